// auto-generated by cutlass_sweep.epilogue — config: {"arch": "sm_90", "cluster_m": 1, "cluster_n": 1, "dtype": "e4m3", "fusion": "lincomb", "tile_k": 64, "tile_m": 256, "tile_n": 256}
#include "cutlass/cutlass.h"
#include "cutlass/gemm/collective/collective_builder.hpp"
#include "cutlass/gemm/device/gemm_universal_adapter.h"
#include "cutlass/gemm/kernel/gemm_universal.hpp"
#include "cutlass/epilogue/collective/collective_builder.hpp"
#include "cutlass/epilogue/fusion/operations.hpp"
#include "cutlass/epilogue/thread/activation.h"

using Elem = cutlass::float_e4m3_t;
using Acc  = float;
using TileShape    = cute::Shape<cute::_256, cute::_256, cute::_64>;
using ClusterShape = cute::Shape<cute::_1, cute::_1, cute::_1>;
using FusionOp     = cutlass::epilogue::fusion::LinearCombination<Elem, Acc>;

using CollectiveEpilogue = typename cutlass::epilogue::collective::CollectiveBuilder<
    cutlass::arch::Sm90, cutlass::arch::OpClassTensorOp,
    TileShape, ClusterShape,
    cutlass::epilogue::collective::EpilogueTileAuto,
    Acc, Acc,
    Elem, cutlass::layout::RowMajor, 128 / cutlass::sizeof_bits<Elem>::value,
    Elem, cutlass::layout::RowMajor, 128 / cutlass::sizeof_bits<Elem>::value,
    cutlass::epilogue::TmaWarpSpecializedCooperative,
    FusionOp
  >::CollectiveOp;

using CollectiveMainloop = typename cutlass::gemm::collective::CollectiveBuilder<
    cutlass::arch::Sm90, cutlass::arch::OpClassTensorOp,
    Elem, cutlass::layout::RowMajor, 128 / cutlass::sizeof_bits<Elem>::value,
    Elem, cutlass::layout::ColumnMajor, 128 / cutlass::sizeof_bits<Elem>::value,
    Acc,
    TileShape, ClusterShape,
    cutlass::gemm::collective::StageCountAutoCarveout<
        static_cast<int>(sizeof(typename CollectiveEpilogue::SharedStorage))>,
    cutlass::gemm::KernelTmaWarpSpecializedCooperative
  >::CollectiveOp;

using GemmKernel = cutlass::gemm::kernel::GemmUniversal<
    cute::Shape<int,int,int,int>, CollectiveMainloop, CollectiveEpilogue>;
using Gemm = cutlass::gemm::device::GemmUniversalAdapter<GemmKernel>;

auto* _anchor = &cutlass::device_kernel<GemmKernel>;


// ===== COMPILED SASS (sm_90a) =====

	.target	sm_90a

	.elftype	@"ET_EXEC"


//--------------------- .note.nv.tkinfo           --------------------------
	.section	.note.nv.tkinfo,"",@"SHT_NOTE"
	.sectionflags	@"SHF_NOTE_NV_TKINFO"
	.tkinfo
        /*0018*/ 	.word	0x00000002
        /*0030*/ 	.string	""
        /*0030*/ 	.string	"ptxas"
        /*0030*/ 	.string	"Cuda compilation tools, release 13.0, V13.0.88"
        /*0030*/ 	.string	"Build cuda_13.0.r13.0/compiler.36424714_0"
        /*0030*/ 	.string	"-arch sm_90a -m 64 "



//--------------------- .note.nv.cuinfo           --------------------------
	.section	.note.nv.cuinfo,"",@"SHT_NOTE"
	.sectionflags	@"SHF_NOTE_NV_CUINFO"
        /*0018*/ 	.short	0x0002
        /*001a*/ 	.short	0x005a
        /*001c*/ 	.short	0x0082
	.zero		2


//--------------------- .nv.info                  --------------------------
	.section	.nv.info,"",@"SHT_CUDA_INFO"
	.align	4


	//----- nvinfo : EIATTR_REGCOUNT
	.align		4
        /*0000*/ 	.byte	0x04, 0x2f
        /*0002*/ 	.short	(.L_16 - .L_15)
	.align		4
.L_15:
        /*0004*/ 	.word	index@(_ZN7cutlass13device_kernelINS_4gemm6kernel13GemmUniversalIN4cute5tupleIJiiiiEEENS1_10collective13CollectiveMmaINS1_37MainloopSm90TmaGmmaWarpSpecializedFP8ILi6ENS5_IJNS4_1CILi1EEESB_SB_EEENS1_35KernelTmaWarpSpecializedCooperativeEEENS5_IJNSA_ILi256EEESF_NSA_ILi64EEEEEENS_12float_e4m3_tENS5_IJlSB_lEEESI_SJ_NS4_8TiledMMAINS4_8MMA_AtomIJNS4_4SM904GMMA31MMA_64x256x32_F32E4M3E4M3_SS_TNILNSN_7ScaleInE1ELSP_1EEEEEENS4_6LayoutINS5_IJNSA_ILi2EEESB_SB_EEENS5_IJSB_NSA_ILi0EEESV_EEEEENS5_IJNS4_10UnderscoreESY_SY_EEEEENS4_13SM90_TMA_LOADENS4_14ComposedLayoutINS4_7SwizzleILi2ELi4ELi3EEENS4_18smem_ptr_flag_bitsILi8EEENSS_INS5_IJNSA_ILi8EEESG_EEENS5_IJSG_SB_EEEEEEEvNS4_8identityES11_S1B_vS1C_EENS_8epilogue10collective18CollectiveEpilogueINS1E_22Sm90TmaWarpSpecializedILi4ELi2ELi16ELb0ELb0EEEJSH_NS5_IJNSA_ILi128EEENSA_ILi32EEEEEESI_SJ_SI_SJ_NS1E_6fusion15FusionCallbacksIS1I_NS1M_17LinearCombinationISI_fSI_fLNS_15FloatRoundStyleE2EEESH_S1L_JEEES11_NS12_INS13_ILi1ELi4ELi3EEES16_NSS_INS5_IJS17_S1K_EEENS5_IJS1K_SB_EEEEEEENS4_39AutoVectorizingCopyWithAssumedAlignmentILi128EEENS4_14SM90_TMA_STOREES1W_S1Y_NS4_9Copy_AtomIJNS4_17SM90_U32x4_STSM_NENS_6half_tEEEEvEEEvvEEEEvNT_6ParamsE)
        /*0008*/ 	.word	0x000000a8


	//----- nvinfo : EIATTR_FRAME_SIZE
	.align		4
.L_16:
        /*000c*/ 	.byte	0x04, 0x11
        /*000e*/ 	.short	(.L_18 - .L_17)
	.align		4
.L_17:
        /*0010*/ 	.word	index@(_ZN7cutlass13device_kernelINS_4gemm6kernel13GemmUniversalIN4cute5tupleIJiiiiEEENS1_10collective13CollectiveMmaINS1_37MainloopSm90TmaGmmaWarpSpecializedFP8ILi6ENS5_IJNS4_1CILi1EEESB_SB_EEENS1_35KernelTmaWarpSpecializedCooperativeEEENS5_IJNSA_ILi256EEESF_NSA_ILi64EEEEEENS_12float_e4m3_tENS5_IJlSB_lEEESI_SJ_NS4_8TiledMMAINS4_8MMA_AtomIJNS4_4SM904GMMA31MMA_64x256x32_F32E4M3E4M3_SS_TNILNSN_7ScaleInE1ELSP_1EEEEEENS4_6LayoutINS5_IJNSA_ILi2EEESB_SB_EEENS5_IJSB_NSA_ILi0EEESV_EEEEENS5_IJNS4_10UnderscoreESY_SY_EEEEENS4_13SM90_TMA_LOADENS4_14ComposedLayoutINS4_7SwizzleILi2ELi4ELi3EEENS4_18smem_ptr_flag_bitsILi8EEENSS_INS5_IJNSA_ILi8EEESG_EEENS5_IJSG_SB_EEEEEEEvNS4_8identityES11_S1B_vS1C_EENS_8epilogue10collective18CollectiveEpilogueINS1E_22Sm90TmaWarpSpecializedILi4ELi2ELi16ELb0ELb0EEEJSH_NS5_IJNSA_ILi128EEENSA_ILi32EEEEEESI_SJ_SI_SJ_NS1E_6fusion15FusionCallbacksIS1I_NS1M_17LinearCombinationISI_fSI_fLNS_15FloatRoundStyleE2EEESH_S1L_JEEES11_NS12_INS13_ILi1ELi4ELi3EEES16_NSS_INS5_IJS17_S1K_EEENS5_IJS1K_SB_EEEEEEENS4_39AutoVectorizingCopyWithAssumedAlignmentILi128EEENS4_14SM90_TMA_STOREES1W_S1Y_NS4_9Copy_AtomIJNS4_17SM90_U32x4_STSM_NENS_6half_tEEEEvEEEvvEEEEvNT_6ParamsE)
        /*0014*/ 	.word	0x000008b8


	//----- nvinfo : EIATTR_MIN_STACK_SIZE
	.align		4
.L_18:
        /*0018*/ 	.byte	0x04, 0x12
        /*001a*/ 	.short	(.L_20 - .L_19)
	.align		4
.L_19:
        /*001c*/ 	.word	index@(_ZN7cutlass13device_kernelINS_4gemm6kernel13GemmUniversalIN4cute5tupleIJiiiiEEENS1_10collective13CollectiveMmaINS1_37MainloopSm90TmaGmmaWarpSpecializedFP8ILi6ENS5_IJNS4_1CILi1EEESB_SB_EEENS1_35KernelTmaWarpSpecializedCooperativeEEENS5_IJNSA_ILi256EEESF_NSA_ILi64EEEEEENS_12float_e4m3_tENS5_IJlSB_lEEESI_SJ_NS4_8TiledMMAINS4_8MMA_AtomIJNS4_4SM904GMMA31MMA_64x256x32_F32E4M3E4M3_SS_TNILNSN_7ScaleInE1ELSP_1EEEEEENS4_6LayoutINS5_IJNSA_ILi2EEESB_SB_EEENS5_IJSB_NSA_ILi0EEESV_EEEEENS5_IJNS4_10UnderscoreESY_SY_EEEEENS4_13SM90_TMA_LOADENS4_14ComposedLayoutINS4_7SwizzleILi2ELi4ELi3EEENS4_18smem_ptr_flag_bitsILi8EEENSS_INS5_IJNSA_ILi8EEESG_EEENS5_IJSG_SB_EEEEEEEvNS4_8identityES11_S1B_vS1C_EENS_8epilogue10collective18CollectiveEpilogueINS1E_22Sm90TmaWarpSpecializedILi4ELi2ELi16ELb0ELb0EEEJSH_NS5_IJNSA_ILi128EEENSA_ILi32EEEEEESI_SJ_SI_SJ_NS1E_6fusion15FusionCallbacksIS1I_NS1M_17LinearCombinationISI_fSI_fLNS_15FloatRoundStyleE2EEESH_S1L_JEEES11_NS12_INS13_ILi1ELi4ELi3EEES16_NSS_INS5_IJS17_S1K_EEENS5_IJS1K_SB_EEEEEEENS4_39AutoVectorizingCopyWithAssumedAlignmentILi128EEENS4_14SM90_TMA_STOREES1W_S1Y_NS4_9Copy_AtomIJNS4_17SM90_U32x4_STSM_NENS_6half_tEEEEvEEEvvEEEEvNT_6ParamsE)
        /*0020*/ 	.word	0x000008b8
.L_20:


//--------------------- .nv.compat                --------------------------
	.section	.nv.compat,"",@"SHT_CUDA_COMPAT_INFO"
	.align	4
        /*0000*/ 	.byte	0x02, 0x09, 0x01, 0x00, 0x02, 0x02, 0x04, 0x00, 0x02, 0x05, 0x05, 0x00, 0x03, 0x07, 0x01, 0x01
        /*0010*/ 	.byte	0x02, 0x03, 0x01, 0x00, 0x02, 0x06, 0x01, 0x00, 0x04, 0x0b, 0x08, 0x00, 0x00, 0x00, 0x00, 0x00
        /*0020*/ 	.byte	0x00, 0x00, 0x00, 0x00


//--------------------- .nv.info._ZN7cutlass13device_kernelINS_4gemm6kernel13GemmUniversalIN4cute5tupleIJiiiiEEENS1_10collective13CollectiveMmaINS1_37MainloopSm90TmaGmmaWarpSpecializedFP8ILi6ENS5_IJNS4_1CILi1EEESB_SB_EEENS1_35KernelTmaWarpSpecializedCooperativeEEENS5_IJNSA_ILi256EEESF_NSA_ILi64EEEEEENS_12float_e4m3_tENS5_IJlSB_lEEESI_SJ_NS4_8TiledMMAINS4_8MMA_AtomIJNS4_4SM904GMMA31MMA_64x256x32_F32E4M3E4M3_SS_TNILNSN_7ScaleInE1ELSP_1EEEEEENS4_6LayoutINS5_IJNSA_ILi2EEESB_SB_EEENS5_IJSB_NSA_ILi0EEESV_EEEEENS5_IJNS4_10UnderscoreESY_SY_EEEEENS4_13SM90_TMA_LOADENS4_14ComposedLayoutINS4_7SwizzleILi2ELi4ELi3EEENS4_18smem_ptr_flag_bitsILi8EEENSS_INS5_IJNSA_ILi8EEESG_EEENS5_IJSG_SB_EEEEEEEvNS4_8identityES11_S1B_vS1C_EENS_8epilogue10collective18CollectiveEpilogueINS1E_22Sm90TmaWarpSpecializedILi4ELi2ELi16ELb0ELb0EEEJSH_NS5_IJNSA_ILi128EEENSA_ILi32EEEEEESI_SJ_SI_SJ_NS1E_6fusion15FusionCallbacksIS1I_NS1M_17LinearCombinationISI_fSI_fLNS_15FloatRoundStyleE2EEESH_S1L_JEEES11_NS12_INS13_ILi1ELi4ELi3EEES16_NSS_INS5_IJS17_S1K_EEENS5_IJS1K_SB_EEEEEEENS4_39AutoVectorizingCopyWithAssumedAlignmentILi128EEENS4_14SM90_TMA_STOREES1W_S1Y_NS4_9Copy_AtomIJNS4_17SM90_U32x4_STSM_NENS_6half_tEEEEvEEEvvEEEEvNT_6ParamsE --------------------------
	.section	.nv.info._ZN7cutlass13device_kernelINS_4gemm6kernel13GemmUniversalIN4cute5tupleIJiiiiEEENS1_10collective13CollectiveMmaINS1_37MainloopSm90TmaGmmaWarpSpecializedFP8ILi6ENS5_IJNS4_1CILi1EEESB_SB_EEENS1_35KernelTmaWarpSpecializedCooperativeEEENS5_IJNSA_ILi256EEESF_NSA_ILi64EEEEEENS_12float_e4m3_tENS5_IJlSB_lEEESI_SJ_NS4_8TiledMMAINS4_8MMA_AtomIJNS4_4SM904GMMA31MMA_64x256x32_F32E4M3E4M3_SS_TNILNSN_7ScaleInE1ELSP_1EEEEEENS4_6LayoutINS5_IJNSA_ILi2EEESB_SB_EEENS5_IJSB_NSA_ILi0EEESV_EEEEENS5_IJNS4_10UnderscoreESY_SY_EEEEENS4_13SM90_TMA_LOADENS4_14ComposedLayoutINS4_7SwizzleILi2ELi4ELi3EEENS4_18smem_ptr_flag_bitsILi8EEENSS_INS5_IJNSA_ILi8EEESG_EEENS5_IJSG_SB_EEEEEEEvNS4_8identityES11_S1B_vS1C_EENS_8epilogue10collective18CollectiveEpilogueINS1E_22Sm90TmaWarpSpecializedILi4ELi2ELi16ELb0ELb0EEEJSH_NS5_IJNSA_ILi128EEENSA_ILi32EEEEEESI_SJ_SI_SJ_NS1E_6fusion15FusionCallbacksIS1I_NS1M_17LinearCombinationISI_fSI_fLNS_15FloatRoundStyleE2EEESH_S1L_JEEES11_NS12_INS13_ILi1ELi4ELi3EEES16_NSS_INS5_IJS17_S1K_EEENS5_IJS1K_SB_EEEEEEENS4_39AutoVectorizingCopyWithAssumedAlignmentILi128EEENS4_14SM90_TMA_STOREES1W_S1Y_NS4_9Copy_AtomIJNS4_17SM90_U32x4_STSM_NENS_6half_tEEEEvEEEvvEEEEvNT_6ParamsE,"",@"SHT_CUDA_INFO"
	.sectionflags	@""
	.align	4


	//----- nvinfo : EIATTR_CUDA_API_VERSION
	.align		4
        /*0000*/ 	.byte	0x04, 0x37
        /*0002*/ 	.short	(.L_22 - .L_21)
.L_21:
        /*0004*/ 	.word	0x00000082


	//----- nvinfo : EIATTR_KPARAM_INFO
	.align		4
.L_22:
        /*0008*/ 	.byte	0x04, 0x17
        /*000a*/ 	.short	(.L_24 - .L_23)
.L_23:
        /*000c*/ 	.word	0x00000000
        /*0010*/ 	.short	0x0000
        /*0012*/ 	.short	0x0070
        /*0014*/ 	.byte	0x00, 0xf0, 0x01, 0x1c


	//----- nvinfo : EIATTR_SPARSE_MMA_MASK
	.align		4
.L_24:
        /*0018*/ 	.byte	0x03, 0x50
        /*001a*/ 	.short	0x0000


	//----- nvinfo : EIATTR_MAXREG_COUNT
	.align		4
        /*001c*/ 	.byte	0x03, 0x1b
        /*001e*/ 	.short	0x00a8


	//----- nvinfo : EIATTR_NUM_BARRIERS
	.align		4
        /*0020*/ 	.byte	0x02, 0x4c
        /*0022*/ 	.byte	0x02
	.zero		1


	//----- nvinfo : EIATTR_EXTERNS
	.align		4
        /*0024*/ 	.byte	0x04, 0x0f
        /*0026*/ 	.short	(.L_26 - .L_25)


	//   ....[0]....
	.align		4
.L_25:
        /*0028*/ 	.word	index@(__assertfail)


	//----- nvinfo : EIATTR_ANNOTATIONS
	.align		4
.L_26:
        /*002c*/ 	.byte	0x04, 0x55
        /*002e*/ 	.short	(.L_28 - .L_27)


	//   ....[0]....
.L_27:
        /*0030*/ 	.word	0x00000001
        /*0034*/ 	.byte	0xb0, 0x0a, 0x00, 0x00, 0x01, 0x00, 0x00, 0x00, 0xe0, 0x0a, 0x00, 0x00, 0x01, 0x00, 0x00, 0x00
        /* <DEDUP_REMOVED lines=1534> */
        /*6024*/ 	.byte	0xf0, 0xf5, 0x01, 0x00


	//----- nvinfo : EIATTR_MERCURY_ISA_VERSION
	.align		4
.L_28:
        /*6028*/ 	.byte	0x03, 0x5f
        /*602a*/ 	.short	0x0101


	//----- nvinfo : EIATTR_INT_WARP_WIDE_INSTR_OFFSETS
	.align		4
        /*602c*/ 	.byte	0x04, 0x31
        /*602e*/ 	.short	(.L_30 - .L_29)


	//   ....[0]....
.L_29:
        /*6030*/ 	.word	0x00000980


	//   ....[1]....
        /*6034*/ 	.word	0x000009a0


	//   ....[2]....
        /*6038*/ 	.word	0x000009b0


	//----- nvinfo : EIATTR_COOP_GROUP_MASK_REGIDS
	.align		4
.L_30:
        /*603c*/ 	.byte	0x04, 0x29
        /*603e*/ 	.short	(.L_32 - .L_31)


	//   ....[0]....
.L_31:
        /*6040*/ 	.word	0xffffffff


	//   ....[1]....
        /*6044*/ 	.word	0xffffffff


	//   ....[2]....
        /*6048*/ 	.word	0xffffffff


	//   ....[3]....
        /*604c*/ 	.word	0xffffffff


	//   ....[4]....
        /*6050*/ 	.word	0xffffffff


	//   ....[5]....
        /*6054*/ 	.word	0xffffffff


	//----- nvinfo : EIATTR_COOP_GROUP_INSTR_OFFSETS
	.align		4
.L_32:
        /*6058*/ 	.byte	0x04, 0x28
        /*605a*/ 	.short	(.L_34 - .L_33)


	//   ....[0]....
.L_33:
        /*605c*/ 	.word	0x00000070


	//   ....[1]....
        /*6060*/ 	.word	0x000000a0


	//   ....[2]....
        /*6064*/ 	.word	0x00000460


	//   ....[3]....
        /*6068*/ 	.word	0x00000690


	//   ....[4]....
        /*606c*/ 	.word	0x00000880


	//   ....[5]....
        /*6070*/ 	.word	0x00002d40


	//----- nvinfo : EIATTR_REG_RECONFIG
	.align		4
.L_34:
        /*6074*/ 	.byte	0x01, 0x54
	.zero		2


	//----- nvinfo : EIATTR_SYSCALL_OFFSETS
	.align		4
        /*6078*/ 	.byte	0x04, 0x46
        /*607a*/ 	.short	(.L_36 - .L_35)


	//   ....[0]....
.L_35:
        /*607c*/ 	.word	0x00011340


	//   ....[1]....
        /*6080*/ 	.word	0x00011480


	//----- nvinfo : EIATTR_MBARRIER_INSTR_OFFSETS
	.align		4
.L_36:
        /*6084*/ 	.byte	0x04, 0x39
        /*6086*/ 	.short	(.L_38 - .L_37)


	//   ....[0]....
.L_37:
        /*6088*/ 	.word	0x000005c0
        /*608c*/ 	.word	0x000000ff
        /*6090*/ 	.word	0x00000000
        /*6094*/ 	.short	0x0100
        /*6096*/ 	.byte	0x08
	.zero		1


	//   ....[1]....
        /*6098*/ 	.word	0x000005d0
        /*609c*/ 	.word	0x000000ff
        /*60a0*/ 	.word	0x00000030
        /*60a4*/ 	.short	0x0100
        /*60a6*/ 	.byte	0x08
	.zero		1


	//   ....[2]....
        /*60a8*/ 	.word	0x000005e0
        /*60ac*/ 	.word	0x000000ff
        /*60b0*/ 	.word	0x00000008
        /*60b4*/ 	.short	0x0100
        /*60b6*/ 	.byte	0x08
	.zero		1


	//   ....[3]....
        /*60b8*/ 	.word	0x000005f0
        /*60bc*/ 	.word	0x000000ff
        /*60c0*/ 	.word	0x00000038
        /*60c4*/ 	.short	0x0100
        /*60c6*/ 	.byte	0x08
	.zero		1


	//   ....[4]....
        /*60c8*/ 	.word	0x00000600
        /*60cc*/ 	.word	0x000000ff
        /*60d0*/ 	.word	0x00000010
        /*60d4*/ 	.short	0x0100
        /*60d6*/ 	.byte	0x08
	.zero		1


	//   ....[5]....
        /*60d8*/ 	.word	0x00000610
        /*60dc*/ 	.word	0x000000ff
        /*60e0*/ 	.word	0x00000040
        /*60e4*/ 	.short	0x0100
        /*60e6*/ 	.byte	0x08
	.zero		1


	//   ....[6]....
        /*60e8*/ 	.word	0x00000620
        /*60ec*/ 	.word	0x000000ff
        /*60f0*/ 	.word	0x00000018
        /*60f4*/ 	.short	0x0100
        /*60f6*/ 	.byte	0x08
	.zero		1


	//   ....[7]....
        /*60f8*/ 	.word	0x00000630
        /*60fc*/ 	.word	0x000000ff
        /*6100*/ 	.word	0x00000048
        /*6104*/ 	.short	0x0100
        /*6106*/ 	.byte	0x08
	.zero		1


	//   ....[8]....
        /*6108*/ 	.word	0x00000640
        /*610c*/ 	.word	0x000000ff
        /*6110*/ 	.word	0x00000020
        /*6114*/ 	.short	0x0100
        /*6116*/ 	.byte	0x08
	.zero		1


	//   ....[9]....
        /*6118*/ 	.word	0x00000650
        /*611c*/ 	.word	0x000000ff
        /*6120*/ 	.word	0x00000050
        /*6124*/ 	.short	0x0100
        /*6126*/ 	.byte	0x08
	.zero		1


	//   ....[10]....
        /*6128*/ 	.word	0x00000660
        /*612c*/ 	.word	0x000000ff
        /*6130*/ 	.word	0x00000028
        /*6134*/ 	.short	0x0100
        /*6136*/ 	.byte	0x08
	.zero		1


	//   ....[11]....
        /*6138*/ 	.word	0x00000670
        /*613c*/ 	.word	0x000000ff
        /*6140*/ 	.word	0x00000058
        /*6144*/ 	.short	0x0100
        /*6146*/ 	.byte	0x08
	.zero		1


	//   ....[12]....
        /*6148*/ 	.word	0x000007b0
        /*614c*/ 	.word	0x000000ff
        /*6150*/ 	.word	0x00000060
        /*6154*/ 	.short	0x0100
        /*6156*/ 	.byte	0x08
	.zero		1


	//   ....[13]....
        /*6158*/ 	.word	0x000007c0
        /*615c*/ 	.word	0x000000ff
        /*6160*/ 	.word	0x00000080
        /*6164*/ 	.short	0x0100
        /*6166*/ 	.byte	0x08
	.zero		1


	//   ....[14]....
        /*6168*/ 	.word	0x000007d0
        /*616c*/ 	.word	0x000000ff
        /*6170*/ 	.word	0x00000068
        /*6174*/ 	.short	0x0100
        /*6176*/ 	.byte	0x08
	.zero		1


	//   ....[15]....
        /*6178*/ 	.word	0x000007e0
        /*617c*/ 	.word	0x000000ff
        /*6180*/ 	.word	0x00000088
        /*6184*/ 	.short	0x0100
        /*6186*/ 	.byte	0x08
	.zero		1


	//   ....[16]....
        /*6188*/ 	.word	0x000007f0
        /*618c*/ 	.word	0x000000ff
        /*6190*/ 	.word	0x00000070
        /*6194*/ 	.short	0x0100
        /*6196*/ 	.byte	0x08
	.zero		1


	//   ....[17]....
        /*6198*/ 	.word	0x00000800
        /*619c*/ 	.word	0x000000ff
        /*61a0*/ 	.word	0x00000090
        /*61a4*/ 	.short	0x0100
        /*61a6*/ 	.byte	0x08
	.zero		1


	//   ....[18]....
        /*61a8*/ 	.word	0x00000810
        /*61ac*/ 	.word	0x000000ff
        /*61b0*/ 	.word	0x00000078
        /*61b4*/ 	.short	0x0100
        /*61b6*/ 	.byte	0x08
	.zero		1


	//   ....[19]....
        /*61b8*/ 	.word	0x00000820
        /*61bc*/ 	.word	0x000000ff
        /*61c0*/ 	.word	0x00000098
        /*61c4*/ 	.short	0x0100
        /*61c6*/ 	.byte	0x08
	.zero		1


	//   ....[20]....
        /*61c8*/ 	.word	0x00000b00
        /*61cc*/ 	.word	0x000000ff
        /*61d0*/ 	.word	0x000000a0
        /*61d4*/ 	.short	0x0100
        /*61d6*/ 	.byte	0x08
	.zero		1


	//   ....[21]....
        /*61d8*/ 	.word	0x00000b10
        /*61dc*/ 	.word	0x000000ff
        /*61e0*/ 	.word	0x000000a8
        /*61e4*/ 	.short	0x0100
        /*61e6*/ 	.byte	0x08
	.zero		1


	//   ....[22]....
        /*61e8*/ 	.word	0x00003120
        /*61ec*/ 	.word	0x000000ff
        /*61f0*/ 	.word	0x00000000
        /*61f4*/ 	.short	0x010a
        /*61f6*/ 	.byte	0x04
	.zero		1


	//   ....[23]....
        /*61f8*/ 	.word	0x00003160
        /*61fc*/ 	.word	0x000000ff
        /*6200*/ 	.word	0x00000000
        /*6204*/ 	.short	0x010a
        /*6206*/ 	.byte	0x04
	.zero		1


	//   ....[24]....
        /*6208*/ 	.word	0x00007710
        /*620c*/ 	.word	0x000000ff
        /*6210*/ 	.word	0x00000000
        /*6214*/ 	.short	0x010a
        /*6216*/ 	.byte	0x06
	.zero		1


	//   ....[25]....
        /*6218*/ 	.word	0x00007750
        /*621c*/ 	.word	0x000000ff
        /*6220*/ 	.word	0x00000000
        /*6224*/ 	.short	0x010a
        /*6226*/ 	.byte	0x06
	.zero		1


	//   ....[26]....
        /*6228*/ 	.word	0x0000d4d0
        /*622c*/ 	.word	0x000000ff
        /*6230*/ 	.word	0x00000000
        /*6234*/ 	.short	0x0101
        /*6236*/ 	.byte	0x05
	.zero		1


	//   ....[27]....
        /*6238*/ 	.word	0x00011120
        /*623c*/ 	.word	0x000000ff
        /*6240*/ 	.word	0x00000000
        /*6244*/ 	.short	0x0101
        /*6246*/ 	.byte	0x06
	.zero		1


	//   ....[28]....
        /*6248*/ 	.word	0x00011990
        /*624c*/ 	.word	0x00000006
        /*6250*/ 	.word	0x00000060
        /*6254*/ 	.short	0x010a
        /*6256*/ 	.byte	0x3f
	.zero		1


	//   ....[29]....
        /*6258*/ 	.word	0x00011c40
        /*625c*/ 	.word	0x00000006
        /*6260*/ 	.word	0x00000000
        /*6264*/ 	.short	0x0101
        /*6266*/ 	.byte	0x3f
	.zero		1


	//   ....[30]....
        /*6268*/ 	.word	0x00012370
        /*626c*/ 	.word	0x00000007
        /*6270*/ 	.word	0x00000060
        /*6274*/ 	.short	0x010a
        /*6276*/ 	.byte	0x3f
	.zero		1


	//   ....[31]....
        /*6278*/ 	.word	0x000125f0
        /*627c*/ 	.word	0x00000007
        /*6280*/ 	.word	0x00000000
        /*6284*/ 	.short	0x0101
        /*6286*/ 	.byte	0x3f
	.zero		1


	//   ....[32]....
        /*6288*/ 	.word	0x00012dc0
        /*628c*/ 	.word	0x00000007
        /*6290*/ 	.word	0x00000060
        /*6294*/ 	.short	0x010a
        /*6296*/ 	.byte	0x3f
	.zero		1


	//   ....[33]....
        /*6298*/ 	.word	0x00013010
        /*629c*/ 	.word	0x00000007
        /*62a0*/ 	.word	0x00000000
        /*62a4*/ 	.short	0x0101
        /*62a6*/ 	.byte	0x3f
	.zero		1


	//   ....[34]....
        /*62a8*/ 	.word	0x00013710
        /*62ac*/ 	.word	0x00000009
        /*62b0*/ 	.word	0x00000060
        /*62b4*/ 	.short	0x010a
        /*62b6*/ 	.byte	0x3f
	.zero		1


	//   ....[35]....
        /*62b8*/ 	.word	0x000139e0
        /*62bc*/ 	.word	0x00000009
        /*62c0*/ 	.word	0x00000000
        /*62c4*/ 	.short	0x0101
        /*62c6*/ 	.byte	0x3f
	.zero		1


	//   ....[36]....
        /*62c8*/ 	.word	0x000141a0
        /*62cc*/ 	.word	0x00000009
        /*62d0*/ 	.word	0x00000060
        /*62d4*/ 	.short	0x010a
        /*62d6*/ 	.byte	0x3f
	.zero		1


	//   ....[37]....
        /*62d8*/ 	.word	0x00014470
        /*62dc*/ 	.word	0x00000009
        /*62e0*/ 	.word	0x00000000
        /*62e4*/ 	.short	0x0101
        /*62e6*/ 	.byte	0x3f
	.zero		1


	//   ....[38]....
        /*62e8*/ 	.word	0x00014b30
        /*62ec*/ 	.word	0x00000009
        /*62f0*/ 	.word	0x00000060
        /*62f4*/ 	.short	0x010a
        /*62f6*/ 	.byte	0x3f
	.zero		1


	//   ....[39]....
        /*62f8*/ 	.word	0x00014e00
        /*62fc*/ 	.word	0x00000009
        /*6300*/ 	.word	0x00000000
        /*6304*/ 	.short	0x0101
        /*6306*/ 	.byte	0x3f
	.zero		1


	//   ....[40]....
        /*6308*/ 	.word	0x000155c0
        /*630c*/ 	.word	0x00000009
        /*6310*/ 	.word	0x00000060
        /*6314*/ 	.short	0x010a
        /*6316*/ 	.byte	0x3f
	.zero		1


	//   ....[41]....
        /*6318*/ 	.word	0x00015890
        /*631c*/ 	.word	0x00000009
        /*6320*/ 	.word	0x00000000
        /*6324*/ 	.short	0x0101
        /*6326*/ 	.byte	0x3f
	.zero		1


	//   ....[42]....
        /*6328*/ 	.word	0x00015f50
        /*632c*/ 	.word	0x00000009
        /*6330*/ 	.word	0x00000060
        /*6334*/ 	.short	0x010a
        /*6336*/ 	.byte	0x3f
	.zero		1


	//   ....[43]....
        /*6338*/ 	.word	0x00016220
        /*633c*/ 	.word	0x00000009
        /*6340*/ 	.word	0x00000000
        /*6344*/ 	.short	0x0101
        /*6346*/ 	.byte	0x3f
	.zero		1


	//   ....[44]....
        /*6348*/ 	.word	0x000169e0
        /*634c*/ 	.word	0x00000009
        /*6350*/ 	.word	0x00000060
        /*6354*/ 	.short	0x010a
        /*6356*/ 	.byte	0x3f
	.zero		1


	//   ....[45]....
        /*6358*/ 	.word	0x00016cb0
        /*635c*/ 	.word	0x00000009
        /*6360*/ 	.word	0x00000000
        /*6364*/ 	.short	0x0101
        /*6366*/ 	.byte	0x3f
	.zero		1


	//   ....[46]....
        /*6368*/ 	.word	0x00017370
        /*636c*/ 	.word	0x00000009
        /*6370*/ 	.word	0x00000060
        /*6374*/ 	.short	0x010a
        /*6376*/ 	.byte	0x3f
	.zero		1


	//   ....[47]....
        /*6378*/ 	.word	0x00017640
        /*637c*/ 	.word	0x00000009
        /*6380*/ 	.word	0x00000000
        /*6384*/ 	.short	0x0101
        /*6386*/ 	.byte	0x3f
	.zero		1


	//   ....[48]....
        /*6388*/ 	.word	0x00017e00
        /*638c*/ 	.word	0x00000009
        /*6390*/ 	.word	0x00000060
        /*6394*/ 	.short	0x010a
        /*6396*/ 	.byte	0x3f
	.zero		1


	//   ....[49]....
        /*6398*/ 	.word	0x000180d0
        /*639c*/ 	.word	0x00000009
        /*63a0*/ 	.word	0x00000000
        /*63a4*/ 	.short	0x0101
        /*63a6*/ 	.byte	0x3f
	.zero		1


	//   ....[50]....
        /*63a8*/ 	.word	0x00018810
        /*63ac*/ 	.word	0x00000009
        /*63b0*/ 	.word	0x00000060
        /*63b4*/ 	.short	0x010a
        /*63b6*/ 	.byte	0x3f
	.zero		1


	//   ....[51]....
        /*63b8*/ 	.word	0x00018ae0
        /*63bc*/ 	.word	0x00000009
        /*63c0*/ 	.word	0x00000000
        /*63c4*/ 	.short	0x0101
        /*63c6*/ 	.byte	0x3f
	.zero		1


	//   ....[52]....
        /*63c8*/ 	.word	0x000192a0
        /*63cc*/ 	.word	0x00000009
        /*63d0*/ 	.word	0x00000060
        /*63d4*/ 	.short	0x010a
        /*63d6*/ 	.byte	0x3f
	.zero		1


	//   ....[53]....
        /*63d8*/ 	.word	0x00019570
        /*63dc*/ 	.word	0x00000009
        /*63e0*/ 	.word	0x00000000
        /*63e4*/ 	.short	0x0101
        /*63e6*/ 	.byte	0x3f
	.zero		1


	//   ....[54]....
        /*63e8*/ 	.word	0x00019d30
        /*63ec*/ 	.word	0x00000009
        /*63f0*/ 	.word	0x00000060
        /*63f4*/ 	.short	0x010a
        /*63f6*/ 	.byte	0x3f
	.zero		1


	//   ....[55]....
        /*63f8*/ 	.word	0x0001a000
        /*63fc*/ 	.word	0x00000009
        /*6400*/ 	.word	0x00000000
        /*6404*/ 	.short	0x0101
        /*6406*/ 	.byte	0x3f
	.zero		1


	//   ....[56]....
        /*6408*/ 	.word	0x0001a7c0
        /*640c*/ 	.word	0x00000009
        /*6410*/ 	.word	0x00000060
        /*6414*/ 	.short	0x010a
        /*6416*/ 	.byte	0x3f
	.zero		1


	//   ....[57]....
        /*6418*/ 	.word	0x0001aa90
        /*641c*/ 	.word	0x00000009
        /*6420*/ 	.word	0x00000000
        /*6424*/ 	.short	0x0101
        /*6426*/ 	.byte	0x3f
	.zero		1


	//   ....[58]....
        /*6428*/ 	.word	0x0001b250
        /*642c*/ 	.word	0x0000000a
        /*6430*/ 	.word	0x00000060
        /*6434*/ 	.short	0x010a
        /*6436*/ 	.byte	0x3f
	.zero		1


	//   ....[59]....
        /*6438*/ 	.word	0x0001b4e0
        /*643c*/ 	.word	0x00000009
        /*6440*/ 	.word	0x00000000
        /*6444*/ 	.short	0x0101
        /*6446*/ 	.byte	0x3f
	.zero		1


	//   ....[60]....
        /*6448*/ 	.word	0x0001cab0
        /*644c*/ 	.word	0x000000ff
        /*6450*/ 	.word	0x000000a8
        /*6454*/ 	.short	0x010a
        /*6456*/ 	.byte	0x04
	.zero		1


	//   ....[61]....
        /*6458*/ 	.word	0x0001ceb0
        /*645c*/ 	.word	0x000000ff
        /*6460*/ 	.word	0x00000080
        /*6464*/ 	.short	0x010a
        /*6466*/ 	.byte	0x0d
	.zero		1


	//   ....[62]....
        /*6468*/ 	.word	0x0001cfa0
        /*646c*/ 	.word	0x000000ff
        /*6470*/ 	.word	0x00000060
        /*6474*/ 	.short	0x010b
        /*6476*/ 	.byte	0x0d
	.zero		1


	//   ....[63]....
        /*6478*/ 	.word	0x0001d000
        /*647c*/ 	.word	0x000000ff
        /*6480*/ 	.word	0x00000000
        /*6484*/ 	.short	0x0101
        /*6486*/ 	.byte	0x1f
	.zero		1


	//   ....[64]....
        /*6488*/ 	.word	0x0001d030
        /*648c*/ 	.word	0x000000ff
        /*6490*/ 	.word	0x00000088
        /*6494*/ 	.short	0x010a
        /*6496*/ 	.byte	0x0d
	.zero		1


	//   ....[65]....
        /*6498*/ 	.word	0x0001d140
        /*649c*/ 	.word	0x000000ff
        /*64a0*/ 	.word	0x00000068
        /*64a4*/ 	.short	0x010b
        /*64a6*/ 	.byte	0x0d
	.zero		1


	//   ....[66]....
        /*64a8*/ 	.word	0x0001d1b0
        /*64ac*/ 	.word	0x000000ff
        /*64b0*/ 	.word	0x00000000
        /*64b4*/ 	.short	0x0101
        /*64b6*/ 	.byte	0x1e
	.zero		1


	//   ....[67]....
        /*64b8*/ 	.word	0x0001d1e0
        /*64bc*/ 	.word	0x000000ff
        /*64c0*/ 	.word	0x00000090
        /*64c4*/ 	.short	0x010a
        /*64c6*/ 	.byte	0x0d
	.zero		1


	//   ....[68]....
        /*64c8*/ 	.word	0x0001d2e0
        /*64cc*/ 	.word	0x000000ff
        /*64d0*/ 	.word	0x00000070
        /*64d4*/ 	.short	0x010b
        /*64d6*/ 	.byte	0x0d
	.zero		1


	//   ....[69]....
        /*64d8*/ 	.word	0x0001d340
        /*64dc*/ 	.word	0x000000ff
        /*64e0*/ 	.word	0x00000000
        /*64e4*/ 	.short	0x0101
        /*64e6*/ 	.byte	0x17
	.zero		1


	//   ....[70]....
        /*64e8*/ 	.word	0x0001d370
        /*64ec*/ 	.word	0x000000ff
        /*64f0*/ 	.word	0x00000098
        /*64f4*/ 	.short	0x010a
        /*64f6*/ 	.byte	0x0d
	.zero		1


	//   ....[71]....
        /*64f8*/ 	.word	0x0001d470
        /*64fc*/ 	.word	0x000000ff
        /*6500*/ 	.word	0x00000078
        /*6504*/ 	.short	0x010b
        /*6506*/ 	.byte	0x0d
	.zero		1


	//   ....[72]....
        /*6508*/ 	.word	0x0001d4e0
        /*650c*/ 	.word	0x000000ff
        /*6510*/ 	.word	0x00000000
        /*6514*/ 	.short	0x0101
        /*6516*/ 	.byte	0x1d
	.zero		1


	//   ....[73]....
        /*6518*/ 	.word	0x0001d520
        /*651c*/ 	.word	0x000000ff
        /*6520*/ 	.word	0x00000080
        /*6524*/ 	.short	0x010a
        /*6526*/ 	.byte	0x0d
	.zero		1


	//   ....[74]....
        /*6528*/ 	.word	0x0001d610
        /*652c*/ 	.word	0x000000ff
        /*6530*/ 	.word	0x00000060
        /*6534*/ 	.short	0x010b
        /*6536*/ 	.byte	0x0d
	.zero		1


	//   ....[75]....
        /*6538*/ 	.word	0x0001d650
        /*653c*/ 	.word	0x000000ff
        /*6540*/ 	.word	0x00000000
        /*6544*/ 	.short	0x0101
        /*6546*/ 	.byte	0x1f
	.zero		1


	//   ....[76]....
        /*6548*/ 	.word	0x0001d680
        /*654c*/ 	.word	0x000000ff
        /*6550*/ 	.word	0x00000088
        /*6554*/ 	.short	0x010a
        /*6556*/ 	.byte	0x0d
	.zero		1


	//   ....[77]....
        /*6558*/ 	.word	0x0001d780
        /*655c*/ 	.word	0x000000ff
        /*6560*/ 	.word	0x00000068
        /*6564*/ 	.short	0x010b
        /*6566*/ 	.byte	0x0d
	.zero		1


	//   ....[78]....
        /*6568*/ 	.word	0x0001d7c0
        /*656c*/ 	.word	0x000000ff
        /*6570*/ 	.word	0x00000000
        /*6574*/ 	.short	0x0101
        /*6576*/ 	.byte	0x1e
	.zero		1


	//   ....[79]....
        /*6578*/ 	.word	0x0001d800
        /*657c*/ 	.word	0x000000ff
        /*6580*/ 	.word	0x00000090
        /*6584*/ 	.short	0x010a
        /*6586*/ 	.byte	0x0d
	.zero		1


	//   ....[80]....
        /*6588*/ 	.word	0x0001d8f0
        /*658c*/ 	.word	0x000000ff
        /*6590*/ 	.word	0x00000070
        /*6594*/ 	.short	0x010b
        /*6596*/ 	.byte	0x0d
	.zero		1


	//   ....[81]....
        /*6598*/ 	.word	0x0001d930
        /*659c*/ 	.word	0x000000ff
        /*65a0*/ 	.word	0x00000000
        /*65a4*/ 	.short	0x0101
        /*65a6*/ 	.byte	0x17
	.zero		1


	//   ....[82]....
        /*65a8*/ 	.word	0x0001d960
        /*65ac*/ 	.word	0x000000ff
        /*65b0*/ 	.word	0x00000098
        /*65b4*/ 	.short	0x010a
        /*65b6*/ 	.byte	0x0d
	.zero		1


	//   ....[83]....
        /*65b8*/ 	.word	0x0001da60
        /*65bc*/ 	.word	0x000000ff
        /*65c0*/ 	.word	0x00000078
        /*65c4*/ 	.short	0x010b
        /*65c6*/ 	.byte	0x0d
	.zero		1


	//   ....[84]....
        /*65c8*/ 	.word	0x0001daa0
        /*65cc*/ 	.word	0x000000ff
        /*65d0*/ 	.word	0x00000000
        /*65d4*/ 	.short	0x0101
        /*65d6*/ 	.byte	0x1d
	.zero		1


	//   ....[85]....
        /*65d8*/ 	.word	0x0001dae0
        /*65dc*/ 	.word	0x000000ff
        /*65e0*/ 	.word	0x00000080
        /*65e4*/ 	.short	0x010a
        /*65e6*/ 	.byte	0x0d
	.zero		1


	//   ....[86]....
        /*65e8*/ 	.word	0x0001dbe0
        /*65ec*/ 	.word	0x000000ff
        /*65f0*/ 	.word	0x00000060
        /*65f4*/ 	.short	0x010b
        /*65f6*/ 	.byte	0x0d
	.zero		1


	//   ....[87]....
        /*65f8*/ 	.word	0x0001dc20
        /*65fc*/ 	.word	0x000000ff
        /*6600*/ 	.word	0x00000000
        /*6604*/ 	.short	0x0101
        /*6606*/ 	.byte	0x1f
	.zero		1


	//   ....[88]....
        /*6608*/ 	.word	0x0001dc50
        /*660c*/ 	.word	0x000000ff
        /*6610*/ 	.word	0x00000088
        /*6614*/ 	.short	0x010a
        /*6616*/ 	.byte	0x0d
	.zero		1


	//   ....[89]....
        /*6618*/ 	.word	0x0001dd50
        /*661c*/ 	.word	0x000000ff
        /*6620*/ 	.word	0x00000068
        /*6624*/ 	.short	0x010b
        /*6626*/ 	.byte	0x0d
	.zero		1


	//   ....[90]....
        /*6628*/ 	.word	0x0001dd90
        /*662c*/ 	.word	0x000000ff
        /*6630*/ 	.word	0x00000000
        /*6634*/ 	.short	0x0101
        /*6636*/ 	.byte	0x1e
	.zero		1


	//   ....[91]....
        /*6638*/ 	.word	0x0001ddd0
        /*663c*/ 	.word	0x000000ff
        /*6640*/ 	.word	0x00000090
        /*6644*/ 	.short	0x010a
        /*6646*/ 	.byte	0x0d
	.zero		1


	//   ....[92]....
        /*6648*/ 	.word	0x0001ded0
        /*664c*/ 	.word	0x000000ff
        /*6650*/ 	.word	0x00000070
        /*6654*/ 	.short	0x010b
        /*6656*/ 	.byte	0x0d
	.zero		1


	//   ....[93]....
        /*6658*/ 	.word	0x0001df10
        /*665c*/ 	.word	0x000000ff
        /*6660*/ 	.word	0x00000000
        /*6664*/ 	.short	0x0101
        /*6666*/ 	.byte	0x17
	.zero		1


	//   ....[94]....
        /*6668*/ 	.word	0x0001df40
        /*666c*/ 	.word	0x000000ff
        /*6670*/ 	.word	0x00000098
        /*6674*/ 	.short	0x010a
        /*6676*/ 	.byte	0x0d
	.zero		1


	//   ....[95]....
        /*6678*/ 	.word	0x0001e040
        /*667c*/ 	.word	0x000000ff
        /*6680*/ 	.word	0x00000078
        /*6684*/ 	.short	0x010b
        /*6686*/ 	.byte	0x0d
	.zero		1


	//   ....[96]....
        /*6688*/ 	.word	0x0001e080
        /*668c*/ 	.word	0x000000ff
        /*6690*/ 	.word	0x00000000
        /*6694*/ 	.short	0x0101
        /*6696*/ 	.byte	0x1d
	.zero		1


	//   ....[97]....
        /*6698*/ 	.word	0x0001e0c0
        /*669c*/ 	.word	0x000000ff
        /*66a0*/ 	.word	0x00000080
        /*66a4*/ 	.short	0x010a
        /*66a6*/ 	.byte	0x0d
	.zero		1


	//   ....[98]....
        /*66a8*/ 	.word	0x0001e1c0
        /*66ac*/ 	.word	0x000000ff
        /*66b0*/ 	.word	0x00000060
        /*66b4*/ 	.short	0x010b
        /*66b6*/ 	.byte	0x0d
	.zero		1


	//   ....[99]....
        /*66b8*/ 	.word	0x0001e200
        /*66bc*/ 	.word	0x000000ff
        /*66c0*/ 	.word	0x00000000
        /*66c4*/ 	.short	0x0101
        /*66c6*/ 	.byte	0x1f
	.zero		1


	//   ....[100]....
        /*66c8*/ 	.word	0x0001e230
        /*66cc*/ 	.word	0x000000ff
        /*66d0*/ 	.word	0x00000088
        /*66d4*/ 	.short	0x010a
        /*66d6*/ 	.byte	0x0d
	.zero		1


	//   ....[101]....
        /*66d8*/ 	.word	0x0001e330
        /*66dc*/ 	.word	0x000000ff
        /*66e0*/ 	.word	0x00000068
        /*66e4*/ 	.short	0x010b
        /*66e6*/ 	.byte	0x0d
	.zero		1


	//   ....[102]....
        /*66e8*/ 	.word	0x0001e370
        /*66ec*/ 	.word	0x000000ff
        /*66f0*/ 	.word	0x00000000
        /*66f4*/ 	.short	0x0101
        /*66f6*/ 	.byte	0x1e
	.zero		1


	//   ....[103]....
        /*66f8*/ 	.word	0x0001e3b0
        /*66fc*/ 	.word	0x000000ff
        /*6700*/ 	.word	0x00000090
        /*6704*/ 	.short	0x010a
        /*6706*/ 	.byte	0x0d
	.zero		1


	//   ....[104]....
        /*6708*/ 	.word	0x0001e4b0
        /*670c*/ 	.word	0x000000ff
        /*6710*/ 	.word	0x00000070
        /*6714*/ 	.short	0x010b
        /*6716*/ 	.byte	0x0d
	.zero		1


	//   ....[105]....
        /*6718*/ 	.word	0x0001e4f0
        /*671c*/ 	.word	0x000000ff
        /*6720*/ 	.word	0x00000000
        /*6724*/ 	.short	0x0101
        /*6726*/ 	.byte	0x17
	.zero		1


	//   ....[106]....
        /*6728*/ 	.word	0x0001e520
        /*672c*/ 	.word	0x000000ff
        /*6730*/ 	.word	0x00000098
        /*6734*/ 	.short	0x010a
        /*6736*/ 	.byte	0x0d
	.zero		1


	//   ....[107]....
        /*6738*/ 	.word	0x0001e620
        /*673c*/ 	.word	0x000000ff
        /*6740*/ 	.word	0x00000078
        /*6744*/ 	.short	0x010b
        /*6746*/ 	.byte	0x0d
	.zero		1


	//   ....[108]....
        /*6748*/ 	.word	0x0001e670
        /*674c*/ 	.word	0x000000ff
        /*6750*/ 	.word	0x00000000
        /*6754*/ 	.short	0x0101
        /*6756*/ 	.byte	0x1d
	.zero		1


	//   ....[109]....
        /*6758*/ 	.word	0x0001ed90
        /*675c*/ 	.word	0x00000000
        /*6760*/ 	.word	0x00000080
        /*6764*/ 	.short	0x010a
        /*6766*/ 	.byte	0x3f
	.zero		1


	//   ....[110]....
        /*6768*/ 	.word	0x0001edd0
        /*676c*/ 	.word	0x00000000
        /*6770*/ 	.word	0x00000088
        /*6774*/ 	.short	0x010a
        /*6776*/ 	.byte	0x3f
	.zero		1


	//   ....[111]....
        /*6778*/ 	.word	0x0001ee10
        /*677c*/ 	.word	0x00000000
        /*6780*/ 	.word	0x00000090
        /*6784*/ 	.short	0x010a
        /*6786*/ 	.byte	0x3f
	.zero		1


	//   ....[112]....
        /*6788*/ 	.word	0x0001ee70
        /*678c*/ 	.word	0x00000000
        /*6790*/ 	.word	0x00000098
        /*6794*/ 	.short	0x010a
        /*6796*/ 	.byte	0x3f
	.zero		1


	//   ....[113]....
        /*6798*/ 	.word	0x0001f1b0
        /*679c*/ 	.word	0x0000000e
        /*67a0*/ 	.word	0x00000030
        /*67a4*/ 	.short	0x010a
        /*67a6*/ 	.byte	0x3f
	.zero		1


	//   ....[114]....
        /*67a8*/ 	.word	0x0001f4f0
        /*67ac*/ 	.word	0x00000002
        /*67b0*/ 	.word	0x000000a8
        /*67b4*/ 	.short	0x0101
        /*67b6*/ 	.byte	0x3f
	.zero		1


	//   ....[115]....
        /*67b8*/ 	.word	0x0001fcc0
        /*67bc*/ 	.word	0x00000004
        /*67c0*/ 	.word	0x00000000
        /*67c4*/ 	.short	0x010a
        /*67c6*/ 	.byte	0x3f
	.zero		1


	//   ....[116]....
        /*67c8*/ 	.word	0x0001fd50
        /*67cc*/ 	.word	0x00000003
        /*67d0*/ 	.word	0x00000000
        /*67d4*/ 	.short	0x010a
        /*67d6*/ 	.byte	0x3f
	.zero		1


	//   ....[117]....
        /*67d8*/ 	.word	0x0001fde0
        /*67dc*/ 	.word	0x00000003
        /*67e0*/ 	.word	0x00000000
        /*67e4*/ 	.short	0x010a
        /*67e6*/ 	.byte	0x3f
	.zero		1


	//   ....[118]....
        /*67e8*/ 	.word	0x0001fe70
        /*67ec*/ 	.word	0x00000003
        /*67f0*/ 	.word	0x00000000
        /*67f4*/ 	.short	0x010a
        /*67f6*/ 	.byte	0x3f
	.zero		1


	//   ....[119]....
        /*67f8*/ 	.word	0x0001ff00
        /*67fc*/ 	.word	0x00000003
        /*6800*/ 	.word	0x00000000
        /*6804*/ 	.short	0x010a
        /*6806*/ 	.byte	0x3f
	.zero		1


	//   ....[120]....
        /*6808*/ 	.word	0x0001ff90
        /*680c*/ 	.word	0x00000003
        /*6810*/ 	.word	0x00000000
        /*6814*/ 	.short	0x010a
        /*6816*/ 	.byte	0x3f
	.zero		1


	//   ....[121]....
        /*6818*/ 	.word	0x00020000
        /*681c*/ 	.word	0x00000005
        /*6820*/ 	.word	0x00000000
        /*6824*/ 	.short	0x010a
        /*6826*/ 	.byte	0x3f
	.zero		1


	//   ....[122]....
        /*6828*/ 	.word	0x00020060
        /*682c*/ 	.word	0x00000004
        /*6830*/ 	.word	0x00000000
        /*6834*/ 	.short	0x010a
        /*6836*/ 	.byte	0x3f
	.zero		1


	//   ....[123]....
        /*6838*/ 	.word	0x000200b0
        /*683c*/ 	.word	0x00000006
        /*6840*/ 	.word	0x00000060
        /*6844*/ 	.short	0x010a
        /*6846*/ 	.byte	0x3f
	.zero		1


	//   ....[124]....
        /*6848*/ 	.word	0x00020100
        /*684c*/ 	.word	0x00000007
        /*6850*/ 	.word	0x00000060
        /*6854*/ 	.short	0x010a
        /*6856*/ 	.byte	0x3f
	.zero		1


	//   ....[125]....
        /*6858*/ 	.word	0x00020150
        /*685c*/ 	.word	0x00000007
        /*6860*/ 	.word	0x00000060
        /*6864*/ 	.short	0x010a
        /*6866*/ 	.byte	0x3f
	.zero		1


	//   ....[126]....
        /*6868*/ 	.word	0x000201a0
        /*686c*/ 	.word	0x00000009
        /*6870*/ 	.word	0x00000060
        /*6874*/ 	.short	0x010a
        /*6876*/ 	.byte	0x3f
	.zero		1


	//   ....[127]....
        /*6878*/ 	.word	0x000201f0
        /*687c*/ 	.word	0x00000009
        /*6880*/ 	.word	0x00000060
        /*6884*/ 	.short	0x010a
        /*6886*/ 	.byte	0x3f
	.zero		1


	//   ....[128]....
        /*6888*/ 	.word	0x00020240
        /*688c*/ 	.word	0x00000009
        /*6890*/ 	.word	0x00000060
        /*6894*/ 	.short	0x010a
        /*6896*/ 	.byte	0x3f
	.zero		1


	//   ....[129]....
        /*6898*/ 	.word	0x00020290
        /*689c*/ 	.word	0x00000009
        /*68a0*/ 	.word	0x00000060
        /*68a4*/ 	.short	0x010a
        /*68a6*/ 	.byte	0x3f
	.zero		1


	//   ....[130]....
        /*68a8*/ 	.word	0x000202e0
        /*68ac*/ 	.word	0x00000009
        /*68b0*/ 	.word	0x00000060
        /*68b4*/ 	.short	0x010a
        /*68b6*/ 	.byte	0x3f
	.zero		1


	//   ....[131]....
        /*68b8*/ 	.word	0x00020330
        /*68bc*/ 	.word	0x00000009
        /*68c0*/ 	.word	0x00000060
        /*68c4*/ 	.short	0x010a
        /*68c6*/ 	.byte	0x3f
	.zero		1


	//   ....[132]....
        /*68c8*/ 	.word	0x00020380
        /*68cc*/ 	.word	0x00000009
        /*68d0*/ 	.word	0x00000060
        /*68d4*/ 	.short	0x010a
        /*68d6*/ 	.byte	0x3f
	.zero		1


	//   ....[133]....
        /*68d8*/ 	.word	0x000203d0
        /*68dc*/ 	.word	0x00000009
        /*68e0*/ 	.word	0x00000060
        /*68e4*/ 	.short	0x010a
        /*68e6*/ 	.byte	0x3f
	.zero		1


	//   ....[134]....
        /*68e8*/ 	.word	0x00020420
        /*68ec*/ 	.word	0x00000009
        /*68f0*/ 	.word	0x00000060
        /*68f4*/ 	.short	0x010a
        /*68f6*/ 	.byte	0x3f
	.zero		1


	//   ....[135]....
        /*68f8*/ 	.word	0x00020470
        /*68fc*/ 	.word	0x00000009
        /*6900*/ 	.word	0x00000060
        /*6904*/ 	.short	0x010a
        /*6906*/ 	.byte	0x3f
	.zero		1


	//   ....[136]....
        /*6908*/ 	.word	0x000204c0
        /*690c*/ 	.word	0x00000009
        /*6910*/ 	.word	0x00000060
        /*6914*/ 	.short	0x010a
        /*6916*/ 	.byte	0x3f
	.zero		1


	//   ....[137]....
        /*6918*/ 	.word	0x00020510
        /*691c*/ 	.word	0x00000009
        /*6920*/ 	.word	0x00000060
        /*6924*/ 	.short	0x010a
        /*6926*/ 	.byte	0x3f
	.zero		1


	//   ....[138]....
        /*6928*/ 	.word	0x00020560
        /*692c*/ 	.word	0x0000000a
        /*6930*/ 	.word	0x00000060
        /*6934*/ 	.short	0x010a
        /*6936*/ 	.byte	0x3f
	.zero		1


	//   ....[139]....
        /*6938*/ 	.word	0x000205c0
        /*693c*/ 	.word	0x00000007
        /*6940*/ 	.word	0x000000a8
        /*6944*/ 	.short	0x010a
        /*6946*/ 	.byte	0x3f
	.zero		1


	//   ....[140]....
        /*6948*/ 	.word	0x00020620
        /*694c*/ 	.word	0x00000003
        /*6950*/ 	.word	0x00000080
        /*6954*/ 	.short	0x010a
        /*6956*/ 	.byte	0x3f
	.zero		1


	//   ....[141]....
        /*6958*/ 	.word	0x00020680
        /*695c*/ 	.word	0x00000003
        /*6960*/ 	.word	0x00000088
        /*6964*/ 	.short	0x010a
        /*6966*/ 	.byte	0x3f
	.zero		1


	//   ....[142]....
        /*6968*/ 	.word	0x000206e0
        /*696c*/ 	.word	0x00000003
        /*6970*/ 	.word	0x00000090
        /*6974*/ 	.short	0x010a
        /*6976*/ 	.byte	0x3f
	.zero		1


	//   ....[143]....
        /*6978*/ 	.word	0x00020740
        /*697c*/ 	.word	0x00000003
        /*6980*/ 	.word	0x00000098
        /*6984*/ 	.short	0x010a
        /*6986*/ 	.byte	0x3f
	.zero		1


	//   ....[144]....
        /*6988*/ 	.word	0x000207a0
        /*698c*/ 	.word	0x00000003
        /*6990*/ 	.word	0x00000080
        /*6994*/ 	.short	0x010a
        /*6996*/ 	.byte	0x3f
	.zero		1


	//   ....[145]....
        /*6998*/ 	.word	0x00020800
        /*699c*/ 	.word	0x00000003
        /*69a0*/ 	.word	0x00000088
        /*69a4*/ 	.short	0x010a
        /*69a6*/ 	.byte	0x3f
	.zero		1


	//   ....[146]....
        /*69a8*/ 	.word	0x00020860
        /*69ac*/ 	.word	0x00000003
        /*69b0*/ 	.word	0x00000090
        /*69b4*/ 	.short	0x010a
        /*69b6*/ 	.byte	0x3f
	.zero		1


	//   ....[147]....
        /*69b8*/ 	.word	0x000208c0
        /*69bc*/ 	.word	0x00000003
        /*69c0*/ 	.word	0x00000098
        /*69c4*/ 	.short	0x010a
        /*69c6*/ 	.byte	0x3f
	.zero		1


	//   ....[148]....
        /*69c8*/ 	.word	0x00020920
        /*69cc*/ 	.word	0x00000003
        /*69d0*/ 	.word	0x00000080
        /*69d4*/ 	.short	0x010a
        /*69d6*/ 	.byte	0x3f
	.zero		1


	//   ....[149]....
        /*69d8*/ 	.word	0x00020980
        /*69dc*/ 	.word	0x00000003
        /*69e0*/ 	.word	0x00000088
        /*69e4*/ 	.short	0x010a
        /*69e6*/ 	.byte	0x3f
	.zero		1


	//   ....[150]....
        /*69e8*/ 	.word	0x000209e0
        /*69ec*/ 	.word	0x00000003
        /*69f0*/ 	.word	0x00000090
        /*69f4*/ 	.short	0x010a
        /*69f6*/ 	.byte	0x3f
	.zero		1


	//   ....[151]....
        /*69f8*/ 	.word	0x00020a40
        /*69fc*/ 	.word	0x00000003
        /*6a00*/ 	.word	0x00000098
        /*6a04*/ 	.short	0x010a
        /*6a06*/ 	.byte	0x3f
	.zero		1


	//   ....[152]....
        /*6a08*/ 	.word	0x00020aa0
        /*6a0c*/ 	.word	0x00000003
        /*6a10*/ 	.word	0x00000080
        /*6a14*/ 	.short	0x010a
        /*6a16*/ 	.byte	0x3f
	.zero		1


	//   ....[153]....
        /*6a18*/ 	.word	0x00020b00
        /*6a1c*/ 	.word	0x00000003
        /*6a20*/ 	.word	0x00000088
        /*6a24*/ 	.short	0x010a
        /*6a26*/ 	.byte	0x3f
	.zero		1


	//   ....[154]....
        /*6a28*/ 	.word	0x00020b60
        /*6a2c*/ 	.word	0x00000003
        /*6a30*/ 	.word	0x00000090
        /*6a34*/ 	.short	0x010a
        /*6a36*/ 	.byte	0x3f
	.zero		1


	//   ....[155]....
        /*6a38*/ 	.word	0x00020bc0
        /*6a3c*/ 	.word	0x00000003
        /*6a40*/ 	.word	0x00000098
        /*6a44*/ 	.short	0x010a
        /*6a46*/ 	.byte	0x3f
	.zero		1


	//   ....[156]....
        /*6a48*/ 	.word	0x00020c10
        /*6a4c*/ 	.word	0x00000000
        /*6a50*/ 	.word	0x00000080
        /*6a54*/ 	.short	0x010a
        /*6a56*/ 	.byte	0x3f
	.zero		1


	//   ....[157]....
        /*6a58*/ 	.word	0x00020c60
        /*6a5c*/ 	.word	0x00000000
        /*6a60*/ 	.word	0x00000088
        /*6a64*/ 	.short	0x010a
        /*6a66*/ 	.byte	0x3f
	.zero		1


	//   ....[158]....
        /*6a68*/ 	.word	0x00020cb0
        /*6a6c*/ 	.word	0x00000000
        /*6a70*/ 	.word	0x00000090
        /*6a74*/ 	.short	0x010a
        /*6a76*/ 	.byte	0x3f
	.zero		1


	//   ....[159]....
        /*6a78*/ 	.word	0x00020d90
        /*6a7c*/ 	.word	0x0000000e
        /*6a80*/ 	.word	0x00000030
        /*6a84*/ 	.short	0x010a
        /*6a86*/ 	.byte	0x3f
	.zero		1


	//   ....[160]....
        /*6a88*/ 	.word	0x00020e70
        /*6a8c*/ 	.word	0x00000004
        /*6a90*/ 	.word	0x00000000
        /*6a94*/ 	.short	0x010a
        /*6a96*/ 	.byte	0x3f
	.zero		1


	//   ....[161]....
        /*6a98*/ 	.word	0x00020ec0
        /*6a9c*/ 	.word	0x00000003
        /*6aa0*/ 	.word	0x00000000
        /*6aa4*/ 	.short	0x010a
        /*6aa6*/ 	.byte	0x3f
	.zero		1


	//   ....[162]....
        /*6aa8*/ 	.word	0x00020f10
        /*6aac*/ 	.word	0x00000003
        /*6ab0*/ 	.word	0x00000000
        /*6ab4*/ 	.short	0x010a
        /*6ab6*/ 	.byte	0x3f
	.zero		1


	//   ....[163]....
        /*6ab8*/ 	.word	0x00020f60
        /*6abc*/ 	.word	0x00000003
        /*6ac0*/ 	.word	0x00000000
        /*6ac4*/ 	.short	0x010a
        /*6ac6*/ 	.byte	0x3f
	.zero		1


	//   ....[164]....
        /*6ac8*/ 	.word	0x00020fb0
        /*6acc*/ 	.word	0x00000003
        /*6ad0*/ 	.word	0x00000000
        /*6ad4*/ 	.short	0x010a
        /*6ad6*/ 	.byte	0x3f
	.zero		1


	//----- nvinfo : EIATTR_NUM_MBARRIERS
	.align		4
.L_38:
        /*6ad8*/ 	.byte	0x03, 0x38
        /*6ada*/ 	.short	0x0016


	//----- nvinfo : EIATTR_EXIT_INSTR_OFFSETS
	.align		4
        /*6adc*/ 	.byte	0x04, 0x1c
        /*6ade*/ 	.short	(.L_40 - .L_39)


	//   ....[0]....
.L_39:
        /*6ae0*/ 	.word	0x00000bc0


	//   ....[1]....
        /*6ae4*/ 	.word	0x00001460


	//   ....[2]....
        /*6ae8*/ 	.word	0x0001c330


	//   ....[3]....
        /*6aec*/ 	.word	0x0001c9b0


	//   ....[4]....
        /*6af0*/ 	.word	0x0001ca40


	//   ....[5]....
        /*6af4*/ 	.word	0x0001eec0


	//   ....[6]....
        /*6af8*/ 	.word	0x0001ffe0


	//----- nvinfo : EIATTR_MAX_THREADS
	.align		4
.L_40:
        /*6afc*/ 	.byte	0x04, 0x05
        /*6afe*/ 	.short	(.L_42 - .L_41)
.L_41:
        /*6b00*/ 	.word	0x00000180
        /*6b04*/ 	.word	0x00000001
        /*6b08*/ 	.word	0x00000001


	//----- nvinfo : EIATTR_CRS_STACK_SIZE
	.align		4
.L_42:
        /*6b0c*/ 	.byte	0x04, 0x1e
        /*6b0e*/ 	.short	(.L_44 - .L_43)
.L_43:
        /*6b10*/ 	.word	0x00000000


	//----- nvinfo : EIATTR_CBANK_PARAM_SIZE
	.align		4
.L_44:
        /*6b14*/ 	.byte	0x03, 0x19
        /*6b16*/ 	.short	0x0770


	//----- nvinfo : EIATTR_PARAM_CBANK
	.align		4
        /*6b18*/ 	.byte	0x04, 0x0a
        /*6b1a*/ 	.short	(.L_46 - .L_45)
	.align		4
.L_45:
        /*6b1c*/ 	.word	index@(.nv.constant0._ZN7cutlass13device_kernelINS_4gemm6kernel13GemmUniversalIN4cute5tupleIJiiiiEEENS1_10collective13CollectiveMmaINS1_37MainloopSm90TmaGmmaWarpSpecializedFP8ILi6ENS5_IJNS4_1CILi1EEESB_SB_EEENS1_35KernelTmaWarpSpecializedCooperativeEEENS5_IJNSA_ILi256EEESF_NSA_ILi64EEEEEENS_12float_e4m3_tENS5_IJlSB_lEEESI_SJ_NS4_8TiledMMAINS4_8MMA_AtomIJNS4_4SM904GMMA31MMA_64x256x32_F32E4M3E4M3_SS_TNILNSN_7ScaleInE1ELSP_1EEEEEENS4_6LayoutINS5_IJNSA_ILi2EEESB_SB_EEENS5_IJSB_NSA_ILi0EEESV_EEEEENS5_IJNS4_10UnderscoreESY_SY_EEEEENS4_13SM90_TMA_LOADENS4_14ComposedLayoutINS4_7SwizzleILi2ELi4ELi3EEENS4_18smem_ptr_flag_bitsILi8EEENSS_INS5_IJNSA_ILi8EEESG_EEENS5_IJSG_SB_EEEEEEEvNS4_8identityES11_S1B_vS1C_EENS_8epilogue10collective18CollectiveEpilogueINS1E_22Sm90TmaWarpSpecializedILi4ELi2ELi16ELb0ELb0EEEJSH_NS5_IJNSA_ILi128EEENSA_ILi32EEEEEESI_SJ_SI_SJ_NS1E_6fusion15FusionCallbacksIS1I_NS1M_17LinearCombinationISI_fSI_fLNS_15FloatRoundStyleE2EEESH_S1L_JEEES11_NS12_INS13_ILi1ELi4ELi3EEES16_NSS_INS5_IJS17_S1K_EEENS5_IJS1K_SB_EEEEEEENS4_39AutoVectorizingCopyWithAssumedAlignmentILi128EEENS4_14SM90_TMA_STOREES1W_S1Y_NS4_9Copy_AtomIJNS4_17SM90_U32x4_STSM_NENS_6half_tEEEEvEEEvvEEEEvNT_6ParamsE)
        /*6b20*/ 	.short	0x0210
        /*6b22*/ 	.short	0x0770


	//----- nvinfo : EIATTR_SW_WAR
	.align		4
.L_46:
        /*6b24*/ 	.byte	0x04, 0x36
        /*6b26*/ 	.short	(.L_48 - .L_47)
.L_47:
        /*6b28*/ 	.word	0x00000008
.L_48:


//--------------------- .nv.callgraph             --------------------------
	.section	.nv.callgraph,"",@"SHT_CUDA_CALLGRAPH"
	.align	4
	.sectionentsize	8
	.align		4
        /*0000*/ 	.word	0x00000000
	.align		4
        /*0004*/ 	.word	0xffffffff
	.align		4
        /*0008*/ 	.word	index@(_ZN7cutlass13device_kernelINS_4gemm6kernel13GemmUniversalIN4cute5tupleIJiiiiEEENS1_10collective13CollectiveMmaINS1_37MainloopSm90TmaGmmaWarpSpecializedFP8ILi6ENS5_IJNS4_1CILi1EEESB_SB_EEENS1_35KernelTmaWarpSpecializedCooperativeEEENS5_IJNSA_ILi256EEESF_NSA_ILi64EEEEEENS_12float_e4m3_tENS5_IJlSB_lEEESI_SJ_NS4_8TiledMMAINS4_8MMA_AtomIJNS4_4SM904GMMA31MMA_64x256x32_F32E4M3E4M3_SS_TNILNSN_7ScaleInE1ELSP_1EEEEEENS4_6LayoutINS5_IJNSA_ILi2EEESB_SB_EEENS5_IJSB_NSA_ILi0EEESV_EEEEENS5_IJNS4_10UnderscoreESY_SY_EEEEENS4_13SM90_TMA_LOADENS4_14ComposedLayoutINS4_7SwizzleILi2ELi4ELi3EEENS4_18smem_ptr_flag_bitsILi8EEENSS_INS5_IJNSA_ILi8EEESG_EEENS5_IJSG_SB_EEEEEEEvNS4_8identityES11_S1B_vS1C_EENS_8epilogue10collective18CollectiveEpilogueINS1E_22Sm90TmaWarpSpecializedILi4ELi2ELi16ELb0ELb0EEEJSH_NS5_IJNSA_ILi128EEENSA_ILi32EEEEEESI_SJ_SI_SJ_NS1E_6fusion15FusionCallbacksIS1I_NS1M_17LinearCombinationISI_fSI_fLNS_15FloatRoundStyleE2EEESH_S1L_JEEES11_NS12_INS13_ILi1ELi4ELi3EEES16_NSS_INS5_IJS17_S1K_EEENS5_IJS1K_SB_EEEEEEENS4_39AutoVectorizingCopyWithAssumedAlignmentILi128EEENS4_14SM90_TMA_STOREES1W_S1Y_NS4_9Copy_AtomIJNS4_17SM90_U32x4_STSM_NENS_6half_tEEEEvEEEvvEEEEvNT_6ParamsE)
	.align		4
        /*000c*/ 	.word	index@(__assertfail)
	.align		4
        /*0010*/ 	.word	0x00000000
	.align		4
        /*0014*/ 	.word	0xfffffffe
	.align		4
        /*0018*/ 	.word	0x00000000
	.align		4
        /*001c*/ 	.word	0xfffffffd
	.align		4
        /*0020*/ 	.word	0x00000000
	.align		4
        /*0024*/ 	.word	0xfffffffc


//--------------------- .nv.constant4             --------------------------
	.section	.nv.constant4,"a",@progbits
	.align	8
	.align		8
.nv.constant4:
        /*0000*/ 	.dword	__assertfail
	.align		8
        /*0008*/ 	.dword	__unnamed_1
	.align		8
        /*0010*/ 	.dword	__unnamed_2
	.align		8
        /*0018*/ 	.dword	_ZN39_INTERNAL_c121ba4d_4_k_cu_eda04af1_29314cuda3std3__45__cpo5beginE
	.align		8
        /*0020*/ 	.dword	_ZN39_INTERNAL_c121ba4d_4_k_cu_eda04af1_29314cuda3std3__45__cpo3endE
	.align		8
        /*0028*/ 	.dword	_ZN39_INTERNAL_c121ba4d_4_k_cu_eda04af1_29314cuda3std3__45__cpo6cbeginE
	.align		8
        /*0030*/ 	.dword	_ZN39_INTERNAL_c121ba4d_4_k_cu_eda04af1_29314cuda3std3__45__cpo4cendE
	.align		8
        /*0038*/ 	.dword	_ZN39_INTERNAL_c121ba4d_4_k_cu_eda04af1_29314cuda3std3__441_GLOBAL__N__c121ba4d_4_k_cu_eda04af1_29316ignoreE
	.align		8
        /*0040*/ 	.dword	_ZN39_INTERNAL_c121ba4d_4_k_cu_eda04af1_29314cuda3std3__419piecewise_constructE
	.align		8
        /*0048*/ 	.dword	_ZN39_INTERNAL_c121ba4d_4_k_cu_eda04af1_29314cuda3std3__48in_placeE
	.align		8
        /*0050*/ 	.dword	_ZN39_INTERNAL_c121ba4d_4_k_cu_eda04af1_29314cuda3std6ranges3__45__cpo4swapE
	.align		8
        /*0058*/ 	.dword	_ZN39_INTERNAL_c121ba4d_4_k_cu_eda04af1_29314cuda3std6ranges3__45__cpo9iter_moveE
	.align		8
        /*0060*/ 	.dword	_ZN39_INTERNAL_c121ba4d_4_k_cu_eda04af1_29314cute7productE
	.align		8
        /*0068*/ 	.dword	_ZN39_INTERNAL_c121ba4d_4_k_cu_eda04af1_29314cute1_E
	.align		8
        /*0070*/ 	.dword	$str$24
	.align		8
        /*0078*/ 	.dword	$str$25


//--------------------- .text._ZN7cutlass13device_kernelINS_4gemm6kernel13GemmUniversalIN4cute5tupleIJiiiiEEENS1_10collective13CollectiveMmaINS1_37MainloopSm90TmaGmmaWarpSpecializedFP8ILi6ENS5_IJNS4_1CILi1EEESB_SB_EEENS1_35KernelTmaWarpSpecializedCooperativeEEENS5_IJNSA_ILi256EEESF_NSA_ILi64EEEEEENS_12float_e4m3_tENS5_IJlSB_lEEESI_SJ_NS4_8TiledMMAINS4_8MMA_AtomIJNS4_4SM904GMMA31MMA_64x256x32_F32E4M3E4M3_SS_TNILNSN_7ScaleInE1ELSP_1EEEEEENS4_6LayoutINS5_IJNSA_ILi2EEESB_SB_EEENS5_IJSB_NSA_ILi0EEESV_EEEEENS5_IJNS4_10UnderscoreESY_SY_EEEEENS4_13SM90_TMA_LOADENS4_14ComposedLayoutINS4_7SwizzleILi2ELi4ELi3EEENS4_18smem_ptr_flag_bitsILi8EEENSS_INS5_IJNSA_ILi8EEESG_EEENS5_IJSG_SB_EEEEEEEvNS4_8identityES11_S1B_vS1C_EENS_8epilogue10collective18CollectiveEpilogueINS1E_22Sm90TmaWarpSpecializedILi4ELi2ELi16ELb0ELb0EEEJSH_NS5_IJNSA_ILi128EEENSA_ILi32EEEEEESI_SJ_SI_SJ_NS1E_6fusion15FusionCallbacksIS1I_NS1M_17LinearCombinationISI_fSI_fLNS_15FloatRoundStyleE2EEESH_S1L_JEEES11_NS12_INS13_ILi1ELi4ELi3EEES16_NSS_INS5_IJS17_S1K_EEENS5_IJS1K_SB_EEEEEEENS4_39AutoVectorizingCopyWithAssumedAlignmentILi128EEENS4_14SM90_TMA_STOREES1W_S1Y_NS4_9Copy_AtomIJNS4_17SM90_U32x4_STSM_NENS_6half_tEEEEvEEEvvEEEEvNT_6ParamsE --------------------------
	.section	.text._ZN7cutlass13device_kernelINS_4gemm6kernel13GemmUniversalIN4cute5tupleIJiiiiEEENS1_10collective13CollectiveMmaINS1_37MainloopSm90TmaGmmaWarpSpecializedFP8ILi6ENS5_IJNS4_1CILi1EEESB_SB_EEENS1_35KernelTmaWarpSpecializedCooperativeEEENS5_IJNSA_ILi256EEESF_NSA_ILi64EEEEEENS_12float_e4m3_tENS5_IJlSB_lEEESI_SJ_NS4_8TiledMMAINS4_8MMA_AtomIJNS4_4SM904GMMA31MMA_64x256x32_F32E4M3E4M3_SS_TNILNSN_7ScaleInE1ELSP_1EEEEEENS4_6LayoutINS5_IJNSA_ILi2EEESB_SB_EEENS5_IJSB_NSA_ILi0EEESV_EEEEENS5_IJNS4_10UnderscoreESY_SY_EEEEENS4_13SM90_TMA_LOADENS4_14ComposedLayoutINS4_7SwizzleILi2ELi4ELi3EEENS4_18smem_ptr_flag_bitsILi8EEENSS_INS5_IJNSA_ILi8EEESG_EEENS5_IJSG_SB_EEEEEEEvNS4_8identityES11_S1B_vS1C_EENS_8epilogue10collective18CollectiveEpilogueINS1E_22Sm90TmaWarpSpecializedILi4ELi2ELi16ELb0ELb0EEEJSH_NS5_IJNSA_ILi128EEENSA_ILi32EEEEEESI_SJ_SI_SJ_NS1E_6fusion15FusionCallbacksIS1I_NS1M_17LinearCombinationISI_fSI_fLNS_15FloatRoundStyleE2EEESH_S1L_JEEES11_NS12_INS13_ILi1ELi4ELi3EEES16_NSS_INS5_IJS17_S1K_EEENS5_IJS1K_SB_EEEEEEENS4_39AutoVectorizingCopyWithAssumedAlignmentILi128EEENS4_14SM90_TMA_STOREES1W_S1Y_NS4_9Copy_AtomIJNS4_17SM90_U32x4_STSM_NENS_6half_tEEEEvEEEvvEEEEvNT_6ParamsE,"ax",@progbits
	.align	128
.text._ZN7cutlass13device_kernelINS_4gemm6kernel13GemmUniversalIN4cute5tupleIJiiiiEEENS1_10collective13CollectiveMmaINS1_37MainloopSm90TmaGmmaWarpSpecializedFP8ILi6ENS5_IJNS4_1CILi1EEESB_SB_EEENS1_35KernelTmaWarpSpecializedCooperativeEEENS5_IJNSA_ILi256EEESF_NSA_ILi64EEEEEENS_12float_e4m3_tENS5_IJlSB_lEEESI_SJ_NS4_8TiledMMAINS4_8MMA_AtomIJNS4_4SM904GMMA31MMA_64x256x32_F32E4M3E4M3_SS_TNILNSN_7ScaleInE1ELSP_1EEEEEENS4_6LayoutINS5_IJNSA_ILi2EEESB_SB_EEENS5_IJSB_NSA_ILi0EEESV_EEEEENS5_IJNS4_10UnderscoreESY_SY_EEEEENS4_13SM90_TMA_LOADENS4_14ComposedLayoutINS4_7SwizzleILi2ELi4ELi3EEENS4_18smem_ptr_flag_bitsILi8EEENSS_INS5_IJNSA_ILi8EEESG_EEENS5_IJSG_SB_EEEEEEEvNS4_8identityES11_S1B_vS1C_EENS_8epilogue10collective18CollectiveEpilogueINS1E_22Sm90TmaWarpSpecializedILi4ELi2ELi16ELb0ELb0EEEJSH_NS5_IJNSA_ILi128EEENSA_ILi32EEEEEESI_SJ_SI_SJ_NS1E_6fusion15FusionCallbacksIS1I_NS1M_17LinearCombinationISI_fSI_fLNS_15FloatRoundStyleE2EEESH_S1L_JEEES11_NS12_INS13_ILi1ELi4ELi3EEES16_NSS_INS5_IJS17_S1K_EEENS5_IJS1K_SB_EEEEEEENS4_39AutoVectorizingCopyWithAssumedAlignmentILi128EEENS4_14SM90_TMA_STOREES1W_S1Y_NS4_9Copy_AtomIJNS4_17SM90_U32x4_STSM_NENS_6half_tEEEEvEEEvvEEEEvNT_6ParamsE:
        .type           _ZN7cutlass13device_kernelINS_4gemm6kernel13GemmUniversalIN4cute5tupleIJiiiiEEENS1_10collective13CollectiveMmaINS1_37MainloopSm90TmaGmmaWarpSpecializedFP8ILi6ENS5_IJNS4_1CILi1EEESB_SB_EEENS1_35KernelTmaWarpSpecializedCooperativeEEENS5_IJNSA_ILi256EEESF_NSA_ILi64EEEEEENS_12float_e4m3_tENS5_IJlSB_lEEESI_SJ_NS4_8TiledMMAINS4_8MMA_AtomIJNS4_4SM904GMMA31MMA_64x256x32_F32E4M3E4M3_SS_TNILNSN_7ScaleInE1ELSP_1EEEEEENS4_6LayoutINS5_IJNSA_ILi2EEESB_SB_EEENS5_IJSB_NSA_ILi0EEESV_EEEEENS5_IJNS4_10UnderscoreESY_SY_EEEEENS4_13SM90_TMA_LOADENS4_14ComposedLayoutINS4_7SwizzleILi2ELi4ELi3EEENS4_18smem_ptr_flag_bitsILi8EEENSS_INS5_IJNSA_ILi8EEESG_EEENS5_IJSG_SB_EEEEEEEvNS4_8identityES11_S1B_vS1C_EENS_8epilogue10collective18CollectiveEpilogueINS1E_22Sm90TmaWarpSpecializedILi4ELi2ELi16ELb0ELb0EEEJSH_NS5_IJNSA_ILi128EEENSA_ILi32EEEEEESI_SJ_SI_SJ_NS1E_6fusion15FusionCallbacksIS1I_NS1M_17LinearCombinationISI_fSI_fLNS_15FloatRoundStyleE2EEESH_S1L_JEEES11_NS12_INS13_ILi1ELi4ELi3EEES16_NSS_INS5_IJS17_S1K_EEENS5_IJS1K_SB_EEEEEEENS4_39AutoVectorizingCopyWithAssumedAlignmentILi128EEENS4_14SM90_TMA_STOREES1W_S1Y_NS4_9Copy_AtomIJNS4_17SM90_U32x4_STSM_NENS_6half_tEEEEvEEEvvEEEEvNT_6ParamsE,@function
        .size           _ZN7cutlass13device_kernelINS_4gemm6kernel13GemmUniversalIN4cute5tupleIJiiiiEEENS1_10collective13CollectiveMmaINS1_37MainloopSm90TmaGmmaWarpSpecializedFP8ILi6ENS5_IJNS4_1CILi1EEESB_SB_EEENS1_35KernelTmaWarpSpecializedCooperativeEEENS5_IJNSA_ILi256EEESF_NSA_ILi64EEEEEENS_12float_e4m3_tENS5_IJlSB_lEEESI_SJ_NS4_8TiledMMAINS4_8MMA_AtomIJNS4_4SM904GMMA31MMA_64x256x32_F32E4M3E4M3_SS_TNILNSN_7ScaleInE1ELSP_1EEEEEENS4_6LayoutINS5_IJNSA_ILi2EEESB_SB_EEENS5_IJSB_NSA_ILi0EEESV_EEEEENS5_IJNS4_10UnderscoreESY_SY_EEEEENS4_13SM90_TMA_LOADENS4_14ComposedLayoutINS4_7SwizzleILi2ELi4ELi3EEENS4_18smem_ptr_flag_bitsILi8EEENSS_INS5_IJNSA_ILi8EEESG_EEENS5_IJSG_SB_EEEEEEEvNS4_8identityES11_S1B_vS1C_EENS_8epilogue10collective18CollectiveEpilogueINS1E_22Sm90TmaWarpSpecializedILi4ELi2ELi16ELb0ELb0EEEJSH_NS5_IJNSA_ILi128EEENSA_ILi32EEEEEESI_SJ_SI_SJ_NS1E_6fusion15FusionCallbacksIS1I_NS1M_17LinearCombinationISI_fSI_fLNS_15FloatRoundStyleE2EEESH_S1L_JEEES11_NS12_INS13_ILi1ELi4ELi3EEES16_NSS_INS5_IJS17_S1K_EEENS5_IJS1K_SB_EEEEEEENS4_39AutoVectorizingCopyWithAssumedAlignmentILi128EEENS4_14SM90_TMA_STOREES1W_S1Y_NS4_9Copy_AtomIJNS4_17SM90_U32x4_STSM_NENS_6half_tEEEEvEEEvvEEEEvNT_6ParamsE,(.L_x_420 - _ZN7cutlass13device_kernelINS_4gemm6kernel13GemmUniversalIN4cute5tupleIJiiiiEEENS1_10collective13CollectiveMmaINS1_37MainloopSm90TmaGmmaWarpSpecializedFP8ILi6ENS5_IJNS4_1CILi1EEESB_SB_EEENS1_35KernelTmaWarpSpecializedCooperativeEEENS5_IJNSA_ILi256EEESF_NSA_ILi64EEEEEENS_12float_e4m3_tENS5_IJlSB_lEEESI_SJ_NS4_8TiledMMAINS4_8MMA_AtomIJNS4_4SM904GMMA31MMA_64x256x32_F32E4M3E4M3_SS_TNILNSN_7ScaleInE1ELSP_1EEEEEENS4_6LayoutINS5_IJNSA_ILi2EEESB_SB_EEENS5_IJSB_NSA_ILi0EEESV_EEEEENS5_IJNS4_10UnderscoreESY_SY_EEEEENS4_13SM90_TMA_LOADENS4_14ComposedLayoutINS4_7SwizzleILi2ELi4ELi3EEENS4_18smem_ptr_flag_bitsILi8EEENSS_INS5_IJNSA_ILi8EEESG_EEENS5_IJSG_SB_EEEEEEEvNS4_8identityES11_S1B_vS1C_EENS_8epilogue10collective18CollectiveEpilogueINS1E_22Sm90TmaWarpSpecializedILi4ELi2ELi16ELb0ELb0EEEJSH_NS5_IJNSA_ILi128EEENSA_ILi32EEEEEESI_SJ_SI_SJ_NS1E_6fusion15FusionCallbacksIS1I_NS1M_17LinearCombinationISI_fSI_fLNS_15FloatRoundStyleE2EEESH_S1L_JEEES11_NS12_INS13_ILi1ELi4ELi3EEES16_NSS_INS5_IJS17_S1K_EEENS5_IJS1K_SB_EEEEEEENS4_39AutoVectorizingCopyWithAssumedAlignmentILi128EEENS4_14SM90_TMA_STOREES1W_S1Y_NS4_9Copy_AtomIJNS4_17SM90_U32x4_STSM_NENS_6half_tEEEEvEEEvvEEEEvNT_6ParamsE)
        .other          _ZN7cutlass13device_kernelINS_4gemm6kernel13GemmUniversalIN4cute5tupleIJiiiiEEENS1_10collective13CollectiveMmaINS1_37MainloopSm90TmaGmmaWarpSpecializedFP8ILi6ENS5_IJNS4_1CILi1EEESB_SB_EEENS1_35KernelTmaWarpSpecializedCooperativeEEENS5_IJNSA_ILi256EEESF_NSA_ILi64EEEEEENS_12float_e4m3_tENS5_IJlSB_lEEESI_SJ_NS4_8TiledMMAINS4_8MMA_AtomIJNS4_4SM904GMMA31MMA_64x256x32_F32E4M3E4M3_SS_TNILNSN_7ScaleInE1ELSP_1EEEEEENS4_6LayoutINS5_IJNSA_ILi2EEESB_SB_EEENS5_IJSB_NSA_ILi0EEESV_EEEEENS5_IJNS4_10UnderscoreESY_SY_EEEEENS4_13SM90_TMA_LOADENS4_14ComposedLayoutINS4_7SwizzleILi2ELi4ELi3EEENS4_18smem_ptr_flag_bitsILi8EEENSS_INS5_IJNSA_ILi8EEESG_EEENS5_IJSG_SB_EEEEEEEvNS4_8identityES11_S1B_vS1C_EENS_8epilogue10collective18CollectiveEpilogueINS1E_22Sm90TmaWarpSpecializedILi4ELi2ELi16ELb0ELb0EEEJSH_NS5_IJNSA_ILi128EEENSA_ILi32EEEEEESI_SJ_SI_SJ_NS1E_6fusion15FusionCallbacksIS1I_NS1M_17LinearCombinationISI_fSI_fLNS_15FloatRoundStyleE2EEESH_S1L_JEEES11_NS12_INS13_ILi1ELi4ELi3EEES16_NSS_INS5_IJS17_S1K_EEENS5_IJS1K_SB_EEEEEEENS4_39AutoVectorizingCopyWithAssumedAlignmentILi128EEENS4_14SM90_TMA_STOREES1W_S1Y_NS4_9Copy_AtomIJNS4_17SM90_U32x4_STSM_NENS_6half_tEEEEvEEEvvEEEEvNT_6ParamsE,@"STO_CUDA_ENTRY STV_DEFAULT"
_ZN7cutlass13device_kernelINS_4gemm6kernel13GemmUniversalIN4cute5tupleIJiiiiEEENS1_10collective13CollectiveMmaINS1_37MainloopSm90TmaGmmaWarpSpecializedFP8ILi6ENS5_IJNS4_1CILi1EEESB_SB_EEENS1_35KernelTmaWarpSpecializedCooperativeEEENS5_IJNSA_ILi256EEESF_NSA_ILi64EEEEEENS_12float_e4m3_tENS5_IJlSB_lEEESI_SJ_NS4_8TiledMMAINS4_8MMA_AtomIJNS4_4SM904GMMA31MMA_64x256x32_F32E4M3E4M3_SS_TNILNSN_7ScaleInE1ELSP_1EEEEEENS4_6LayoutINS5_IJNSA_ILi2EEESB_SB_EEENS5_IJSB_NSA_ILi0EEESV_EEEEENS5_IJNS4_10UnderscoreESY_SY_EEEEENS4_13SM90_TMA_LOADENS4_14ComposedLayoutINS4_7SwizzleILi2ELi4ELi3EEENS4_18smem_ptr_flag_bitsILi8EEENSS_INS5_IJNSA_ILi8EEESG_EEENS5_IJSG_SB_EEEEEEEvNS4_8identityES11_S1B_vS1C_EENS_8epilogue10collective18CollectiveEpilogueINS1E_22Sm90TmaWarpSpecializedILi4ELi2ELi16ELb0ELb0EEEJSH_NS5_IJNSA_ILi128EEENSA_ILi32EEEEEESI_SJ_SI_SJ_NS1E_6fusion15FusionCallbacksIS1I_NS1M_17LinearCombinationISI_fSI_fLNS_15FloatRoundStyleE2EEESH_S1L_JEEES11_NS12_INS13_ILi1ELi4ELi3EEES16_NSS_INS5_IJS17_S1K_EEENS5_IJS1K_SB_EEEEEEENS4_39AutoVectorizingCopyWithAssumedAlignmentILi128EEENS4_14SM90_TMA_STOREES1W_S1Y_NS4_9Copy_AtomIJNS4_17SM90_U32x4_STSM_NENS_6half_tEEEEvEEEvvEEEEvNT_6ParamsE:
[----:B------:R-:W1:Y:S02]  /*0000*/  LDC R1, c[0x0][0x28] ;  /* 0x00000a00ff017b82 */ /* 0x000e640000000800 */
[----:B-1----:R-:W-:Y:S01]  /*0010*/  IADD3 R1, R1, -0x8b8, RZ ;  /* 0xfffff74801017810 */ /* 0x002fe20007ffe0ff */
[----:B------:R-:W1:Y:S05]  /*0020*/  S2R R2, SR_TID.X ;  /* 0x0000000000027919 */ /* 0x000e6a0000002100 */
[----:B------:R-:W2:Y:S01]  /*0030*/  LDC.64 R4, c[0x0][0x588] ;  /* 0x00016200ff047b82 */ /* 0x000ea20000000a00 */
[----:B------:R-:W-:Y:S01]  /*0040*/  ELECT P0, URZ, PT ;  /* 0x00000000003f782f */ /* 0x000fe20003800000 */
[----:B------:R-:W-:Y:S01]  /*0050*/  BSSY B0, `(.L_x_0) ;  /* 0x000001a000007945 */ /* 0x000fe20003800000 */
[----:B-1----:R-:W-:-:S05]  /*0060*/  SHF.R.U32.HI R8, RZ, 0x5, R2 ;  /* 0x00000005ff087819 */ /* 0x002fca0000011602 */
[----:B------:R-:W1:Y:S02]  /*0070*/  SHFL.IDX PT, R0, R8, RZ, 0x1f ;  /* 0x00001fff08007589 */ /* 0x000e6400000e0000 */
[----:B-1----:R-:W-:Y:S02]  /*0080*/  R2UR UR47, R0 ;  /* 0x00000000002f72ca */ /* 0x002fe400000e0000 */
[----:B------:R-:W-:-:S06]  /*0090*/  SHF.R.U32.HI R0, RZ, 0x7, R2 ;  /* 0x00000007ff007819 */ /* 0x000fcc0000011602 */
[----:B------:R-:W1:Y:S05]  /*00a0*/  SHFL.IDX PT, R0, R0, RZ, 0x1f ;  /* 0x00001fff00007589 */ /* 0x000e6a00000e0000 */
[----:B------:R-:W-:Y:S02]  /*00b0*/  USHF.R.S32.HI UR4, URZ, 0x1f, UR47 ;  /* 0x0000001f3f047899 */ /* 0x000fe4000801142f */
[----:B------:R-:W-:Y:S02]  /*00c0*/  ISETP.NE.OR P0, PT, RZ, UR47, !P0 ;  /* 0x0000002fff007c0c */ /* 0x000fe4000c705670 */
[----:B------:R-:W-:-:S04]  /*00d0*/  ULEA.HI UR4, UR4, UR47, URZ, 0x2 ;  /* 0x0000002f04047291 */ /* 0x000fc8000f8f103f */
[----:B------:R-:W-:-:S04]  /*00e0*/  ULOP3.LUT UR4, UR4, 0xfffffffc, URZ, 0xc0, !UPT ;  /* 0xfffffffc04047892 */ /* 0x000fc8000f8ec03f */
[----:B------:R-:W-:-:S03]  /*00f0*/  UIADD3 UR47, UR47, -UR4, URZ ;  /* 0x800000042f2f7290 */ /* 0x000fc6000fffe03f */
[----:B--2---:R-:W-:Y:S09]  /*0100*/  @P0 BRA `(.L_x_1) ;  /* 0x0000000000380947 */ /* 0x004ff20003800000 */
[----:B------:R-:W-:Y:S02]  /*0110*/  ULDC.64 UR4, c[0x0][0x198] ;  /* 0x0000660000047ab9 */ /* 0x000fe40000000a00 */
[----:B------:R-:W-:Y:S02]  /*0120*/  UIADD3 UR6, UP0, UR4, 0xf0, URZ ;  /* 0x000000f004067890 */ /* 0x000fe4000ff1e03f */
[----:B------:R-:W-:Y:S02]  /*0130*/  UIADD3 UR8, UP1, UR4, 0x1f0, URZ ;  /* 0x000001f004087890 */ /* 0x000fe4000ff3e03f */
[----:B------:R-:W-:Y:S02]  /*0140*/  UIADD3 UR10, UP2, UR4, 0x3f0, URZ ;  /* 0x000003f0040a7890 */ /* 0x000fe4000ff5e03f */
[----:B------:R-:W-:Y:S02]  /*0150*/  UIADD3 UR4, UP3, UR4, 0x4f0, URZ ;  /* 0x000004f004047890 */ /* 0x000fe4000ff7e03f */
[----:B------:R-:W-:-:S02]  /*0160*/  UIADD3.X UR7, URZ, UR5, URZ, UP0, !UPT ;  /* 0x000000053f077290 */ /* 0x000fc400087fe43f */
[----:B------:R-:W-:Y:S02]  /*0170*/  UIADD3.X UR9, URZ, UR5, URZ, UP1, !UPT ;  /* 0x000000053f097290 */ /* 0x000fe40008ffe43f */
[----:B------:R-:W-:Y:S02]  /*0180*/  UIADD3.X UR11, URZ, UR5, URZ, UP2, !UPT ;  /* 0x000000053f0b7290 */ /* 0x000fe400097fe43f */
[----:B------:R-:W-:-:S03]  /*0190*/  UIADD3.X UR5, URZ, UR5, URZ, UP3, !UPT ;  /* 0x000000053f057290 */ /* 0x000fc60009ffe43f */
[----:B------:R2:W-:Y:S02]  /*01a0*/  UTMACCTL.PF [UR6] ;  /* 0x00000000060079b9 */ /* 0x0005e40008040000 */
[----:B------:R2:W-:Y:S02]  /*01b0*/  UTMACCTL.PF [UR8] ;  /* 0x00000000080079b9 */ /* 0x0005e40008040000 */
[----:B------:R2:W-:Y:S02]  /*01c0*/  UTMACCTL.PF [UR10] ;  /* 0x000000000a0079b9 */ /* 0x0005e40008040000 */
[----:B------:R2:W-:Y:S02]  /*01d0*/  UTMACCTL.PF [UR4] ;  /* 0x00000000040079b9 */ /* 0x0005e40008040000 */
[----:B--2---:R-:W-:Y:S01]  /*01e0*/  NOP ;  /* 0x0000000000007918 */ /* 0x004fe20000000000 */
.L_x_1:
[----:B------:R-:W-:Y:S05]  /*01f0*/  BSYNC B0 ;  /* 0x0000000000007941 */ /* 0x000fea0003800000 */
.L_x_0:
[----:B------:R-:W-:Y:S01]  /*0200*/  ULDC.64 UR6, c[0x0][0x590] ;  /* 0x0001640000067ab9 */ /* 0x000fe20000000a00 */
[----:B-1----:R-:W-:Y:S01]  /*0210*/  R2UR UR4, R0 ;  /* 0x00000000000472ca */ /* 0x002fe200000e0000 */
[----:B------:R-:W-:Y:S01]  /*0220*/  ULDC.64 UR56, c[0x0][0x208] ;  /* 0x0000820000387ab9 */ /* 0x000fe20000000a00 */
[----:B------:R-:W-:Y:S02]  /*0230*/  ISETP.NE.U32.AND P2, PT, RZ, UR6, PT ;  /* 0x00000006ff007c0c */ /* 0x000fe4000bf45070 */
[----:B------:R-:W-:Y:S02]  /*0240*/  PRMT R6, RZ, 0x7610, R6 ;  /* 0x00007610ff067816 */ /* 0x000fe40000000006 */
[----:B------:R-:W-:Y:S02]  /*0250*/  ISETP.NE.AND.EX P1, PT, RZ, UR7, PT, P2 ;  /* 0x00000007ff007c0c */ /* 0x000fe4000bf25320 */
[----:B------:R-:W-:Y:S02]  /*0260*/  MOV R2, R4 ;  /* 0x0000000400027202 */ /* 0x000fe40000000f00 */
[----:B------:R-:W-:-:S09]  /*0270*/  MOV R3, R5 ;  /* 0x0000000500037202 */ /* 0x000fd20000000f00 */
[----:B------:R-:W-:Y:S05]  /*0280*/  @P1 BRA `(.L_x_2) ;  /* 0x0000000000301947 */ /* 0x000fea0003800000 */
[----:B------:R-:W-:Y:S02]  /*0290*/  ULDC.64 UR8, c[0x0][0x588] ;  /* 0x0001620000087ab9 */ /* 0x000fe40000000a00 */
[----:B------:R-:W-:-:S04]  /*02a0*/  ISETP.NE.U32.AND P0, PT, RZ, UR8, PT ;  /* 0x00000008ff007c0c */ /* 0x000fc8000bf05070 */
[----:B------:R-:W-:-:S13]  /*02b0*/  ISETP.NE.AND.EX P0, PT, RZ, UR9, PT, P0 ;  /* 0x00000009ff007c0c */ /* 0x000fda000bf05300 */
[----:B------:R-:W-:Y:S05]  /*02c0*/  @!P0 BRA `(.L_x_3) ;  /* 0x0000000000108947 */ /* 0x000fea0003800000 */
[----:B------:R-:W2:Y:S01]  /*02d0*/  LDG.E R0, desc[UR56][R2.64] ;  /* 0x0000003802007981 */ /* 0x000ea2000c1e1900 */
[----:B------:R-:W-:Y:S02]  /*02e0*/  MOV R6, 0x1 ;  /* 0x0000000100067802 */ /* 0x000fe40000000f00 */
[----:B--2---:R-:W-:Y:S01]  /*02f0*/  FSETP.NEU.AND P3, PT, R0, RZ, PT ;  /* 0x000000ff0000720b */ /* 0x004fe20003f6d000 */
[----:B------:R-:W-:-:S12]  /*0300*/  BRA `(.L_x_2) ;  /* 0x0000000000107947 */ /* 0x000fd80003800000 */
.L_x_3:
[----:B------:R-:W-:Y:S01]  /*0310*/  ULDC UR5, c[0x0][0x580] ;  /* 0x0001600000057ab9 */ /* 0x000fe20000000800 */
[----:B------:R-:W-:Y:S02]  /*0320*/  MOV R6, 0x1 ;  /* 0x0000000100067802 */ /* 0x000fe40000000f00 */
[----:B------:R-:W-:Y:S02]  /*0330*/  CS2R R2, SRZ ;  /* 0x0000000000027805 */ /* 0x000fe4000001ff00 */
[----:B------:R-:W-:-:S13]  /*0340*/  FSETP.NEU.AND P3, PT, RZ, UR5, PT ;  /* 0x00000005ff007c0b */ /* 0x000fda000bf6d000 */
.L_x_2:
[----:B------:R-:W-:Y:S02]  /*0350*/  ISETP.NE.U32.AND P0, PT, R2, RZ, PT ;  /* 0x000000ff0200720c */ /* 0x000fe40003f05070 */
[----:B------:R-:W-:Y:S02]  /*0360*/  ISETP.NE.AND.EX P2, PT, RZ, UR7, PT, P2 ;  /* 0x00000007ff007c0c */ /* 0x000fe4000bf45320 */
[----:B------:R-:W-:Y:S02]  /*0370*/  ISETP.NE.AND.EX P0, PT, R3, RZ, PT, P0 ;  /* 0x000000ff0300720c */ /* 0x000fe40003f05300 */
[----:B------:R-:W-:-:S11]  /*0380*/  MOV R0, 0x1 ;  /* 0x0000000100007802 */ /* 0x000fd60000000f00 */
[----:B------:R-:W-:Y:S05]  /*0390*/  @P0 BRA P2, `(.L_x_4) ;  /* 0x0000000000300947 */ /* 0x000fea0001000000 */
[----:B------:R-:W-:Y:S02]  /*03a0*/  ISETP.NE.U32.AND P2, PT, RZ, UR6, PT ;  /* 0x00000006ff007c0c */ /* 0x000fe4000bf45070 */
[----:B------:R-:W-:Y:S02]  /*03b0*/  ISETP.NE.U32.AND P0, PT, R2, RZ, PT ;  /* 0x000000ff0200720c */ /* 0x000fe40003f05070 */
[----:B------:R-:W-:Y:S02]  /*03c0*/  ISETP.NE.AND.EX P2, PT, RZ, UR7, PT, P2 ;  /* 0x00000007ff007c0c */ /* 0x000fe4000bf45320 */
[----:B------:R-:W-:Y:S02]  /*03d0*/  PRMT R0, R6, 0x9910, RZ ;  /* 0x0000991006007816 */ /* 0x000fe400000000ff */
[----:B------:R-:W-:Y:S02]  /*03e0*/  ISETP.NE.AND.EX P0, PT, R3, RZ, PT, P0 ;  /* 0x000000ff0300720c */ /* 0x000fe40003f05300 */
[----:B------:R-:W-:-:S02]  /*03f0*/  ISETP.NE.AND P4, PT, R0, RZ, PT ;  /* 0x000000ff0000720c */ /* 0x000fc40003f85270 */
[----:B------:R-:W-:Y:S02]  /*0400*/  SEL R3, RZ, 0xffffffff, P3 ;  /* 0xffffffffff037807 */ /* 0x000fe40001800000 */
[----:B------:R-:W-:-:S04]  /*0410*/  SEL R0, RZ, 0xffffffff, P0 ;  /* 0xffffffffff007807 */ /* 0x000fc80000000000 */
[----:B------:R-:W-:-:S04]  /*0420*/  @P2 SEL R3, R0, R3, !P4 ;  /* 0x0000000300032207 */ /* 0x000fc80006000000 */
[----:B------:R-:W-:-:S04]  /*0430*/  LOP3.LUT R3, R3, 0x1, RZ, 0xc0, !PT ;  /* 0x0000000103037812 */ /* 0x000fc800078ec0ff */
[----:B------:R-:W-:-:S04]  /*0440*/  ISETP.NE.U32.AND P0, PT, R3, 0x1, PT ;  /* 0x000000010300780c */ /* 0x000fc80003f05070 */
[----:B------:R-:W-:-:S09]  /*0450*/  SEL R0, RZ, 0x1, !P0 ;  /* 0x00000001ff007807 */ /* 0x000fd20004000000 */
.L_x_4:
[----:B------:R-:W1:Y:S01]  /*0460*/  SHFL.IDX PT, R2, R8, RZ, 0x1f ;  /* 0x00001fff08027589 */ /* 0x000e6200000e0000 */
[----:B------:R-:W-:Y:S02]  /*0470*/  UISETP.NE.AND UP0, UPT, UR47, URZ, UPT ;  /* 0x0000003f2f00728c */ /* 0x000fe4000bf05270 */
[----:B------:R-:W-:Y:S02]  /*0480*/  UISETP.NE.AND UP1, UPT, UR4, URZ, UPT ;  /* 0x0000003f0400728c */ /* 0x000fe4000bf25270 */
[----:B------:R-:W-:Y:S02]  /*0490*/  UP2UR UR53, UPR, URZ, 0x1 ;  /* 0x000000013f357883 */ /* 0x000fe40008000000 */
[----:B------:R-:W-:Y:S02]  /*04a0*/  UISETP.EQ.OR UP0, UPT, UR47, 0x3, !UP0 ;  /* 0x000000032f00788c */ /* 0x000fe4000c702670 */
[----:B------:R-:W-:Y:S02]  /*04b0*/  UIADD3 UR9, UR4, -0x1, URZ ;  /* 0xffffffff04097890 */ /* 0x000fe4000fffe03f */
[----:B------:R-:W-:Y:S01]  /*04c0*/  UISETP.EQ.AND UP0, UPT, UR4, URZ, UP0 ;  /* 0x0000003f0400728c */ /* 0x000fe20008702270 */
[----:B-1----:R-:W-:-:S13]  /*04d0*/  ISETP.NE.AND P0, PT, R2, RZ, PT ;  /* 0x000000ff0200720c */ /* 0x002fda0003f05270 */
[----:B------:R-:W-:Y:S05]  /*04e0*/  @P0 BRA `(.L_x_5) ;  /* 0x0000000000680947 */ /* 0x000fea0003800000 */
[----:B------:R-:W1:Y:S01]  /*04f0*/  S2UR UR8, SR_CgaCtaId ;  /* 0x00000000000879c3 */ /* 0x000e620000008800 */
[----:B------:R-:W-:Y:S01]  /*0500*/  UMOV UR4, 0x400 ;  /* 0x0000040000047882 */ /* 0x000fe20000000000 */
[----:B------:R-:W-:Y:S01]  /*0510*/  UMOV UR5, 0x1 ;  /* 0x0000000100057882 */ /* 0x000fe20000000000 */
[----:B------:R-:W-:Y:S01]  /*0520*/  UMOV UR6, 0x100 ;  /* 0x0000010000067882 */ /* 0x000fe20000000000 */
[----:B------:R-:W-:Y:S01]  /*0530*/  ELECT P0, URZ, PT ;  /* 0x00000000003f782f */ /* 0x000fe20003800000 */
[----:B------:R-:W-:-:S04]  /*0540*/  UIADD3 UR6, -UR6, 0x100000, URZ ;  /* 0x0010000006067890 */ /* 0x000fc8000fffe13f */
[----:B------:R-:W-:Y:S02]  /*0550*/  USHF.L.U32 UR7, UR6, 0xb, URZ ;  /* 0x0000000b06077899 */ /* 0x000fe4000800063f */
[----:B------:R-:W-:Y:S02]  /*0560*/  USHF.L.U32 UR6, UR6, 0x1, URZ ;  /* 0x0000000106067899 */ /* 0x000fe4000800063f */
[----:B-1----:R-:W-:Y:S02]  /*0570*/  ULEA UR8, UR8, UR4, 0x18 ;  /* 0x0000000408087291 */ /* 0x002fe4000f8ec03f */
[----:B------:R-:W-:-:S04]  /*0580*/  UIADD3 UR4, -UR5, 0x100000, URZ ;  /* 0x0010000005047890 */ /* 0x000fc8000fffe13f */
[----:B------:R-:W-:Y:S02]  /*0590*/  USHF.L.U32 UR5, UR4, 0xb, URZ ;  /* 0x0000000b04057899 */ /* 0x000fe4000800063f */
[----:B------:R-:W-:Y:S01]  /*05a0*/  USHF.L.U32 UR4, UR4, 0x1, URZ ;  /* 0x0000000104047899 */ /* 0x000fe2000800063f */
[----:B------:R-:W1:Y:S11]  /*05b0*/  FENCE.VIEW.ASYNC.S ;  /* 0x00000000000073c6 */ /* 0x000e760000000000 */
[----:B-1----:R1:W2:Y:S01]  /*05c0*/  SYNCS.EXCH.64 URZ, [UR8], UR4 ;  /* 0x00000004083f75b2 */ /* 0x0022a20008000100 */
[----:B------:R1:W3:Y:S01]  /*05d0*/  SYNCS.EXCH.64 URZ, [UR8+0x30], UR6 ;  /* 0x00003006083f75b2 */ /* 0x0002e20008000100 */
[----:B------:R1:W4:Y:S01]  /*05e0*/  SYNCS.EXCH.64 URZ, [UR8+0x8], UR4 ;  /* 0x00000804083f75b2 */ /* 0x0003220008000100 */
[----:B------:R1:W1:Y:S01]  /*05f0*/  SYNCS.EXCH.64 URZ, [UR8+0x38], UR6 ;  /* 0x00003806083f75b2 */ /* 0x0002620008000100 */
        /* <DEDUP_REMOVED lines=8> */
[----:B------:R-:W-:Y:S01]  /*0680*/  NOP ;  /* 0x0000000000007918 */ /* 0x000fe20000000000 */
.L_x_5:
[----:B------:R-:W5:Y:S01]  /*0690*/  SHFL.IDX PT, R2, R8, RZ, 0x1f ;  /* 0x00001fff08027589 */ /* 0x000f6200000e0000 */
[----:B------:R-:W1:Y:S01]  /*06a0*/  LDC R3, c[0x0][0x904] ;  /* 0x00024100ff037b82 */ /* 0x000e620000000800 */
[----:B------:R-:W-:Y:S01]  /*06b0*/  NOP ;  /* 0x0000000000007918 */ /* 0x000fe20000000000 */
[----:B-----5:R-:W-:-:S13]  /*06c0*/  ISETP.NE.AND P0, PT, R2, RZ, PT ;  /* 0x000000ff0200720c */ /* 0x020fda0003f05270 */
[----:B------:R-:W-:Y:S05]  /*06d0*/  @P0 BRA `(.L_x_6) ;  /* 0x0000000000580947 */ /* 0x000fea0003800000 */
[----:B-1----:R-:W1:Y:S01]  /*06e0*/  S2UR UR5, SR_CgaCtaId ;  /* 0x00000000000579c3 */ /* 0x002e620000008800 */
[----:B------:R-:W-:Y:S01]  /*06f0*/  UMOV UR4, 0x400 ;  /* 0x0000040000047882 */ /* 0x000fe20000000000 */
[----:B------:R-:W-:Y:S01]  /*0700*/  UMOV UR6, 0x20 ;  /* 0x0000002000067882 */ /* 0x000fe20000000000 */
[----:B------:R-:W-:Y:S01]  /*0710*/  UMOV UR7, 0x100 ;  /* 0x0000010000077882 */ /* 0x000fe20000000000 */
[----:B------:R-:W-:Y:S01]  /*0720*/  ELECT P0, URZ, PT ;  /* 0x00000000003f782f */ /* 0x000fe20003800000 */
[----:B-1----:R-:W-:Y:S02]  /*0730*/  ULEA UR8, UR5, UR4, 0x18 ;  /* 0x0000000405087291 */ /* 0x002fe4000f8ec03f */
[----:B------:R-:W-:-:S04]  /*0740*/  UIADD3 UR4, -UR6, 0x100000, URZ ;  /* 0x0010000006047890 */ /* 0x000fc8000fffe13f */
[----:B------:R-:W-:Y:S02]  /*0750*/  USHF.L.U32 UR5, UR4, 0xb, URZ ;  /* 0x0000000b04057899 */ /* 0x000fe4000800063f */
[----:B------:R-:W-:Y:S02]  /*0760*/  USHF.L.U32 UR4, UR4, 0x1, URZ ;  /* 0x0000000104047899 */ /* 0x000fe4000800063f */
[----:B------:R-:W-:-:S04]  /*0770*/  UIADD3 UR6, -UR7, 0x100000, URZ ;  /* 0x0010000007067890 */ /* 0x000fc8000fffe13f */
[----:B------:R-:W-:Y:S02]  /*0780*/  USHF.L.U32 UR7, UR6, 0xb, URZ ;  /* 0x0000000b06077899 */ /* 0x000fe4000800063f */
[----:B------:R-:W-:Y:S01]  /*0790*/  USHF.L.U32 UR6, UR6, 0x1, URZ ;  /* 0x0000000106067899 */ /* 0x000fe2000800063f */
[----:B------:R-:W1:Y:S03]  /*07a0*/  FENCE.VIEW.ASYNC.S ;  /* 0x00000000000073c6 */ /* 0x000e660000000000 */
[----:B-1----:R1:W1:Y:S08]  /*07b0*/  SYNCS.EXCH.64 URZ, [UR8+0x60], UR4 ;  /* 0x00006004083f75b2 */ /* 0x0022700008000100 */
        /* <DEDUP_REMOVED lines=8> */
.L_x_6:
[----:B------:R-:W5:Y:S01]  /*0840*/  S2R R7, SR_CTAID.Y ;  /* 0x0000000000077919 */ /* 0x000f620000002600 */
[----:B-1----:R-:W-:Y:S01]  /*0850*/  ISETP.NE.AND P2, PT, R3, 0x1, PT ;  /* 0x000000010300780c */ /* 0x002fe20003f45270 */
[----:B------:R-:W1:Y:S01]  /*0860*/  S2UR UR37, SR_CgaCtaId ;  /* 0x00000000002579c3 */ /* 0x000e620000008800 */
[----:B------:R-:W-:Y:S01]  /*0870*/  ELECT P0, URZ, PT ;  /* 0x00000000003f782f */ /* 0x000fe20003800000 */
[----:B------:R-:W2:Y:S01]  /*0880*/  SHFL.IDX PT, R8, R8, RZ, 0x1f ;  /* 0x00001fff08087589 */ /* 0x000ea200000e0000 */
[----:B------:R-:W-:Y:S01]  /*0890*/  UMOV UR4, 0x20 ;  /* 0x0000002000047882 */ /* 0x000fe20000000000 */
[----:B------:R-:W-:Y:S01]  /*08a0*/  UISETP.EQ.AND UP2, UPT, UR47, 0x2, !UP1 ;  /* 0x000000022f00788c */ /* 0x000fe2000cf42270 */
[----:B------:R-:W-:Y:S01]  /*08b0*/  NOP ;  /* 0x0000000000007918 */ /* 0x000fe20000000000 */
[----:B------:R-:W3:Y:S01]  /*08c0*/  S2R R6, SR_CTAID.X ;  /* 0x0000000000067919 */ /* 0x000ee20000002500 */
[----:B------:R-:W-:Y:S02]  /*08d0*/  USEL UR46, URZ, 0x1, !UP0 ;  /* 0x000000013f2e7887 */ /* 0x000fe4000c000000 */
[----:B------:R-:W-:Y:S01]  /*08e0*/  USEL UR45, URZ, 0x1, !UP2 ;  /* 0x000000013f2d7887 */ /* 0x000fe2000d000000 */
[----:B------:R-:W-:-:S02]  /*08f0*/  UMOV UR38, 0x1 ;  /* 0x0000000100267882 */ /* 0x000fc40000000000 */
[----:B------:R-:W3:Y:S01]  /*0900*/  @P2 LDC R11, c[0x0][0x10] ;  /* 0x00000400ff0b2b82 */ /* 0x000ee20000000800 */
[----:B------:R-:W-:-:S07]  /*0910*/  @P2 MOV R3, RZ ;  /* 0x000000ff00032202 */ /* 0x000fce0000000f00 */
[----:B------:R-:W4:Y:S01]  /*0920*/  @!P2 LDC R9, c[0x0][0xc] ;  /* 0x00000300ff09ab82 */ /* 0x000f220000000800 */
[----:B--2---:R-:W-:Y:S02]  /*0930*/  ISETP.NE.OR P0, PT, R8, RZ, !P0 ;  /* 0x000000ff0800720c */ /* 0x004fe40004705670 */
[----:B-----5:R-:W-:-:S04]  /*0940*/  @P2 MOV R8, R7 ;  /* 0x0000000700082202 */ /* 0x020fc80000000f00 */
[----:B------:R-:W-:Y:S02]  /*0950*/  @P2 MOV R2, R8 ;  /* 0x0000000800022202 */ /* 0x000fe40000000f00 */
[----:B------:R-:W-:Y:S02]  /*0960*/  @!P2 MOV R8, R7 ;  /* 0x000000070008a202 */ /* 0x000fe40000000f00 */
[----:B------:R-:W-:-:S03]  /*0970*/  MOV R7, RZ ;  /* 0x000000ff00077202 */ /* 0x000fc60000000f00 */
[----:B------:R-:W-:Y:S01]  /*0980*/  VOTEU.ALL UP3, P0 ;  /* 0x00000000003f7886 */ /* 0x000fe20000060000 */
[----:B---3--:R-:W-:Y:S01]  /*0990*/  @P2 IMAD.WIDE.U32 R10, R6, R11, R2 ;  /* 0x0000000b060a2225 */ /* 0x008fe200078e0002 */
[----:B------:R-:W-:Y:S01]  /*09a0*/  VOTEU.ALL UP0, P0 ;  /* 0x00000000003f7886 */ /* 0x000fe20000000000 */
[----:B------:R-:W-:Y:S01]  /*09b0*/  VOTEU.ALL UP2, P0 ;  /* 0x00000000003f7886 */ /* 0x000fe20000040000 */
[----:B------:R-:W-:Y:S01]  /*09c0*/  PLOP3.LUT P0, PT, PT, PT, UP1, 0x80, 0x0 ;  /* 0x000000000000781c */ /* 0x000fe20003f0f018 */
[----:B----4-:R-:W-:Y:S01]  /*09d0*/  @!P2 IMAD.WIDE.U32 R2, R9, R8, R6 ;  /* 0x000000080902a225 */ /* 0x010fe200078e0006 */
[----:B------:R-:W-:Y:S01]  /*09e0*/  @P2 MOV R9, RZ ;  /* 0x000000ff00092202 */ /* 0x000fe20000000f00 */
[----:B------:R-:W-:Y:S01]  /*09f0*/  @!UP3 UMOV UR6, 0x400 ;  /* 0x000004000006b882 */ /* 0x000fe20000000000 */
[----:B------:R-:W-:Y:S01]  /*0a00*/  @P2 MOV R12, R10 ;  /* 0x0000000a000c2202 */ /* 0x000fe20000000f00 */
[----:B------:R-:W-:-:S04]  /*0a10*/  @!UP3 UIADD3 UR4, -UR4, 0x100000, URZ ;  /* 0x001000000404b890 */ /* 0x000fc8000fffe13f */
[----:B------:R-:W-:Y:S02]  /*0a20*/  @!UP3 USHF.L.U32 UR5, UR4, 0xb, URZ ;  /* 0x0000000b0405b899 */ /* 0x000fe4000800063f */
[----:B------:R-:W-:Y:S01]  /*0a30*/  @!UP3 USHF.L.U32 UR4, UR4, 0x1, URZ ;  /* 0x000000010404b899 */ /* 0x000fe2000800063f */
[----:B------:R-:W-:Y:S01]  /*0a40*/  @P2 IADD3 R18, R11, R9, RZ ;  /* 0x000000090b122210 */ /* 0x000fe20007ffe0ff */
[----:B-1----:R-:W-:Y:S01]  /*0a50*/  @!UP3 ULEA UR8, UR37, UR6, 0x18 ;  /* 0x000000062508b291 */ /* 0x002fe2000f8ec03f */
[----:B------:R-:W-:Y:S01]  /*0a60*/  @!P2 MOV R12, R2 ;  /* 0x00000002000ca202 */ /* 0x000fe20000000f00 */
[----:B------:R-:W-:Y:S01]  /*0a70*/  UISETP.GE.U32.AND UP3, UPT, UR9, 0x2, UPT ;  /* 0x000000020900788c */ /* 0x000fe2000bf66070 */
[----:B------:R-:W-:Y:S01]  /*0a80*/  @!P2 MOV R18, R3 ;  /* 0x000000030012a202 */ /* 0x000fe20000000f00 */
[----:B------:R-:W-:Y:S01]  /*0a90*/  ULDC UR6, c[0x0][0xc] ;  /* 0x0000030000067ab9 */ /* 0x000fe20000000800 */
[----:B------:R-:W-:Y:S01]  /*0aa0*/  ULDC UR7, c[0x0][0x10] ;  /* 0x0000040000077ab9 */ /* 0x000fe20000000800 */
[----:B------:R1:W-:Y:S01]  /*0ab0*/  STL [R1+0x4a4], R12 ;  /* 0x0004a40c01007387 */ /* 0x0003e20000100800 */
[----:B------:R-:W-:-:S02]  /*0ac0*/  USEL UR45, UR45, 0x2, UP3 ;  /* 0x000000022d2d7887 */ /* 0x000fc40009800000 */
[----:B------:R-:W-:Y:S01]  /*0ad0*/  USEL UR46, UR46, 0x2, UP3 ;  /* 0x000000022e2e7887 */ /* 0x000fe20009800000 */
[----:B------:R1:W-:Y:S04]  /*0ae0*/  STL [R1+0x4a8], R18 ;  /* 0x0004a81201007387 */ /* 0x0003e80000100800 */
[----:B------:R-:W2:Y:S02]  /*0af0*/  FENCE.VIEW.ASYNC.S ;  /* 0x00000000000073c6 */ /* 0x000ea40000000000 */
[----:B--2---:R-:W2:Y:S01]  /*0b00*/  @!UP0 SYNCS.EXCH.64 URZ, [UR8+0xa0], UR4 ;  /* 0x0000a004083f85b2 */ /* 0x004ea20008000100 */
[----:B------:R3:W2:Y:S01]  /*0b10*/  @!UP2 SYNCS.EXCH.64 URZ, [UR8+0xa8], UR4 ;  /* 0x0000a804083fa5b2 */ /* 0x0006a20008000100 */
[----:B------:R-:W-:Y:S01]  /*0b20*/  NOP ;  /* 0x0000000000007918 */ /* 0x000fe20000000000 */
[----:B---3--:R-:W-:-:S03]  /*0b30*/  UIMAD.WIDE.U32 UR4, UR6, UR7, URZ ;  /* 0x00000007060472a5 */ /* 0x008fc6000f8e003f */
[----:B------:R-:W-:Y:S02]  /*0b40*/  ULDC UR6, c[0x0][0x14] ;  /* 0x0000050000067ab9 */ /* 0x000fe40000000800 */
[----:B------:R-:W-:Y:S02]  /*0b50*/  UIMAD.WIDE.U32 UR54, UR4, UR6, URZ ;  /* 0x00000006043672a5 */ /* 0x000fe4000f8e003f */
[----:B------:R-:W-:-:S04]  /*0b60*/  UIMAD UR39, UR5, UR6, URZ ;  /* 0x00000006052772a4 */ /* 0x000fc8000f8e023f */
[----:B------:R-:W-:Y:S01]  /*0b70*/  UIADD3 UR39, UR55, UR39, URZ ;  /* 0x0000002737277290 */ /* 0x000fe2000fffe03f */
[----:B--2---:R-:W-:Y:S06]  /*0b80*/  BAR.SYNC.DEFER_BLOCKING 0x0 ;  /* 0x0000000000007b1d */ /* 0x004fec0000010000 */
[----:B-1----:R-:W-:Y:S05]  /*0b90*/  @!P0 BRA `(.L_x_7) ;  /* 0x000001b400e88947 */ /* 0x002fea0003800000 */
[----:B------:R-:W-:-:S06]  /*0ba0*/  UISETP.GT.U32.AND UP0, UPT, UR9, 0x1, UPT ;  /* 0x000000010900788c */ /* 0x000fcc000bf04070 */
[----:B------:R-:W-:-:S13]  /*0bb0*/  PLOP3.LUT P0, PT, PT, PT, UP0, 0x80, 0x0 ;  /* 0x000000000000781c */ /* 0x000fda0003f0f008 */
[----:B------:R-:W-:Y:S05]  /*0bc0*/  @P0 EXIT ;  /* 0x000000000000094d */ /* 0x000fea0003800000 */
[----:B------:R-:W-:Y:S01]  /*0bd0*/  PRMT R2, RZ, 0x7610, R2 ;  /* 0x00007610ff027816 */ /* 0x000fe20000000002 */
[----:B------:R-:W-:Y:S01]  /*0be0*/  ULDC.64 UR4, c[0x0][0x8f8] ;  /* 0x00023e0000047ab9 */ /* 0x000fe20000000a00 */
[----:B------:R-:W-:Y:S01]  /*0bf0*/  UMOV UR41, 0xffffffff ;  /* 0xffffffff00297882 */ /* 0x000fe20000000000 */
[----:B------:R-:W-:Y:S01]  /*0c00*/  ISETP.GE.U32.AND P0, PT, R12, UR4, PT ;  /* 0x000000040c007c0c */ /* 0x000fe2000bf06070 */
[----:B------:R-:W-:Y:S01]  /*0c10*/  UMOV UR43, 0xffffffff ;  /* 0xffffffff002b7882 */ /* 0x000fe20000000000 */
[----:B------:R1:W-:Y:S01]  /*0c20*/  STL.S16 [R1+0x4b0], R2 ;  /* 0x0004b00201007387 */ /* 0x0003e20000100600 */
[----:B------:R-:W-:Y:S02]  /*0c30*/  MOV R3, 0xffffffff ;  /* 0xffffffff00037802 */ /* 0x000fe40000000f00 */
[----:B------:R-:W-:Y:S02]  /*0c40*/  ISETP.GE.U32.AND.EX P0, PT, R18, UR5, PT, P0 ;  /* 0x0000000512007c0c */ /* 0x000fe4000bf06100 */
[----:B------:R-:W-:-:S11]  /*0c50*/  PRMT R0, RZ, 0x7610, R0 ;  /* 0x00007610ff007816 */ /* 0x000fd60000000000 */
[----:B-1----:R-:W-:Y:S05]  /*0c60*/  @P0 BRA `(.L_x_8) ;  /* 0x0000000400680947 */ /* 0x002fea0003800000 */
[----:B------:R-:W1:Y:S01]  /*0c70*/  LDC.64 R14, c[0x0][0x8d0] ;  /* 0x00023400ff0e7b82 */ /* 0x000e620000000a00 */
[----:B------:R-:W-:Y:S02]  /*0c80*/  MOV R2, R12 ;  /* 0x0000000c00027202 */ /* 0x000fe40000000f00 */
[----:B------:R-:W-:-:S05]  /*0c90*/  MOV R3, R18 ;  /* 0x0000001200037202 */ /* 0x000fca0000000f00 */
[----:B------:R-:W2:Y:S08]  /*0ca0*/  LDC R0, c[0x0][0x8d8] ;  /* 0x00023600ff007b82 */ /* 0x000eb00000000800 */
[----:B------:R-:W3:Y:S01]  /*0cb0*/  LDC.64 R16, c[0x0][0x8c8] ;  /* 0x00023200ff107b82 */ /* 0x000ee20000000a00 */
[----:B-1----:R-:W-:-:S04]  /*0cc0*/  ISETP.NE.U32.AND P0, PT, R14, RZ, PT ;  /* 0x000000ff0e00720c */ /* 0x002fc80003f05070 */
[----:B------:R-:W-:-:S13]  /*0cd0*/  ISETP.NE.AND.EX P0, PT, R15, RZ, PT, P0 ;  /* 0x000000ff0f00720c */ /* 0x000fda0003f05300 */
[----:B--23--:R-:W-:Y:S05]  /*0ce0*/  @!P0 BRA `(.L_x_9) ;  /* 0x0000000000288947 */ /* 0x00cfea0003800000 */
[----:B------:R-:W1:Y:S02]  /*0cf0*/  LDC R9, c[0x0][0x8dc] ;  /* 0x00023700ff097b82 */ /* 0x000e640000000800 */
[----:B-1----:R-:W-:-:S04]  /*0d00*/  IADD3 R9, P0, R12, R9, RZ ;  /* 0x000000090c097210 */ /* 0x002fc80007f1e0ff */
[----:B------:R-:W-:-:S05]  /*0d10*/  IADD3.X R13, RZ, R18, RZ, P0, !PT ;  /* 0x00000012ff0d7210 */ /* 0x000fca00007fe4ff */
[----:B------:R-:W-:-:S04]  /*0d20*/  IMAD.WIDE.U32 R2, R13, R14, RZ ;  /* 0x0000000e0d027225 */ /* 0x000fc800078e00ff */
[----:B------:R-:W-:-:S04]  /*0d30*/  IMAD.WIDE.U32 R4, P0, R9, R15, R2 ;  /* 0x0000000f09047225 */ /* 0x000fc80007800002 */
[----:B------:R-:W-:Y:S01]  /*0d40*/  IMAD.WIDE.U32 R2, R9, R14, RZ ;  /* 0x0000000e09027225 */ /* 0x000fe200078e00ff */
[----:B------:R-:W-:Y:S02]  /*0d50*/  IADD3.X R11, RZ, RZ, RZ, P0, !PT ;  /* 0x000000ffff0b7210 */ /* 0x000fe400007fe4ff */
[----:B------:R-:W-:Y:S02]  /*0d60*/  MOV R10, R5 ;  /* 0x00000005000a7202 */ /* 0x000fe40000000f00 */
[----:B------:R-:W-:-:S05]  /*0d70*/  IADD3 RZ, P0, R3, R4, RZ ;  /* 0x0000000403ff7210 */ /* 0x000fca0007f1e0ff */
[----:B------:R-:W-:-:S08]  /*0d80*/  IMAD.WIDE.U32.X R2, R13, R15, R10, P0 ;  /* 0x0000000f0d027225 */ /* 0x000fd000000e040a */
.L_x_9:
[-CC-:B------:R-:W-:Y:S01]  /*0d90*/  SHF.R.U64 R20, R2, R0.reuse, R3.reuse ;  /* 0x0000000002147219 */ /* 0x180fe20000001203 */
[----:B------:R-:W1:Y:S01]  /*0da0*/  LDC R10, c[0x0][0x8c0] ;  /* 0x00023000ff0a7b82 */ /* 0x000e620000000800 */
[----:B------:R-:W-:Y:S01]  /*0db0*/  SHF.R.U32.HI R0, RZ, R0, R3 ;  /* 0x00000000ff007219 */ /* 0x000fe20000011603 */
[----:B------:R-:W-:Y:S01]  /*0dc0*/  ULDC UR4, c[0x0][0x150] ;  /* 0x0000540000047ab9 */ /* 0x000fe20000000800 */
[----:B------:R-:W-:Y:S01]  /*0dd0*/  IADD3 R5, P0, RZ, -R20, RZ ;  /* 0x80000014ff057210 */ /* 0x000fe20007f1e0ff */
[----:B------:R-:W-:Y:S01]  /*0de0*/  ULDC UR5, c[0x0][0x154] ;  /* 0x0000550000057ab9 */ /* 0x000fe20000000800 */
[----:B------:R-:W-:Y:S02]  /*0df0*/  MOV R2, R12 ;  /* 0x0000000c00027202 */ /* 0x000fe40000000f00 */
[----:B------:R-:W-:Y:S01]  /*0e00*/  IADD3.X R3, RZ, ~R0, RZ, P0, !PT ;  /* 0x80000000ff037210 */ /* 0x000fe200007fe4ff */
[----:B------:R-:W2:Y:S01]  /*0e10*/  LDC R7, c[0x0][0x8b0] ;  /* 0x00022c00ff077b82 */ /* 0x000ea20000000800 */
[----:B------:R-:W-:-:S02]  /*0e20*/  I2FP.F32.U32 R4, R8 ;  /* 0x0000000800047245 */ /* 0x000fc40000201000 */
[----:B------:R-:W-:Y:S01]  /*0e30*/  MOV R9, 0xffffffff ;  /* 0xffffffff00097802 */ /* 0x000fe20000000f00 */
[----:B------:R-:W-:Y:S01]  /*0e40*/  IMAD R0, R3, R16, RZ ;  /* 0x0000001003007224 */ /* 0x000fe200078e02ff */
[----:B------:R-:W-:Y:S01]  /*0e50*/  MOV R3, R18 ;  /* 0x0000001200037202 */ /* 0x000fe20000000f00 */
[----:B------:R-:W-:Y:S02]  /*0e60*/  FMUL R4, R4, UR5 ;  /* 0x0000000504047c20 */ /* 0x000fe40008400000 */
[----:B------:R-:W3:Y:S01]  /*0e70*/  LDC.64 R18, c[0x0][0x8e8] ;  /* 0x00023a00ff127b82 */ /* 0x000ee20000000a00 */
[----:B------:R-:W-:-:S04]  /*0e80*/  IMAD.WIDE.U32 R2, R5, R16, R2 ;  /* 0x0000001005027225 */ /* 0x000fc800078e0002 */
[----:B------:R-:W-:Y:S01]  /*0e90*/  IMAD R5, R5, R17, R0 ;  /* 0x0000001105057224 */ /* 0x000fe200078e0200 */
[----:B------:R-:W-:Y:S02]  /*0ea0*/  I2FP.F32.U32 R0, R6 ;  /* 0x0000000600007245 */ /* 0x000fe40000201000 */
[----:B------:R-:W4:Y:S02]  /*0eb0*/  LDC R11, c[0x0][0x148] ;  /* 0x00005200ff0b7b82 */ /* 0x000f240000000800 */
[----:B------:R-:W-:Y:S01]  /*0ec0*/  IADD3 R5, R3, R5, RZ ;  /* 0x0000000503057210 */ /* 0x000fe20007ffe0ff */
[----:B------:R-:W-:Y:S01]  /*0ed0*/  FMUL R0, R0, UR4 ;  /* 0x0000000400007c20 */ /* 0x000fe20008400000 */
[----:B------:R-:W-:Y:S02]  /*0ee0*/  ULDC UR4, c[0x0][0x900] ;  /* 0x0002400000047ab9 */ /* 0x000fe40000000800 */
[-CC-:B-1----:R-:W-:Y:S02]  /*0ef0*/  SHF.R.U64 R15, R2, R10.reuse, R5.reuse ;  /* 0x0000000a020f7219 */ /* 0x182fe40000001205 */
[----:B------:R-:W1:Y:S01]  /*0f00*/  LDC R3, c[0x0][0x144] ;  /* 0x00005100ff037b82 */ /* 0x000e620000000800 */
[----:B------:R5:W4:Y:S01]  /*0f10*/  F2I.U32.TRUNC.NTZ R2, R0 ;  /* 0x0000000000027305 */ /* 0x000b22000020f000 */
[----:B------:R-:W-:-:S04]  /*0f20*/  SHF.R.U32.HI R10, RZ, R10, R5 ;  /* 0x0000000aff0a7219 */ /* 0x000fc80000011605 */
[-CC-:B--2---:R-:W-:Y:S02]  /*0f30*/  SHF.R.U64 R13, R15, R7.reuse, R10.reuse ;  /* 0x000000070f0d7219 */ /* 0x184fe4000000120a */
[----:B------:R-:W2:Y:S01]  /*0f40*/  LDC R17, c[0x0][0x8a8] ;  /* 0x00022a00ff117b82 */ /* 0x000ea20000000800 */
[----:B---3--:R-:W-:Y:S02]  /*0f50*/  ISETP.NE.U32.AND P0, PT, R18, RZ, PT ;  /* 0x000000ff1200720c */ /* 0x008fe40003f05070 */
[----:B-----5:R-:W-:Y:S02]  /*0f60*/  SHF.L.U32 R0, R9, UR4, RZ ;  /* 0x0000000409007c19 */ /* 0x020fe400080006ff */
[----:B------:R-:W-:Y:S01]  /*0f70*/  ISETP.NE.AND.EX P0, PT, R19, RZ, PT, P0 ;  /* 0x000000ff1300720c */ /* 0x000fe20003f05300 */
[----:B------:R3:W1:Y:S01]  /*0f80*/  F2I.U32.TRUNC.NTZ R9, R4 ;  /* 0x0000000400097305 */ /* 0x000662000020f000 */
[----:B------:R-:W-:Y:S01]  /*0f90*/  SHF.R.U32.HI R5, RZ, R7, R10 ;  /* 0x00000007ff057219 */ /* 0x000fe2000001160a */
[----:B------:R-:W2:Y:S01]  /*0fa0*/  LDC R12, c[0x0][0x8f0] ;  /* 0x00023c00ff0c7b82 */ /* 0x000ea20000000800 */
[----:B----4-:R-:W-:-:S02]  /*0fb0*/  IADD3 R7, -R2, RZ, RZ ;  /* 0x000000ff02077210 */ /* 0x010fc40007ffe1ff */
[----:B------:R-:W-:Y:S02]  /*0fc0*/  LOP3.LUT R2, RZ, R0, RZ, 0x33, !PT ;  /* 0x00000000ff027212 */ /* 0x000fe400078e33ff */
[--C-:B------:R-:W-:Y:S02]  /*0fd0*/  SHF.R.U64 R16, R13, UR4, R5.reuse ;  /* 0x000000040d107c19 */ /* 0x100fe40008001205 */
[----:B------:R-:W-:Y:S01]  /*0fe0*/  SHF.R.U32.HI R5, RZ, UR4, R5 ;  /* 0x00000004ff057c19 */ /* 0x000fe20008011605 */
[----:B------:R-:W4:Y:S01]  /*0ff0*/  LDC R21, c[0x0][0x8e0] ;  /* 0x00023800ff157b82 */ /* 0x000f220000000800 */
[----:B-1----:R-:W-:Y:S01]  /*1000*/  IMAD R0, R3, R7, R6 ;  /* 0x0000000703007224 */ /* 0x002fe200078e0206 */
[----:B------:R-:W-:Y:S02]  /*1010*/  LOP3.LUT R10, R13, R2, RZ, 0xc0, !PT ;  /* 0x000000020d0a7212 */ /* 0x000fe400078ec0ff */
[----:B------:R-:W-:Y:S02]  /*1020*/  MOV R2, R16 ;  /* 0x0000001000027202 */ /* 0x000fe40000000f00 */
[----:B------:R-:W-:-:S02]  /*1030*/  MOV R3, R5 ;  /* 0x0000000500037202 */ /* 0x000fc40000000f00 */
[----:B------:R-:W1:Y:S01]  /*1040*/  LDC R14, c[0x0][0x8b8] ;  /* 0x00022e00ff0e7b82 */ /* 0x000e620000000800 */
[----:B---3--:R-:W-:Y:S05]  /*1050*/  @!P0 BRA `(.L_x_10) ;  /* 0x0000000000288947 */ /* 0x008fea0003800000 */
[----:B------:R-:W3:Y:S02]  /*1060*/  LDC R7, c[0x0][0x8f4] ;  /* 0x00023d00ff077b82 */ /* 0x000ee40000000800 */
[----:B---3--:R-:W-:-:S04]  /*1070*/  IADD3 R7, P0, R16, R7, RZ ;  /* 0x0000000710077210 */ /* 0x008fc80007f1e0ff */
        /* <DEDUP_REMOVED lines=8> */
.L_x_10:
[----:B--2---:R-:W-:Y:S01]  /*1100*/  SHF.R.U64 R3, R2, R12, R3 ;  /* 0x0000000c02037219 */ /* 0x004fe20000001203 */
[----:B------:R-:W-:Y:S01]  /*1110*/  USHF.L.U32 UR4, UR38, UR4, URZ ;  /* 0x0000000426047299 */ /* 0x000fe2000800063f */
[----:B------:R-:W-:Y:S02]  /*1120*/  IADD3 R9, -R9, RZ, RZ ;  /* 0x000000ff09097210 */ /* 0x000fe40007ffe1ff */
[----:B------:R-:W-:Y:S02]  /*1130*/  IADD3 R2, R17, -0x1, RZ ;  /* 0xffffffff11027810 */ /* 0x000fe40007ffe0ff */
[----:B------:R-:W-:Y:S01]  /*1140*/  IADD3 R4, -R3, RZ, RZ ;  /* 0x000000ff03047210 */ /* 0x000fe20007ffe1ff */
[----:B------:R-:W-:Y:S01]  /*1150*/  @P2 IMAD R0, R11, R9, R8 ;  /* 0x000000090b002224 */ /* 0x000fe200078e0208 */
[----:B------:R-:W-:Y:S01]  /*1160*/  LOP3.LUT R15, R15, R2, RZ, 0xc0, !PT ;  /* 0x000000020f0f7212 */ /* 0x000fe200078ec0ff */
[----:B------:R-:W-:Y:S01]  /*1170*/  IMAD R3, R3, UR4, R10 ;  /* 0x0000000403037c24 */ /* 0x000fe2000f8e020a */
[----:B------:R-:W-:Y:S01]  /*1180*/  R2UR UR43, R20 ;  /* 0x00000000142b72ca */ /* 0x000fe200000e0000 */
[----:B----4-:R-:W-:-:S02]  /*1190*/  IMAD R2, R4, R21, R16 ;  /* 0x0000001504027224 */ /* 0x010fc400078e0210 */
[----:B-1----:R-:W-:Y:S02]  /*11a0*/  IMAD R0, R3, R14, R0 ;  /* 0x0000000e03007224 */ /* 0x002fe400078e0200 */
[----:B------:R-:W-:-:S05]  /*11b0*/  IMAD R3, R2, R17, R15 ;  /* 0x0000001102037224 */ /* 0x000fca00078e020f */
[----:B------:R-:W-:Y:S02]  /*11c0*/  SEL R2, R3, R0, !P2 ;  /* 0x0000000003027207 */ /* 0x000fe40005000000 */
[----:B------:R-:W-:Y:S02]  /*11d0*/  SEL R3, R0, R3, !P2 ;  /* 0x0000000300037207 */ /* 0x000fe40005000000 */
[----:B------:R-:W-:Y:S02]  /*11e0*/  R2UR UR41, R2 ;  /* 0x00000000022972ca */ /* 0x000fe400000e0000 */
[----:B------:R-:W-:-:S04]  /*11f0*/  MOV R2, 0x1 ;  /* 0x0000000100027802 */ /* 0x000fc80000000f00 */
[----:B------:R-:W-:-:S09]  /*1200*/  PRMT R0, R2, 0x7610, R0 ;  /* 0x0000761002007816 */ /* 0x000fd20000000000 */
.L_x_8:
[----:B------:R-:W-:-:S08]  /*1210*/  NOP ;  /* 0x0000000000007918 */ /* 0x000fd00000000000 */
[----:B------:R-:W1:Y:S02]  /*1220*/  USETMAXREG.TRY_ALLOC.CTAPOOL UP0, 0xf0 ;  /* 0x000000f0000079c8 */ /* 0x000e640008000600 */
[----:B-1----:R-:W-:-:S13]  /*1230*/  PLOP3.LUT P0, PT, PT, PT, UP0, 0x80, 0x0 ;  /* 0x000000000000781c */ /* 0x002fda0003f0f008 */
[----:B------:R-:W-:Y:S05]  /*1240*/  @!P0 BRA `(.L_x_8) ;  /* 0xfffffffc00f08947 */ /* 0x000fea000383ffff */
[----:B------:R-:W-:Y:S02]  /*1250*/  ULDC.64 UR4, c[0x0][0x590] ;  /* 0x0001640000047ab9 */ /* 0x000fe40000000a00 */
[----:B------:R-:W-:-:S04]  /*1260*/  ISETP.NE.U32.AND P0, PT, RZ, UR4, PT ;  /* 0x00000004ff007c0c */ /* 0x000fc8000bf05070 */
[----:B------:R-:W-:-:S13]  /*1270*/  ISETP.NE.AND.EX P0, PT, RZ, UR5, PT, P0 ;  /* 0x00000005ff007c0c */ /* 0x000fda000bf05300 */
[----:B------:R-:W-:Y:S05]  /*1280*/  @P0 BRA `(.L_x_11) ;  /* 0x00000000003c0947 */ /* 0x000fea0003800000 */
[----:B------:R-:W-:Y:S02]  /*1290*/  ULDC.64 UR4, c[0x0][0x588] ;  /* 0x0001620000047ab9 */ /* 0x000fe40000000a00 */
[----:B------:R-:W-:-:S04]  /*12a0*/  ISETP.NE.U32.AND P0, PT, RZ, UR4, PT ;  /* 0x00000004ff007c0c */ /* 0x000fc8000bf05070 */
[----:B------:R-:W-:-:S13]  /*12b0*/  ISETP.NE.AND.EX P0, PT, RZ, UR5, PT, P0 ;  /* 0x00000005ff007c0c */ /* 0x000fda000bf05300 */
[----:B------:R-:W-:Y:S05]  /*12c0*/  @!P0 BRA `(.L_x_12) ;  /* 0x0000000000188947 */ /* 0x000fea0003800000 */
[----:B------:R-:W1:Y:S01]  /*12d0*/  LDC.64 R4, c[0x0][0x588] ;  /* 0x00016200ff047b82 */ /* 0x000e620000000a00 */
[----:B------:R-:W-:Y:S01]  /*12e0*/  MOV R6, 0x1 ;  /* 0x0000000100067802 */ /* 0x000fe20000000f00 */
[----:B-1----:R1:W5:Y:S03]  /*12f0*/  LDG.E R2, desc[UR56][R4.64] ;  /* 0x0000003804027981 */ /* 0x002366000c1e1900 */
[----:B-1----:R-:W-:-:S05]  /*1300*/  PRMT R4, R6, 0x7610, R4 ;  /* 0x0000761006047816 */ /* 0x002fca0000000004 */
[----:B------:R1:W-:Y:S01]  /*1310*/  STL.S16 [R1+0x4b0], R4 ;  /* 0x0004b00401007387 */ /* 0x0003e20000100600 */
[----:B------:R-:W-:Y:S05]  /*1320*/  BRA `(.L_x_11) ;  /* 0x0000000000147947 */ /* 0x000fea0003800000 */
.L_x_12:
[----:B------:R-:W-:Y:S01]  /*1330*/  MOV R2, 0x1 ;  /* 0x0000000100027802 */ /* 0x000fe20000000f00 */
[----:B------:R-:W-:-:S03]  /*1340*/  ULDC UR4, c[0x0][0x580] ;  /* 0x0001600000047ab9 */ /* 0x000fc60000000800 */
[----:B------:R-:W-:Y:S02]  /*1350*/  PRMT R4, R2, 0x7610, R4 ;  /* 0x0000761002047816 */ /* 0x000fe40000000004 */
[----:B------:R-:W-:-:S03]  /*1360*/  MOV R2, UR4 ;  /* 0x0000000400027c02 */ /* 0x000fc60008000f00 */
[----:B------:R2:W-:Y:S04]  /*1370*/  STL.S16 [R1+0x4b0], R4 ;  /* 0x0004b00401007387 */ /* 0x0005e80000100600 */
.L_x_11:
        /* <DEDUP_REMOVED lines=8> */
[----:B------:R-:W3:Y:S02]  /*1400*/  LDC.64 R16, c[0x0][0x5a8] ;  /* 0x00016a00ff107b82 */ /* 0x000ee40000000a00 */
[----:B---3--:R3:W5:Y:S01]  /*1410*/  LDG.E R16, desc[UR56][R16.64] ;  /* 0x0000003810107981 */ /* 0x008762000c1e1900 */
[----:B------:R-:W-:Y:S05]  /*1420*/  BRA `(.L_x_13) ;  /* 0x0000000000087947 */ /* 0x000fea0003800000 */
.L_x_14:
[----:B------:R-:W-:Y:S02]  /*1430*/  ULDC UR4, c[0x0][0x5a0] ;  /* 0x0001680000047ab9 */ /* 0x000fe40000000800 */
[----:B------:R-:W-:-:S07]  /*1440*/  MOV R16, UR4 ;  /* 0x0000000400107c02 */ /* 0x000fce0008000f00 */
.L_x_13:
[----:B------:R-:W-:-:S13]  /*1450*/  LOP3.LUT P0, RZ, R0, 0xff, RZ, 0xc0, !PT ;  /* 0x000000ff00ff7812 */ /* 0x000fda000780c0ff */
[----:B------:R-:W-:Y:S05]  /*1460*/  @!P0 EXIT ;  /* 0x000000000000894d */ /* 0x000fea0003800000 */
[----:B------:R-:W4:Y:S01]  /*1470*/  S2R R6, SR_TID.X ;  /* 0x0000000000067919 */ /* 0x000f220000002100 */
[----:B------:R-:W-:Y:S01]  /*1480*/  ULDC UR4, c[0x0][0x28c] ;  /* 0x0000a30000047ab9 */ /* 0x000fe20000000800 */
[----:B------:R-:W-:Y:S01]  /*1490*/  CS2R R18, SRZ ;  /* 0x0000000000127805 */ /* 0x000fe2000001ff00 */
[----:B------:R-:W-:Y:S02]  /*14a0*/  UIADD3 UR4, UR4, 0x3f, URZ ;  /* 0x0000003f04047890 */ /* 0x000fe4000fffe03f */
[----:B------:R-:W-:Y:S02]  /*14b0*/  ULOP3.LUT UR49, UR46, 0x1, URZ, 0xfc, !UPT ;  /* 0x000000012e317892 */ /* 0x000fe4000f8efc3f */
[----:B------:R-:W-:Y:S02]  /*14c0*/  USHF.R.S32.HI UR5, URZ, 0x1f, UR4 ;  /* 0x0000001f3f057899 */ /* 0x000fe40008011404 */
[----:B------:R-:W-:Y:S02]  /*14d0*/  ULOP3.LUT UR44, UR45, 0x1, URZ, 0xfc, !UPT ;  /* 0x000000012d2c7892 */ /* 0x000fe4000f8efc3f */
[----:B------:R-:W-:Y:S01]  /*14e0*/  ULEA.HI UR5, UR5, UR4, URZ, 0x6 ;  /* 0x0000000405057291 */ /* 0x000fe2000f8f303f */
[----:B------:R-:W-:Y:S01]  /*14f0*/  ULDC.64 UR58, c[0x0][0x198] ;  /* 0x00006600003a7ab9 */ /* 0x000fe20000000a00 */
[----:B------:R-:W-:-:S02]  /*1500*/  UMOV UR36, URZ ;  /* 0x0000003f00247c82 */ /* 0x000fc40008000000 */
[----:B------:R-:W-:Y:S01]  /*1510*/  USHF.R.S32.HI UR50, URZ, 0x6, UR5 ;  /* 0x000000063f327899 */ /* 0x000fe20008011405 */
[----:B------:R-:W-:Y:S01]  /*1520*/  UMOV UR51, URZ ;  /* 0x0000003f00337c82 */ /* 0x000fe20008000000 */
[C---:B----4-:R-:W-:Y:S02]  /*1530*/  SHF.L.U32 R0, R6.reuse, 0x4, RZ ;  /* 0x0000000406007819 */ /* 0x050fe400000006ff */
[----:B-12---:R-:W-:Y:S02]  /*1540*/  SHF.L.U32 R4, R6, 0x1, RZ ;  /* 0x0000000106047819 */ /* 0x006fe400000006ff */
[----:B------:R-:W-:Y:S02]  /*1550*/  LOP3.LUT R5, R0, 0xe00, RZ, 0xc0, !PT ;  /* 0x00000e0000057812 */ /* 0x000fe400078ec0ff */
[----:B------:R-:W-:Y:S02]  /*1560*/  SHF.L.U32 R0, R6, 0x3, RZ ;  /* 0x0000000306007819 */ /* 0x000fe400000006ff */
[----:B------:R-:W-:-:S02]  /*1570*/  LOP3.LUT R5, R5, 0x6, R4, 0xf8, !PT ;  /* 0x0000000605057812 */ /* 0x000fc400078ef804 */
[----:B------:R-:W-:Y:S02]  /*1580*/  LOP3.LUT R4, R0, 0x80, RZ, 0xc0, !PT ;  /* 0x0000008000047812 */ /* 0x000fe400078ec0ff */
[----:B------:R-:W-:Y:S02]  /*1590*/  LOP3.LUT R5, R5, 0x60, R0, 0xf8, !PT ;  /* 0x0000006005057812 */ /* 0x000fe400078ef800 */
[--C-:B------:R-:W-:Y:S02]  /*15a0*/  LOP3.LUT R4, R4, 0x10, R6.reuse, 0xf8, !PT ;  /* 0x0000001004047812 */ /* 0x100fe400078ef806 */
[----:B------:R-:W-:Y:S02]  /*15b0*/  SHF.R.U32.HI R0, RZ, 0x4, R6 ;  /* 0x00000004ff007819 */ /* 0x000fe40000011606 */
[----:B---3--:R-:W-:Y:S02]  /*15c0*/  LOP3.LUT R17, R5, R4, RZ, 0xfc, !PT ;  /* 0x0000000405117212 */ /* 0x008fe400078efcff */
[----:B------:R-:W-:-:S02]  /*15d0*/  LOP3.LUT P0, RZ, R0, 0x1, RZ, 0xc0, !PT ;  /* 0x0000000100ff7812 */ /* 0x000fc4000780c0ff */
[----:B------:R-:W-:-:S04]  /*15e0*/  MOV R4, 0x8 ;  /* 0x0000000800047802 */ /* 0x000fc80000000f00 */
[----:B------:R-:W-:-:S07]  /*15f0*/  SEL R0, R4, 0xfffffff8, !P0 ;  /* 0xfffffff804007807 */ /* 0x000fce0004000000 */
.L_x_225:
[----:B------:R-:W-:Y:S01]  /*1600*/  STL [R1+0x49c], RZ ;  /* 0x00049cff01007387 */ /* 0x000fe20000100800 */
[----:B------:R-:W1:Y:S01]  /*1610*/  S2UR UR9, SR_CgaCtaId ;  /* 0x00000000000979c3 */ /* 0x000e620000008800 */
[----:B------:R-:W-:Y:S01]  /*1620*/  UMOV UR48, 0x400 ;  /* 0x0000040000307882 */ /* 0x000fe20000000000 */
[----:B------:R-:W-:Y:S01]  /*1630*/  UMOV UR4, URZ ;  /* 0x0000003f00047c82 */ /* 0x000fe20008000000 */
[----:B------:R-:W-:Y:S01]  /*1640*/  STL [R1+0x498], RZ ;  /* 0x000498ff01007387 */ /* 0x000fe20000100800 */
[----:B------:R-:W-:Y:S01]  /*1650*/  UMOV UR8, URZ ;  /* 0x0000003f00087c82 */ /* 0x000fe20008000000 */
[----:B------:R-:W-:Y:S01]  /*1660*/  UMOV UR5, URZ ;  /* 0x0000003f00057c82 */ /* 0x000fe20008000000 */
[----:B------:R-:W-:Y:S01]  /*1670*/  UMOV UR10, UR51 ;  /* 0x00000033000a7c82 */ /* 0x000fe20008000000 */
[----:B------:R-:W-:Y:S01]  /*1680*/  STL [R1+0x494], RZ ;  /* 0x000494ff01007387 */ /* 0x000fe20000100800 */
[----:B------:R-:W2:Y:S01]  /*1690*/  LDC R4, c[0x0][0x28c] ;  /* 0x0000a300ff047b82 */ /* 0x000ea20000000800 */
[----:B------:R-:W-:Y:S01]  /*16a0*/  UMOV UR11, UR36 ;  /* 0x00000024000b7c82 */ /* 0x000fe20008000000 */
[----:B------:R-:W-:Y:S01]  /*16b0*/  CS2R R236, SRZ ;  /* 0x0000000000ec7805 */ /* 0x000fe2000001ff00 */
[----:B------:R-:W-:Y:S01]  /*16c0*/  STL [R1+0x490], RZ ;  /* 0x000490ff01007387 */ /* 0x000fe20000100800 */
[----:B------:R-:W-:-:S02]  /*16d0*/  CS2R R234, SRZ ;  /* 0x0000000000ea7805 */ /* 0x000fc4000001ff00 */
[----:B------:R-:W-:Y:S02]  /*16e0*/  CS2R R232, SRZ ;  /* 0x0000000000e87805 */ /* 0x000fe4000001ff00 */
[----:B------:R-:W-:Y:S01]  /*16f0*/  CS2R R230, SRZ ;  /* 0x0000000000e67805 */ /* 0x000fe2000001ff00 */
[----:B------:R-:W-:Y:S01]  /*1700*/  STL [R1+0x48c], RZ ;  /* 0x00048cff01007387 */ /* 0x000fe20000100800 */
[----:B------:R-:W-:Y:S02]  /*1710*/  CS2R R228, SRZ ;  /* 0x0000000000e47805 */ /* 0x000fe4000001ff00 */
[----:B------:R-:W-:Y:S02]  /*1720*/  CS2R R226, SRZ ;  /* 0x0000000000e27805 */ /* 0x000fe4000001ff00 */
[----:B------:R-:W-:Y:S01]  /*1730*/  CS2R R224, SRZ ;  /* 0x0000000000e07805 */ /* 0x000fe2000001ff00 */
[----:B------:R-:W-:Y:S01]  /*1740*/  STL [R1+0x488], RZ ;  /* 0x000488ff01007387 */ /* 0x000fe20000100800 */
[----:B------:R-:W-:-:S02]  /*1750*/  CS2R R222, SRZ ;  /* 0x0000000000de7805 */ /* 0x000fc4000001ff00 */
[----:B------:R-:W-:Y:S02]  /*1760*/  CS2R R220, SRZ ;  /* 0x0000000000dc7805 */ /* 0x000fe4000001ff00 */
[----:B------:R-:W-:Y:S01]  /*1770*/  CS2R R218, SRZ ;  /* 0x0000000000da7805 */ /* 0x000fe2000001ff00 */
[----:B------:R-:W-:Y:S01]  /*1780*/  STL [R1+0x484], RZ ;  /* 0x000484ff01007387 */ /* 0x000fe20000100800 */
[----:B-1----:R-:W-:Y:S01]  /*1790*/  ULEA UR48, UR9, UR48, 0x18 ;  /* 0x0000003009307291 */ /* 0x002fe2000f8ec03f */
[----:B------:R-:W-:Y:S02]  /*17a0*/  CS2R R216, SRZ ;  /* 0x0000000000d87805 */ /* 0x000fe4000001ff00 */
[----:B------:R-:W-:Y:S01]  /*17b0*/  CS2R R214, SRZ ;  /* 0x0000000000d67805 */ /* 0x000fe2000001ff00 */
[----:B------:R-:W-:Y:S01]  /*17c0*/  STL [R1+0x480], RZ ;  /* 0x000480ff01007387 */ /* 0x000fe20000100800 */
[----:B------:R-:W-:Y:S02]  /*17d0*/  CS2R R212, SRZ ;  /* 0x0000000000d47805 */ /* 0x000fe4000001ff00 */
[----:B------:R-:W-:-:S02]  /*17e0*/  CS2R R210, SRZ ;  /* 0x0000000000d27805 */ /* 0x000fc4000001ff00 */
[----:B------:R-:W-:Y:S01]  /*17f0*/  CS2R R208, SRZ ;  /* 0x0000000000d07805 */ /* 0x000fe2000001ff00 */
[----:B------:R-:W-:Y:S01]  /*1800*/  STL [R1+0x47c], RZ ;  /* 0x00047cff01007387 */ /* 0x000fe20000100800 */
[----:B--2---:R-:W-:Y:S02]  /*1810*/  ISETP.GE.AND P0, PT, R4, 0x1, PT ;  /* 0x000000010400780c */ /* 0x004fe40003f06270 */
[----:B------:R-:W-:Y:S02]  /*1820*/  CS2R R206, SRZ ;  /* 0x0000000000ce7805 */ /* 0x000fe4000001ff00 */
[----:B------:R-:W-:Y:S01]  /*1830*/  CS2R R204, SRZ ;  /* 0x0000000000cc7805 */ /* 0x000fe2000001ff00 */
[----:B------:R-:W-:Y:S01]  /*1840*/  STL [R1+0x478], RZ ;  /* 0x000478ff01007387 */ /* 0x000fe20000100800 */
[----:B------:R-:W-:Y:S02]  /*1850*/  CS2R R202, SRZ ;  /* 0x0000000000ca7805 */ /* 0x000fe4000001ff00 */
[----:B------:R-:W-:-:S02]  /*1860*/  CS2R R200, SRZ ;  /* 0x0000000000c87805 */ /* 0x000fc4000001ff00 */
[----:B------:R-:W-:Y:S01]  /*1870*/  CS2R R198, SRZ ;  /* 0x0000000000c67805 */ /* 0x000fe2000001ff00 */
[----:B------:R-:W-:Y:S01]  /*1880*/  STL [R1+0x474], RZ ;  /* 0x000474ff01007387 */ /* 0x000fe20000100800 */
[----:B------:R-:W-:Y:S02]  /*1890*/  CS2R R196, SRZ ;  /* 0x0000000000c47805 */ /* 0x000fe4000001ff00 */
        /* <DEDUP_REMOVED lines=115> */
[----:B------:R-:W-:-:S03]  /*1fd0*/  CS2R R150, SRZ ;  /* 0x0000000000967805 */ /* 0x000fc6000001ff00 */
[----:B------:R-:W-:Y:S04]  /*1fe0*/  STL [R1+0x3fc], RZ ;  /* 0x0003fcff01007387 */ /* 0x000fe80000100800 */
        /* <DEDUP_REMOVED lines=127> */
[----:B------:R-:W-:Y:S04]  /*27e0*/  STL [R1], RZ ;  /* 0x000000ff01007387 */ /* 0x000fe80000100800 */
        /* <DEDUP_REMOVED lines=39> */
[----:B------:R-:W-:Y:S01]  /*2a60*/  STL [R1+0xa0], RZ ;  /* 0x0000a0ff01007387 */ /* 0x000fe20000100800 */
[----:B------:R-:W1:Y:S03]  /*2a70*/  S2R R0, SR_TID.X ;  /* 0x0000000000007919 */ /* 0x000e660000002100 */
        /* <DEDUP_REMOVED lines=8> */
[----:B-1----:R-:W-:-:S03]  /*2b00*/  LOP3.LUT R0, R0, 0x80, RZ, 0xc0, !PT ;  /* 0x0000008000007812 */ /* 0x002fc600078ec0ff */
[----:B------:R-:W-:Y:S01]  /*2b10*/  STL [R1+0xc4], RZ ;  /* 0x0000c4ff01007387 */ /* 0x000fe20000100800 */
[----:B------:R-:W-:-:S03]  /*2b20*/  SHF.R.U32.HI R0, RZ, 0x7, R0 ;  /* 0x00000007ff007819 */ /* 0x000fc60000011600 */
        /* <DEDUP_REMOVED lines=33> */
[----:B------:R-:W1:Y:S04]  /*2d40*/  SHFL.IDX PT, R0, R0, RZ, 0x1f ;  /* 0x00001fff00007589 */ /* 0x000e6800000e0000 */
[----:B------:R2:W-:Y:S04]  /*2d50*/  STL [R1+0x14c], RZ ;  /* 0x00014cff01007387 */ /* 0x0005e80000100800 */
[----:B------:R2:W-:Y:S04]  /*2d60*/  STL [R1+0x150], RZ ;  /* 0x000150ff01007387 */ /* 0x0005e80000100800 */
[----:B------:R2:W-:Y:S04]  /*2d70*/  STL [R1+0x154], RZ ;  /* 0x000154ff01007387 */ /* 0x0005e80000100800 */
[----:B------:R2:W-:Y:S04]  /*2d80*/  STL [R1+0x158], RZ ;  /* 0x000158ff01007387 */ /* 0x0005e80000100800 */
[----:B------:R2:W-:Y:S04]  /*2d90*/  STL [R1+0x15c], RZ ;  /* 0x00015cff01007387 */ /* 0x0005e80000100800 */
[----:B------:R2:W-:Y:S01]  /*2da0*/  STL [R1+0x160], RZ ;  /* 0x000160ff01007387 */ /* 0x0005e20000100800 */
[----:B-1----:R-:W-:-:S03]  /*2db0*/  R2UR UR6, R0 ;  /* 0x00000000000672ca */ /* 0x002fc600000e0000 */
[----:B------:R2:W-:Y:S04]  /*2dc0*/  STL [R1+0x164], RZ ;  /* 0x000164ff01007387 */ /* 0x0005e80000100800 */
[----:B------:R2:W-:Y:S04]  /*2dd0*/  STL [R1+0x168], RZ ;  /* 0x000168ff01007387 */ /* 0x0005e80000100800 */
[----:B------:R2:W-:Y:S02]  /*2de0*/  STL [R1+0x16c], RZ ;  /* 0x00016cff01007387 */ /* 0x0005e40000100800 */
[----:B------:R-:W-:-:S02]  /*2df0*/  ULEA.HI UR7, UR6, UR6, URZ, 0x1 ;  /* 0x0000000606077291 */ /* 0x000fc4000f8f083f */
[----:B------:R2:W-:Y:S02]  /*2e00*/  STL [R1+0x170], RZ ;  /* 0x000170ff01007387 */ /* 0x0005e40000100800 */
[----:B------:R-:W-:Y:S02]  /*2e10*/  ULOP3.LUT UR7, UR7, 0xffffe, URZ, 0xc0, !UPT ;  /* 0x000ffffe07077892 */ /* 0x000fe4000f8ec03f */
[----:B------:R2:W-:Y:S02]  /*2e20*/  STL [R1+0x174], RZ ;  /* 0x000174ff01007387 */ /* 0x0005e40000100800 */
[----:B------:R-:W-:Y:S02]  /*2e30*/  UIADD3 UR7, UR6, -UR7, URZ ;  /* 0x8000000706077290 */ /* 0x000fe4000fffe03f */
[----:B------:R2:W-:Y:S02]  /*2e40*/  STL [R1+0x178], RZ ;  /* 0x000178ff01007387 */ /* 0x0005e40000100800 */
[----:B------:R-:W-:-:S02]  /*2e50*/  ULEA UR7, UR7, UR48, 0xc ;  /* 0x0000003007077291 */ /* 0x000fc4000f8e603f */
[----:B------:R2:W-:Y:S02]  /*2e60*/  STL [R1+0x17c], RZ ;  /* 0x00017cff01007387 */ /* 0x0005e40000100800 */
[----:B------:R-:W-:Y:S02]  /*2e70*/  UIADD3 UR7, UR7, 0x6200, URZ ;  /* 0x0000620007077890 */ /* 0x000fe4000fffe03f */
[----:B------:R2:W-:Y:S02]  /*2e80*/  STL [R1+0x180], RZ ;  /* 0x000180ff01007387 */ /* 0x0005e40000100800 */
[----:B------:R-:W-:Y:S02]  /*2e90*/  USHF.R.U32.HI UR7, URZ, 0x4, UR7 ;  /* 0x000000043f077899 */ /* 0x000fe40008011607 */
[----:B------:R2:W-:Y:S02]  /*2ea0*/  STL [R1+0x184], RZ ;  /* 0x000184ff01007387 */ /* 0x0005e40000100800 */
[----:B------:R-:W-:-:S02]  /*2eb0*/  ULOP3.LUT UR9, UR7, 0x3fff, URZ, 0xc0, !UPT ;  /* 0x00003fff07097892 */ /* 0x000fc4000f8ec03f */
[----:B------:R2:W-:Y:S04]  /*2ec0*/  STL [R1+0x188], RZ ;  /* 0x000188ff01007387 */ /* 0x0005e80000100800 */
        /* <DEDUP_REMOVED lines=28> */
[----:B------:R2:W-:Y:S01]  /*3090*/  STL [R1+0x1fc], RZ ;  /* 0x0001fcff01007387 */ /* 0x0005e20000100800 */
[----:B------:R-:W-:Y:S05]  /*30a0*/  @!P0 BRA `(.L_x_15) ;  /* 0x00000044005c8947 */ /* 0x000fea0003800000 */
[----:B------:R-:W-:-:S06]  /*30b0*/  UISETP.NE.AND UP0, UPT, UR49, 0x3, UPT ;  /* 0x000000033100788c */ /* 0x000fcc000bf05270 */
[----:B------:R-:W-:-:S13]  /*30c0*/  PLOP3.LUT P1, PT, PT, PT, UP0, 0x80, 0x0 ;  /* 0x000000000000781c */ /* 0x000fda0003f2f008 */
[----:B------:R-:W-:Y:S05]  /*30d0*/  @!P1 BRA `(.L_x_16) ;  /* 0x0000000000049947 */ /* 0x000fea0003800000 */
[----:B------:R-:W-:Y:S01]  /*30e0*/  BPT.TRAP 0x1 ;  /* 0x000000040000795c */ /* 0x000fe20000300000 */
.L_x_16:
[----:B------:R-:W-:Y:S01]  /*30f0*/  ULEA UR4, UR51, UR48, 0x3 ;  /* 0x0000003033047291 */ /* 0x000fe2000f8e183f */
[----:B------:R-:W-:-:S04]  /*3100*/  MOV R0, UR36 ;  /* 0x0000002400007c02 */ /* 0x000fc80008000f00 */
[----:B------:R-:W-:-:S04]  /*3110*/  SHF.L.U32 R0, R0, 0x1f, RZ ;  /* 0x0000001f00007819 */ /* 0x000fc800000006ff */
[----:B------:R1:W3:Y:S01]  /*3120*/  SYNCS.PHASECHK.TRANS64.TRYWAIT P0, [UR4], R0 ;  /* 0x00000000ff0075a7 */ /* 0x0002e20008000144 */
[----:B------:R-:W-:Y:S05]  /*3130*/  @!P1 BRA `(.L_x_17) ;  /* 0x0000000000049947 */ /* 0x000fea0003800000 */
[----:B------:R-:W-:Y:S01]  /*3140*/  BPT.TRAP 0x1 ;  /* 0x000000040000795c */ /* 0x000fe20000300000 */
.L_x_17:
[----:B---3--:R-:W-:Y:S05]  /*3150*/  @P0 BRA `(.L_x_18) ;  /* 0x0000000000080947 */ /* 0x008fea0003800000 */
[----:B------:R-:W3:Y:S02]  /*3160*/  SYNCS.PHASECHK.TRANS64.TRYWAIT P0, [UR4], R0 ;  /* 0x00000000ff0075a7 */ /* 0x000ee40008000144 */
[----:B---3--:R-:W-:Y:S05]  /*3170*/  @!P0 BRA `(.L_x_19) ;  /* 0x000001cc009c8947 */ /* 0x008fea0003800000 */
.L_x_18:
[----:B------:R-:W-:Y:S01]  /*3180*/  UIADD3 UR4, UR48, 0x1e200, URZ ;  /* 0x0001e20030047890 */ /* 0x000fe2000fffe03f */
[----:B------:R-:W-:Y:S01]  /*3190*/  WARPGROUP.ARRIVE ;  /* 0x00000000000079c5 */ /* 0x000fe20000000000 */
[----:B------:R-:W-:Y:S02]  /*31a0*/  ULOP3.LUT UR10, UR9, 0x10000, URZ, 0xfc, !UPT ;  /* 0x00010000090a7892 */ /* 0x000fe4000f8efc3f */
[----:B------:R-:W-:Y:S02]  /*31b0*/  USHF.R.U32.HI UR4, URZ, 0x4, UR4 ;  /* 0x000000043f047899 */ /* 0x000fe40008011604 */
[----:B------:R-:W-:Y:S02]  /*31c0*/  ULEA UR10, UR51, UR10, 0xa ;  /* 0x0000000a330a7291 */ /* 0x000fe4000f8e503f */
[----:B------:R-:W-:Y:S01]  /*31d0*/  ULOP3.LUT UR4, UR4, 0x3fff, URZ, 0xc0, !UPT ;  /* 0x00003fff04047892 */ /* 0x000fe2000f8ec03f */
[----:B------:R-:W-:Y:S01]  /*31e0*/  UMOV UR5, 0x80000020 ;  /* 0x8000002000057882 */ /* 0x000fe20000000000 */
[----:B------:R-:W-:-:S02]  /*31f0*/  UMOV UR7, 0x80000020 ;  /* 0x8000002000077882 */ /* 0x000fc40000000000 */
[----:B------:R-:W-:Y:S01]  /*3200*/  ULOP3.LUT UR4, UR4, 0x10000, URZ, 0xfc, !UPT ;  /* 0x0001000004047892 */ /* 0x000fe2000f8efc3f */
[----:B------:R-:W-:-:S03]  /*3210*/  UMOV UR8, 0x2 ;  /* 0x0000000200087882 */ /* 0x000fc60000000000 */
[----:B------:R-:W-:-:S03]  /*3220*/  ULEA UR11, UR51, UR4, 0xa ;  /* 0x00000004330b7291 */ /* 0x000fc6000f8e503f */
[----:B------:R-:W-:-:S04]  /*3230*/  UMOV UR4, UR10 ;  /* 0x0000000a00047c82 */ /* 0x000fc80008000000 */
[----:B------:R-:W-:Y:S02]  /*3240*/  UMOV UR6, UR11 ;  /* 0x0000000b00067c82 */ /* 0x000fe40008000000 */
[----:B------:R-:W-:Y:S01]  /*3250*/  QGMMA.64x256x32.F32.E4M3.E4M3 R24, gdesc[UR4], RZ, !UPT, gsb0 ;  /* 0x03e00000041879f3 */ /* 0x000fe2000c0008ff */
[----:B------:R-:W-:Y:S01]  /*3260*/  UIADD3 UR4, UR10, 0x200, URZ ;  /* 0x000002000a047890 */ /* 0x000fe2000fffe03f */
[----:B------:R-:W-:Y:S01]  /*3270*/  UMOV UR5, 0x80000020 ;  /* 0x8000002000057882 */ /* 0x000fe20000000000 */
[----:B------:R-:W-:Y:S02]  /*3280*/  WARPGROUP.DEPBAR.LE gsb0, 0x0 ;  /* 0x00008000000079c5 */ /* 0x000fe40000010000 */
[----:B------:R-:W-:Y:S04]  /*3290*/  STL.64 [R1], R24 ;  /* 0x0000001801007387 */ /* 0x000fe80000100a00 */
[----:B------:R-:W-:Y:S04]  /*32a0*/  STL.64 [R1+0x8], R26 ;  /* 0x0000081a01007387 */ /* 0x000fe80000100a00 */
        /* <DEDUP_REMOVED lines=61> */
[----:B------:R4:W-:Y:S02]  /*3680*/  STL.64 [R1+0x1f8], R150 ;  /* 0x0001f89601007387 */ /* 0x0009e40000100a00 */
[----:B----4-:R-:W-:-:S06]  /*3690*/  WARPGROUP.ARRIVE ;  /* 0x00000000000079c5 */ /* 0x010fcc0000000000 */
[----:B------:R-:W-:Y:S03]  /*36a0*/  QGMMA.64x256x32.F32.E4M3.E4M3 R24, gdesc[UR4], RZ, !UPT, gsb0 ;  /* 0x03e00000041879f3 */ /* 0x000fe6000c0008ff */
[----:B------:R-:W-:Y:S02]  /*36b0*/  WARPGROUP.DEPBAR.LE gsb0, 0x0 ;  /* 0x00008000000079c5 */ /* 0x000fe40000010000 */
        /* <DEDUP_REMOVED lines=21> */
[----:B------:R4:W-:Y:S04]  /*3810*/  STL.64 [R1+0x4b8], R108 ;  /* 0x0004b86c01007387 */ /* 0x0009e80000100a00 */
        /* <DEDUP_REMOVED lines=69> */
[----:B----4-:R-:W4:Y:S04]  /*3c70*/  LDL.LU.64 R108, [R1] ;  /* 0x00000000016c7983 */ /* 0x010f280000300a00 */
[----:B------:R-:W4:Y:S04]  /*3c80*/  LDL.LU.64 R110, [R1+0x8] ;  /* 0x00000800016e7983 */ /* 0x000f280000300a00 */
        /* <DEDUP_REMOVED lines=61> */
[----:B------:R-:W4:Y:S01]  /*4060*/  LDL.LU.64 R234, [R1+0x1f8] ;  /* 0x0001f80001ea7983 */ /* 0x000f220000300a00 */
[----:B------:R-:W-:-:S02]  /*4070*/  UIADD3 UR4, UR10, 0x2, URZ ;  /* 0x000000020a047890 */ /* 0x000fc4000fffe03f */
[----:B------:R-:W-:Y:S01]  /*4080*/  UIADD3 UR6, UR11, 0x2, URZ ;  /* 0x000000020b067890 */ /* 0x000fe2000fffe03f */
[----:B------:R-:W-:Y:S01]  /*4090*/  STL [R1+0x388], RZ ;  /* 0x000388ff01007387 */ /* 0x000fe20000100800 */
[----:B------:R-:W-:Y:S01]  /*40a0*/  UMOV UR5, 0x80000020 ;  /* 0x8000002000057882 */ /* 0x000fe20000000000 */
[----:B------:R-:W-:Y:S02]  /*40b0*/  UMOV UR7, 0x80000020 ;  /* 0x8000002000077882 */ /* 0x000fe40000000000 */
        /* <DEDUP_REMOVED lines=25> */
[----:B----4-:R-:W-:-:S06]  /*4250*/  WARPGROUP.ARRIVE ;  /* 0x00000000000079c5 */ /* 0x010fcc0000000000 */
[----:B------:R-:W-:Y:S03]  /*4260*/  QGMMA.64x256x32.F32.E4M3.E4M3 R108, gdesc[UR4], R108, gsb0 ;  /* 0x03e00000046c79f3 */ /* 0x000fe6000800086c */
[----:B------:R-:W-:Y:S02]  /*4270*/  WARPGROUP.DEPBAR.LE gsb0, 0x0 ;  /* 0x00008000000079c5 */ /* 0x000fe40000010000 */
[----:B------:R-:W-:Y:S01]  /*4280*/  STL.64 [R1], R108 ;  /* 0x0000006c01007387 */ /* 0x000fe20000100a00 */
[----:B------:R-:W-:Y:S01]  /*4290*/  UIADD3 UR4, UR10, 0x202, URZ ;  /* 0x000002020a047890 */ /* 0x000fe2000fffe03f */
[----:B------:R-:W-:Y:S02]  /*42a0*/  MOV R21, R221 ;  /* 0x000000dd00157202 */ /* 0x000fe40000000f00 */
[----:B------:R-:W-:Y:S01]  /*42b0*/  STL.64 [R1+0x8], R110 ;  /* 0x0000086e01007387 */ /* 0x000fe20000100a00 */
[----:B------:R-:W-:Y:S01]  /*42c0*/  UMOV UR5, 0x80000020 ;  /* 0x8000002000057882 */ /* 0x000fe20000000000 */
[----:B------:R-:W-:-:S02]  /*42d0*/  MOV R20, R222 ;  /* 0x000000de00147202 */ /* 0x000fc40000000f00 */
[----:B------:R-:W-:Y:S01]  /*42e0*/  STL.64 [R1+0x10], R112 ;  /* 0x0000107001007387 */ /* 0x000fe20000100a00 */
[----:B------:R-:W-:Y:S02]  /*42f0*/  MOV R15, R223 ;  /* 0x000000df000f7202 */ /* 0x000fe40000000f00 */
[----:B------:R-:W-:Y:S02]  /*4300*/  CS2R R236, SRZ ;  /* 0x0000000000ec7805 */ /* 0x000fe4000001ff00 */
[----:B------:R-:W-:Y:S01]  /*4310*/  MOV R14, R224 ;  /* 0x000000e0000e7202 */ /* 0x000fe20000000f00 */
[----:B------:R-:W-:Y:S01]  /*4320*/  STL.64 [R1+0x18], R114 ;  /* 0x0000187201007387 */ /* 0x000fe20000100a00 */
[----:B------:R-:W-:Y:S02]  /*4330*/  MOV R13, R225 ;  /* 0x000000e1000d7202 */ /* 0x000fe40000000f00 */
[----:B------:R-:W-:Y:S02]  /*4340*/  CS2R R22, SRZ ;  /* 0x0000000000167805 */ /* 0x000fe4000001ff00 */
[----:B------:R-:W-:Y:S01]  /*4350*/  MOV R12, R226 ;  /* 0x000000e2000c7202 */ /* 0x000fe20000000f00 */
[----:B------:R-:W-:Y:S01]  /*4360*/  STL.64 [R1+0x20], R116 ;  /* 0x0000207401007387 */ /* 0x000fe20000100a00 */
[----:B------:R-:W-:-:S02]  /*4370*/  MOV R11, R227 ;  /* 0x000000e3000b7202 */ /* 0x000fc40000000f00 */
[----:B------:R-:W-:Y:S01]  /*4380*/  MOV R10, R228 ;  /* 0x000000e4000a7202 */ /* 0x000fe20000000f00 */
[----:B------:R-:W-:Y:S01]  /*4390*/  STL.64 [R1+0x28], R118 ;  /* 0x0000287601007387 */ /* 0x000fe20000100a00 */
[----:B------:R-:W-:Y:S02]  /*43a0*/  MOV R9, R229 ;  /* 0x000000e500097202 */ /* 0x000fe40000000f00 */
[----:B------:R-:W-:Y:S01]  /*43b0*/  MOV R8, R230 ;  /* 0x000000e600087202 */ /* 0x000fe20000000f00 */
[----:B------:R-:W-:Y:S01]  /*43c0*/  STL.64 [R1+0x30], R120 ;  /* 0x0000307801007387 */ /* 0x000fe20000100a00 */
[----:B------:R-:W-:Y:S02]  /*43d0*/  MOV R7, R231 ;  /* 0x000000e700077202 */ /* 0x000fe40000000f00 */
[----:B------:R-:W-:Y:S01]  /*43e0*/  MOV R6, R232 ;  /* 0x000000e800067202 */ /* 0x000fe20000000f00 */
[----:B------:R-:W-:Y:S01]  /*43f0*/  STL.64 [R1+0x38], R122 ;  /* 0x0000387a01007387 */ /* 0x000fe20000100a00 */
[----:B---3--:R-:W-:-:S02]  /*4400*/  MOV R5, R233 ;  /* 0x000000e900057202 */ /* 0x008fc40000000f00 */
[----:B------:R-:W-:Y:S01]  /*4410*/  MOV R4, R234 ;  /* 0x000000ea00047202 */ /* 0x000fe20000000f00 */
[----:B------:R-:W-:Y:S01]  /*4420*/  STL.64 [R1+0x40], R124 ;  /* 0x0000407c01007387 */ /* 0x000fe20000100a00 */
[----:B-1----:R-:W-:-:S03]  /*4430*/  MOV R0, R235 ;  /* 0x000000eb00007202 */ /* 0x002fc60000000f00 */
        /* <DEDUP_REMOVED lines=55> */
[----:B-1----:R-:W4:Y:S04]  /*47b0*/  LDL.LU.64 R150, [R1+0x560] ;  /* 0x0005600001967983 */ /* 0x002f280000300a00 */
        /* <DEDUP_REMOVED lines=21> */
[----:B---3--:R-:W-:-:S02]  /*4910*/  CS2R R234, SRZ ;  /* 0x0000000000ea7805 */ /* 0x008fc4000001ff00 */
[----:B------:R-:W-:Y:S02]  /*4920*/  CS2R R232, SRZ ;  /* 0x0000000000e87805 */ /* 0x000fe4000001ff00 */
[----:B------:R-:W-:Y:S01]  /*4930*/  CS2R R230, SRZ ;  /* 0x0000000000e67805 */ /* 0x000fe2000001ff00 */
[----:B------:R1:W-:Y:S01]  /*4940*/  STL [R1+0x320], RZ ;  /* 0x000320ff01007387 */ /* 0x0003e20000100800 */
[----:B------:R-:W-:Y:S02]  /*4950*/  CS2R R228, SRZ ;  /* 0x0000000000e47805 */ /* 0x000fe4000001ff00 */
[----:B------:R-:W-:Y:S02]  /*4960*/  CS2R R226, SRZ ;  /* 0x0000000000e27805 */ /* 0x000fe4000001ff00 */
[----:B------:R-:W-:Y:S01]  /*4970*/  CS2R R224, SRZ ;  /* 0x0000000000e07805 */ /* 0x000fe2000001ff00 */
[----:B------:R1:W-:Y:S01]  /*4980*/  STL [R1+0x31c], RZ ;  /* 0x00031cff01007387 */ /* 0x0003e20000100800 */
[----:B------:R-:W-:-:S02]  /*4990*/  CS2R R222, SRZ ;  /* 0x0000000000de7805 */ /* 0x000fc4000001ff00 */
        /* <DEDUP_REMOVED lines=106> */
[----:B----4-:R-:W-:-:S06]  /*5040*/  WARPGROUP.ARRIVE ;  /* 0x00000000000079c5 */ /* 0x010fcc0000000000 */
[----:B------:R-:W-:Y:S01]  /*5050*/  QGMMA.64x256x32.F32.E4M3.E4M3 R24, gdesc[UR4], R24, gsb0 ;  /* 0x03e00000041879f3 */ /* 0x000fe20008000818 */
[----:B------:R-:W-:Y:S02]  /*5060*/  ULDC UR4, c[0x0][0x50c] ;  /* 0x0001430000047ab9 */ /* 0x000fe40000000800 */
[----:B------:R-:W-:-:S04]  /*5070*/  UISETP.NE.AND UP0, UPT, UR4, 0x2, UPT ;  /* 0x000000020400788c */ /* 0x000fc8000bf05270 */
[----:B------:R-:W-:-:S06]  /*5080*/  USEL UR4, URZ, 0x1, UP0 ;  /* 0x000000013f047887 */ /* 0x000fcc0008000000 */
[----:B------:R-:W-:Y:S01]  /*5090*/  ISETP.NE.AND P0, PT, RZ, UR4, PT ;  /* 0x00000004ff007c0c */ /* 0x000fe2000bf05270 */
[----:B------:R-:W-:-:S12]  /*50a0*/  WARPGROUP.DEPBAR.LE gsb0, 0x0 ;  /* 0x00008000000079c5 */ /* 0x000fd80000010000 */
[----:B-1----:R-:W-:Y:S05]  /*50b0*/  @!P0 BRA `(.L_x_20) ;  /* 0x0000002400408947 */ /* 0x002fea0003800000 */
[----:B------:R-:W3:Y:S04]  /*50c0*/  LDL R22, [R1] ;  /* 0x0000000001167983 */ /* 0x000ee80000100800 */
[----:B------:R-:W4:Y:S04]  /*50d0*/  LDL R23, [R1+0x4] ;  /* 0x0000040001177983 */ /* 0x000f280000100800 */
[----:B------:R-:W2:Y:S04]  /*50e0*/  LDL R152, [R1+0x8] ;  /* 0x0000080001987983 */ /* 0x000ea80000100800 */
        /* <DEDUP_REMOVED lines=83> */
[----:B------:R1:W-:Y:S04]  /*5620*/  STL [R1+0x51c], R131 ;  /* 0x00051c8301007387 */ /* 0x0003e80000100800 */
[----:B-1----:R-:W3:Y:S04]  /*5630*/  LDL R131, [R1+0x158] ;  /* 0x0001580001837983 */ /* 0x002ee80000100800 */
[----:B------:R1:W-:Y:S04]  /*5640*/  STL [R1+0x518], R132 ;  /* 0x0005188401007387 */ /* 0x0003e80000100800 */
[----:B-1----:R-:W4:Y:S04]  /*5650*/  LDL R132, [R1+0x15c] ;  /* 0x00015c0001847983 */ /* 0x002f280000100800 */
[----:B------:R1:W-:Y:S04]  /*5660*/  STL [R1+0x514], R133 ;  /* 0x0005148501007387 */ /* 0x0003e80000100800 */
[----:B-1----:R-:W2:Y:S04]  /*5670*/  LDL R133, [R1+0x160] ;  /* 0x0001600001857983 */ /* 0x002ea80000100800 */
[----:B------:R1:W-:Y:S04]  /*5680*/  STL [R1+0x510], R134 ;  /* 0x0005108601007387 */ /* 0x0003e80000100800 */
[----:B-1----:R-:W4:Y:S04]  /*5690*/  LDL R134, [R1+0x164] ;  /* 0x0001640001867983 */ /* 0x002f280000100800 */
        /* <DEDUP_REMOVED lines=40> */
[----:B-----5:R1:W-:Y:S04]  /*5920*/  STL [R1+0x4bc], R16 ;  /* 0x0004bc1001007387 */ /* 0x0203e80000100800 */
[----:B-1----:R-:W4:Y:S04]  /*5930*/  LDL R16, [R1+0x1b8] ;  /* 0x0001b80001107983 */ /* 0x002f280000100800 */
[----:B------:R1:W-:Y:S04]  /*5940*/  STL [R1+0x4b8], R3 ;  /* 0x0004b80301007387 */ /* 0x0003e80000100800 */
[----:B-1----:R-:W4:Y:S04]  /*5950*/  LDL R3, [R1+0x1bc] ;  /* 0x0001bc0001037983 */ /* 0x002f280000100800 */
[----:B------:R1:W-:Y:S04]  /*5960*/  STL [R1+0x4b4], R2 ;  /* 0x0004b40201007387 */ /* 0x0003e80000100800 */
[----:B-1----:R-:W4:Y:S01]  /*5970*/  LDL R2, [R1+0x1c0] ;  /* 0x0001c00001027983 */ /* 0x002f220000100800 */
[----:B--2---:R-:W-:-:S01]  /*5980*/  FADD R133, RZ, R133 ;  /* 0x00000085ff857221 */ /* 0x004fc20000000000 */
[----:B---3--:R-:W-:Y:S01]  /*5990*/  FADD R236, RZ, R131 ;  /* 0x00000083ffec7221 */ /* 0x008fe20000000000 */
[----:B----4-:R-:W-:-:S01]  /*59a0*/  FADD R134, RZ, R134 ;  /* 0x00000086ff867221 */ /* 0x010fc20000000000 */
[----:B------:R-:W2:Y:S01]  /*59b0*/  LDL.LU R131, [R1+0x51c] ;  /* 0x00051c0001837983 */ /* 0x000ea20000300800 */
[----:B------:R-:W-:-:S01]  /*59c0*/  FADD R237, RZ, R132 ;  /* 0x00000084ffed7221 */ /* 0x000fc20000000000 */
[----:B------:R-:W-:Y:S01]  /*59d0*/  FADD R135, RZ, R135 ;  /* 0x00000087ff877221 */ /* 0x000fe20000000000 */
[----:B------:R-:W-:-:S01]  /*59e0*/  FADD R21, RZ, R21 ;  /* 0x00000015ff157221 */ /* 0x000fc20000000000 */
[----:B------:R-:W3:Y:S01]  /*59f0*/  LDL.LU R132, [R1+0x518] ;  /* 0x0005180001847983 */ /* 0x000ee20000300800 */
[----:B------:R-:W-:-:S01]  /*5a00*/  FADD R136, RZ, R136 ;  /* 0x00000088ff887221 */ /* 0x000fc20000000000 */
[----:B------:R-:W-:Y:S01]  /*5a10*/  FADD R20, RZ, R20 ;  /* 0x00000014ff147221 */ /* 0x000fe20000000000 */
[----:B------:R-:W-:-:S01]  /*5a20*/  FADD R22, RZ, R22 ;  /* 0x00000016ff167221 */ /* 0x000fc20000000000 */
[----:B------:R1:W-:Y:S01]  /*5a30*/  STL [R1+0x200], R133 ;  /* 0x0002008501007387 */ /* 0x0003e20000100800 */
[----:B------:R-:W-:-:S01]  /*5a40*/  FADD R23, RZ, R23 ;  /* 0x00000017ff177221 */ /* 0x000fc20000000000 */
[----:B------:R-:W-:Y:S01]  /*5a50*/  FADD R152, RZ, R152 ;  /* 0x00000098ff987221 */ /* 0x000fe20000000000 */
[----:B------:R-:W-:-:S01]  /*5a60*/  FADD R153, RZ, R153 ;  /* 0x00000099ff997221 */ /* 0x000fc20000000000 */
[----:B------:R-:W-:Y:S01]  /*5a70*/  FADD R154, RZ, R154 ;  /* 0x0000009aff9a7221 */ /* 0x000fe20000000000 */
[----:B------:R-:W-:-:S01]  /*5a80*/  FADD R155, RZ, R155 ;  /* 0x0000009bff9b7221 */ /* 0x000fc20000000000 */
[----:B------:R-:W-:Y:S01]  /*5a90*/  FADD R156, RZ, R156 ;  /* 0x0000009cff9c7221 */ /* 0x000fe20000000000 */
[----:B------:R-:W-:-:S01]  /*5aa0*/  FADD R157, RZ, R157 ;  /* 0x0000009dff9d7221 */ /* 0x000fc20000000000 */
[----:B------:R-:W-:Y:S01]  /*5ab0*/  FADD R137, RZ, R137 ;  /* 0x00000089ff897221 */ /* 0x000fe20000000000 */
[----:B------:R-:W-:-:S01]  /*5ac0*/  FADD R158, RZ, R158 ;  /* 0x0000009eff9e7221 */ /* 0x000fc20000000000 */
[----:B-1----:R-:W4:Y:S01]  /*5ad0*/  LDL.LU R133, [R1+0x514] ;  /* 0x0005140001857983 */ /* 0x002f220000300800 */
        /* <DEDUP_REMOVED lines=97> */
[----:B-1----:R-:W4:Y:S04]  /*60f0*/  LDL.LU R140, [R1+0x4f8] ;  /* 0x0004f800018c7983 */ /* 0x002f280000300800 */
[----:B------:R1:W-:Y:S01]  /*6100*/  STL [R1+0x220], R141 ;  /* 0x0002208d01007387 */ /* 0x0003e20000100800 */
[----:B------:R-:W-:-:S03]  /*6110*/  FADD R145, RZ, R145 ;  /* 0x00000091ff917221 */ /* 0x000fc60000000000 */
        /* <DEDUP_REMOVED lines=19> */
[----:B------:R1:W-:Y:S04]  /*6250*/  STL [R1+0x23c], R148 ;  /* 0x00023c9401007387 */ /* 0x0003e80000100800 */
[----:B-1----:R-:W4:Y:S04]  /*6260*/  LDL.LU R148, [R1+0x4d8] ;  /* 0x0004d80001947983 */ /* 0x002f280000300800 */
[----:B------:R1:W-:Y:S04]  /*6270*/  STL [R1+0x240], R149 ;  /* 0x0002409501007387 */ /* 0x0003e80000100800 */
[----:B-1----:R-:W4:Y:S04]  /*6280*/  LDL.LU R149, [R1+0x4d4] ;  /* 0x0004d40001957983 */ /* 0x002f280000300800 */
[----:B------:R1:W-:Y:S04]  /*6290*/  STL [R1+0x244], R150 ;  /* 0x0002449601007387 */ /* 0x0003e80000100800 */
[----:B-1----:R-:W4:Y:S04]  /*62a0*/  LDL.LU R150, [R1+0x4d0] ;  /* 0x0004d00001967983 */ /* 0x002f280000300800 */
[----:B------:R1:W-:Y:S04]  /*62b0*/  STL [R1+0x248], R151 ;  /* 0x0002489701007387 */ /* 0x0003e80000100800 */
[----:B-1----:R-:W4:Y:S01]  /*62c0*/  LDL.LU R151, [R1+0x4cc] ;  /* 0x0004cc0001977983 */ /* 0x002f220000300800 */
[----:B------:R-:W-:-:S01]  /*62d0*/  FADD R19, RZ, R19 ;  /* 0x00000013ff137221 */ /* 0x000fc20000000000 */
[----:B------:R-:W-:Y:S01]  /*62e0*/  FADD R18, RZ, R18 ;  /* 0x00000012ff127221 */ /* 0x000fe20000000000 */
[----:B------:R-:W-:-:S01]  /*62f0*/  FADD R17, RZ, R17 ;  /* 0x00000011ff117221 */ /* 0x000fc20000000000 */
[----:B------:R-:W-:-:S02]  /*6300*/  FADD R16, RZ, R16 ;  /* 0x00000010ff107221 */ /* 0x000fc40000000000 */
[----:B------:R1:W-:Y:S01]  /*6310*/  STL [R1+0x24c], R19 ;  /* 0x00024c1301007387 */ /* 0x0003e20000100800 */
[----:B------:R-:W-:-:S03]  /*6320*/  FADD R3, RZ, R3 ;  /* 0x00000003ff037221 */ /* 0x000fc60000000000 */
[----:B-1----:R1:W5:Y:S04]  /*6330*/  LDL.LU R19, [R1+0x4c8] ;  /* 0x0004c80001137983 */ /* 0x0023680000300800 */
[----:B------:R1:W-:Y:S01]  /*6340*/  STL [R1+0x250], R18 ;  /* 0x0002501201007387 */ /* 0x0003e20000100800 */
[----:B------:R-:W-:-:S03]  /*6350*/  FADD R2, RZ, R2 ;  /* 0x00000002ff027221 */ /* 0x000fc60000000000 */
[----:B-1----:R1:W5:Y:S04]  /*6360*/  LDL.LU R18, [R1+0x4c4] ;  /* 0x0004c40001127983 */ /* 0x0023680000300800 */
[----:B------:R2:W-:Y:S04]  /*6370*/  STL [R1+0x254], R17 ;  /* 0x0002541101007387 */ /* 0x0005e80000100800 */
[----:B--2---:R1:W5:Y:S04]  /*6380*/  LDL.LU R17, [R1+0x4c0] ;  /* 0x0004c00001117983 */ /* 0x0043680000300800 */
[----:B------:R2:W-:Y:S04]  /*6390*/  STL [R1+0x258], R16 ;  /* 0x0002581001007387 */ /* 0x0005e80000100800 */
[----:B--2---:R1:W5:Y:S04]  /*63a0*/  LDL.LU R16, [R1+0x4bc] ;  /* 0x0004bc0001107983 */ /* 0x0043680000300800 */
[----:B------:R2:W-:Y:S04]  /*63b0*/  STL [R1+0x25c], R3 ;  /* 0x00025c0301007387 */ /* 0x0005e80000100800 */
[----:B--2---:R1:W5:Y:S04]  /*63c0*/  LDL.LU R3, [R1+0x4b8] ;  /* 0x0004b80001037983 */ /* 0x0043680000300800 */
[----:B------:R2:W-:Y:S04]  /*63d0*/  STL [R1+0x260], R2 ;  /* 0x0002600201007387 */ /* 0x0005e80000100800 */
[----:B--2---:R1:W5:Y:S04]  /*63e0*/  LDL.LU R2, [R1+0x4b4] ;  /* 0x0004b40001027983 */ /* 0x0043680000300800 */
[----:B------:R2:W-:Y:S04]  /*63f0*/  STL [R1+0x264], R21 ;  /* 0x0002641501007387 */ /* 0x0005e80000100800 */
[----:B------:R3:W-:Y:S01]  /*6400*/  STL [R1+0x268], R20 ;  /* 0x0002681401007387 */ /* 0x0007e20000100800 */
[----:B--2---:R-:W-:-:S01]  /*6410*/  FADD R21, RZ, R15 ;  /* 0x0000000fff157221 */ /* 0x004fc20000000000 */
[----:B------:R-:W-:Y:S01]  /*6420*/  FADD R15, RZ, R13 ;  /* 0x0000000dff0f7221 */ /* 0x000fe20000000000 */
[----:B---3--:R-:W-:-:S01]  /*6430*/  FADD R20, RZ, R14 ;  /* 0x0000000eff147221 */ /* 0x008fc20000000000 */
[----:B------:R-:W-:Y:S01]  /*6440*/  FADD R14, RZ, R12 ;  /* 0x0000000cff0e7221 */ /* 0x000fe20000000000 */
[----:B------:R-:W-:-:S01]  /*6450*/  FADD R13, RZ, R11 ;  /* 0x0000000bff0d7221 */ /* 0x000fc20000000000 */
[----:B------:R-:W-:Y:S01]  /*6460*/  STL [R1+0x26c], R21 ;  /* 0x00026c1501007387 */ /* 0x000fe20000100800 */
[----:B------:R-:W-:-:S01]  /*6470*/  FADD R12, RZ, R10 ;  /* 0x0000000aff0c7221 */ /* 0x000fc20000000000 */
[----:B------:R-:W-:Y:S01]  /*6480*/  FADD R11, RZ, R9 ;  /* 0x00000009ff0b7221 */ /* 0x000fe20000000000 */
[----:B------:R-:W-:-:S01]  /*6490*/  FADD R10, RZ, R8 ;  /* 0x00000008ff0a7221 */ /* 0x000fc20000000000 */
[----:B------:R-:W-:Y:S01]  /*64a0*/  STL [R1+0x270], R20 ;  /* 0x0002701401007387 */ /* 0x000fe20000100800 */
[----:B------:R-:W-:-:S01]  /*64b0*/  FADD R9, RZ, R7 ;  /* 0x00000007ff097221 */ /* 0x000fc20000000000 */
[----:B------:R-:W-:-:S02]  /*64c0*/  FADD R8, RZ, R6 ;  /* 0x00000006ff087221 */ /* 0x000fc40000000000 */
[----:B------:R-:W-:Y:S01]  /*64d0*/  STL [R1+0x274], R15 ;  /* 0x0002740f01007387 */ /* 0x000fe20000100800 */
[----:B------:R-:W-:-:S03]  /*64e0*/  FADD R7, RZ, R5 ;  /* 0x00000005ff077221 */ /* 0x000fc60000000000 */
        /* <DEDUP_REMOVED lines=8> */
[----:B------:R-:W-:Y:S04]  /*6570*/  STL [R1+0x288], R10 ;  /* 0x0002880a01007387 */ /* 0x000fe80000100800 */
[----:B------:R-:W-:Y:S04]  /*6580*/  STL [R1+0x28c], R9 ;  /* 0x00028c0901007387 */ /* 0x000fe80000100800 */
[----:B------:R-:W-:Y:S04]  /*6590*/  STL [R1+0x290], R8 ;  /* 0x0002900801007387 */ /* 0x000fe80000100800 */
[----:B------:R-:W-:Y:S04]  /*65a0*/  STL [R1+0x294], R7 ;  /* 0x0002940701007387 */ /* 0x000fe80000100800 */
[----:B------:R-:W-:Y:S04]  /*65b0*/  STL [R1+0x298], R6 ;  /* 0x0002980601007387 */ /* 0x000fe80000100800 */
[----:B------:R2:W-:Y:S04]  /*65c0*/  STL [R1+0x29c], R5 ;  /* 0x00029c0501007387 */ /* 0x0005e80000100800 */
[----:B------:R3:W-:Y:S04]  /*65d0*/  STL [R1+0x2a0], R4 ;  /* 0x0002a00401007387 */ /* 0x0007e80000100800 */
[----:B------:R1:W-:Y:S01]  /*65e0*/  STL [R1+0x2a4], R0 ;  /* 0x0002a40001007387 */ /* 0x0003e20000100800 */
[----:B--2---:R-:W-:-:S01]  /*65f0*/  FADD R5, RZ, R26 ;  /* 0x0000001aff057221 */ /* 0x004fc20000000000 */
[----:B---3--:R-:W-:-:S04]  /*6600*/  FADD R4, RZ, R27 ;  /* 0x0000001bff047221 */ /* 0x008fc80000000000 */
[----:B------:R2:W-:Y:S01]  /*6610*/  STL [R1+0x2a8], R5 ;  /* 0x0002a80501007387 */ /* 0x0005e20000100800 */
[----:B-1----:R-:W-:-:S03]  /*6620*/  FADD R0, RZ, R28 ;  /* 0x0000001cff007221 */ /* 0x002fc60000000000 */
[----:B------:R1:W-:Y:S04]  /*6630*/  STL [R1+0x2ac], R4 ;  /* 0x0002ac0401007387 */ /* 0x0003e80000100800 */
[----:B------:R3:W-:Y:S01]  /*6640*/  STL [R1+0x2b0], R0 ;  /* 0x0002b00001007387 */ /* 0x0007e20000100800 */
[----:B--2---:R-:W-:-:S01]  /*6650*/  FADD R5, RZ, R29 ;  /* 0x0000001dff057221 */ /* 0x004fc20000000000 */
[----:B-1----:R-:W-:-:S04]  /*6660*/  FADD R4, RZ, R30 ;  /* 0x0000001eff047221 */ /* 0x002fc80000000000 */
[----:B------:R1:W-:Y:S01]  /*6670*/  STL [R1+0x2b4], R5 ;  /* 0x0002b40501007387 */ /* 0x0003e20000100800 */
[----:B---3--:R-:W-:-:S03]  /*6680*/  FADD R0, RZ, R31 ;  /* 0x0000001fff007221 */ /* 0x008fc60000000000 */
[----:B------:R2:W-:Y:S04]  /*6690*/  STL [R1+0x2b8], R4 ;  /* 0x0002b80401007387 */ /* 0x0005e80000100800 */
[----:B------:R3:W-:Y:S01]  /*66a0*/  STL [R1+0x2bc], R0 ;  /* 0x0002bc0001007387 */ /* 0x0007e20000100800 */
[----:B-1----:R-:W-:-:S01]  /*66b0*/  FADD R5, RZ, R32 ;  /* 0x00000020ff057221 */ /* 0x002fc20000000000 */
[----:B--2---:R-:W-:-:S04]  /*66c0*/  FADD R4, RZ, R33 ;  /* 0x00000021ff047221 */ /* 0x004fc80000000000 */
        /* <DEDUP_REMOVED lines=199> */
[----:B----4-:R-:W-:-:S03]  /*7340*/  FADD R0, RZ, R133 ;  /* 0x00000085ff007221 */ /* 0x010fc60000000000 */
        /* <DEDUP_REMOVED lines=38> */
[----:B------:R-:W-:-:S05]  /*75b0*/  UMOV UR8, URZ ;  /* 0x0000003f00087c82 */ /* 0x000fca0008000000 */
.L_x_20:
[----:B------:R-:W-:Y:S01]  /*75c0*/  UIADD3 UR10, UR51, 0x1, URZ ;  /* 0x00000001330a7890 */ /* 0x000fe2000fffe03f */
[----:B------:R-:W-:-:S03]  /*75d0*/  UMOV UR5, 0x1 ;  /* 0x0000000100057882 */ /* 0x000fc60000000000 */
[----:B------:R-:W-:-:S04]  /*75e0*/  UISETP.NE.AND UP0, UPT, UR10, 0x6, UPT ;  /* 0x000000060a00788c */ /* 0x000fc8000bf05270 */
[----:B------:R-:W-:Y:S02]  /*75f0*/  USEL UR11, URZ, 0x1, UP0 ;  /* 0x000000013f0b7887 */ /* 0x000fe40008000000 */
[----:B------:R-:W-:Y:S02]  /*7600*/  USEL UR10, UR10, URZ, UP0 ;  /* 0x0000003f0a0a7287 */ /* 0x000fe40008000000 */
[----:B------:R-:W-:-:S12]  /*7610*/  ULOP3.LUT UR11, UR36, UR11, URZ, 0x3c, !UPT ;  /* 0x0000000b240b7292 */ /* 0x000fd8000f8e3c3f */
.L_x_15:
[----:B------:R-:W-:-:S04]  /*7620*/  UISETP.LT.AND UP0, UPT, UR50, 0x1, UPT ;  /* 0x000000013200788c */ /* 0x000fc8000bf01270 */
[----:B------:R-:W-:-:S04]  /*7630*/  USEL UR6, UR50, 0x1, UP0 ;  /* 0x0000000132067887 */ /* 0x000fc80008000000 */
[----:B------:R-:W-:-:S04]  /*7640*/  UIADD3 UR12, UR50, -UR6, URZ ;  /* 0x80000006320c7290 */ /* 0x000fc8000fffe03f */
[----:B------:R-:W-:-:S06]  /*7650*/  UISETP.GE.AND UP0, UPT, UR12, 0x1, UPT ;  /* 0x000000010c00788c */ /* 0x000fcc000bf06270 */
[----:B------:R-:W-:-:S13]  /*7660*/  PLOP3.LUT P0, PT, PT, PT, UP0, 0x80, 0x0 ;  /* 0x000000000000781c */ /* 0x000fda0003f0f008 */
[----:B------:R-:W-:Y:S05]  /*7670*/  @!P0 BRA `(.L_x_21) ;  /* 0x0000005c00d88947 */ /* 0x000fea0003800000 */
[----:B------:R-:W-:Y:S01]  /*7680*/  UMOV UR13, UR51 ;  /* 0x00000033000d7c82 */ /* 0x000fe20008000000 */
[----:B------:R-:W-:-:S05]  /*7690*/  ULDC UR16, c[0x0][0x50c] ;  /* 0x0001430000107ab9 */ /* 0x000fca0000000800 */
.L_x_29:
[----:B------:R-:W-:-:S06]  /*76a0*/  UISETP.NE.AND UP0, UPT, UR49, 0x3, UPT ;  /* 0x000000033100788c */ /* 0x000fcc000bf05270 */
[----:B------:R-:W-:-:S13]  /*76b0*/  PLOP3.LUT P1, PT, PT, PT, UP0, 0x80, 0x0 ;  /* 0x000000000000781c */ /* 0x000fda0003f2f008 */
[----:B-1---5:R-:W-:Y:S05]  /*76c0*/  @!P1 BRA `(.L_x_22) ;  /* 0x0000000000049947 */ /* 0x022fea0003800000 */
[----:B------:R-:W-:Y:S01]  /*76d0*/  BPT.TRAP 0x1 ;  /* 0x000000040000795c */ /* 0x000fe20000300000 */
.L_x_22:
[----:B------:R-:W-:Y:S01]  /*76e0*/  ULEA UR6, UR10, UR48, 0x3 ;  /* 0x000000300a067291 */ /* 0x000fe2000f8e183f */
[----:B-1----:R-:W-:-:S04]  /*76f0*/  MOV R0, UR11 ;  /* 0x0000000b00007c02 */ /* 0x002fc80008000f00 */
[----:B------:R-:W-:-:S04]  /*7700*/  SHF.L.U32 R0, R0, 0x1f, RZ ;  /* 0x0000001f00007819 */ /* 0x000fc800000006ff */
[----:B------:R1:W3:Y:S01]  /*7710*/  SYNCS.PHASECHK.TRANS64.TRYWAIT P0, [UR6], R0 ;  /* 0x00000000ff0075a7 */ /* 0x0002e20008000146 */
[----:B------:R-:W-:Y:S05]  /*7720*/  @!P1 BRA `(.L_x_23) ;  /* 0x0000000000049947 */ /* 0x000fea0003800000 */
[----:B------:R-:W-:Y:S01]  /*7730*/  BPT.TRAP 0x1 ;  /* 0x000000040000795c */ /* 0x000fe20000300000 */
.L_x_23:
[----:B---3--:R-:W-:Y:S05]  /*7740*/  @P0 BRA `(.L_x_24) ;  /* 0x0000000000080947 */ /* 0x008fea0003800000 */
[----:B------:R-:W3:Y:S02]  /*7750*/  SYNCS.PHASECHK.TRANS64.TRYWAIT P0, [UR6], R0 ;  /* 0x00000000ff0075a7 */ /* 0x000ee40008000146 */
[----:B---3--:R-:W-:Y:S05]  /*7760*/  @!P0 BRA `(.L_x_25) ;  /* 0x0000018800388947 */ /* 0x008fea0003800000 */
.L_x_24:
        /* <DEDUP_REMOVED lines=129> */
[----:B------:R-:W-:Y:S02]  /*7f80*/  UISETP.NE.AND UP0, UPT, UR4, URZ, UPT ;  /* 0x0000003f0400728c */ /* 0x000fe4000bf05270 */
[----:B------:R-:W-:Y:S02]  /*7f90*/  USHF.R.U32.HI UR6, URZ, 0x4, UR6 ;  /* 0x000000043f067899 */ /* 0x000fe40008011606 */
[----:B------:R-:W-:Y:S02]  /*7fa0*/  USEL UR5, UR5, URZ, !UP0 ;  /* 0x0000003f05057287 */ /* 0x000fe4000c000000 */
[----:B------:R-:W-:Y:S02]  /*7fb0*/  ULOP3.LUT UR6, UR6, 0x3fff, URZ, 0xc0, !UPT ;  /* 0x00003fff06067892 */ /* 0x000fe4000f8ec03f */
[----:B------:R-:W-:Y:S02]  /*7fc0*/  ULOP3.LUT UR14, UR9, 0x10000, URZ, 0xfc, !UPT ;  /* 0x00010000090e7892 */ /* 0x000fe4000f8efc3f */
[----:B------:R-:W-:-:S02]  /*7fd0*/  ULOP3.LUT UR6, UR6, 0x10000, URZ, 0xfc, !UPT ;  /* 0x0001000006067892 */ /* 0x000fc4000f8efc3f */
[----:B------:R-:W-:Y:S02]  /*7fe0*/  UISETP.NE.U32.AND UP0, UPT, UR5, URZ, UPT ;  /* 0x0000003f0500728c */ /* 0x000fe4000bf05070 */
[----:B------:R-:W-:Y:S02]  /*7ff0*/  ULEA UR14, UR10, UR14, 0xa ;  /* 0x0000000e0a0e7291 */ /* 0x000fe4000f8e503f */
[----:B------:R-:W-:Y:S01]  /*8000*/  ULEA UR15, UR10, UR6, 0xa ;  /* 0x000000060a0f7291 */ /* 0x000fe2000f8e503f */
[----:B------:R-:W-:Y:S01]  /*8010*/  UMOV UR5, 0x80000020 ;  /* 0x8000002000057882 */ /* 0x000fe20000000000 */
[----:B------:R-:W-:-:S03]  /*8020*/  UMOV UR7, 0x80000020 ;  /* 0x8000002000077882 */ /* 0x000fc60000000000 */
[----:B------:R-:W-:Y:S02]  /*8030*/  UMOV UR4, UR14 ;  /* 0x0000000e00047c82 */ /* 0x000fe40008000000 */
[----:B------:R-:W-:Y:S01]  /*8040*/  UMOV UR6, UR15 ;  /* 0x0000000f00067c82 */ /* 0x000fe20008000000 */
[----:B----4-:R-:W-:-:S06]  /*8050*/  WARPGROUP.ARRIVE ;  /* 0x00000000000079c5 */ /* 0x010fcc0000000000 */
[----:B------:R-:W-:Y:S03]  /*8060*/  QGMMA.64x256x32.F32.E4M3.E4M3 R108, gdesc[UR4], R108, UP0, gsb0 ;  /* 0x03e00000046c79f3 */ /* 0x000fe6000b80086c */
        /* <DEDUP_REMOVED lines=65> */
[----:B----4-:R-:W4:Y:S04]  /*8480*/  LDL.LU.64 R234, [R1+0x8b0] ;  /* 0x0008b00001ea7983 */ /* 0x010f280000300a00 */
[----:B------:R-:W2:Y:S04]  /*8490*/  LDL.LU.64 R232, [R1+0x8a8] ;  /* 0x0008a80001e87983 */ /* 0x000ea80000300a00 */
[----:B------:R-:W3:Y:S04]  /*84a0*/  LDL.LU.64 R230, [R1+0x8a0] ;  /* 0x0008a00001e67983 */ /* 0x000ee80000300a00 */
        /* <DEDUP_REMOVED lines=60> */
[----:B------:R-:W3:Y:S01]  /*8870*/  LDL.LU.64 R108, [R1+0x6b8] ;  /* 0x0006b800016c7983 */ /* 0x000ee20000300a00 */
[----:B------:R-:W-:Y:S01]  /*8880*/  UIADD3 UR4, UR14, 0x200, URZ ;  /* 0x000002000e047890 */ /* 0x000fe2000fffe03f */
[----:B------:R-:W-:-:S02]  /*8890*/  UMOV UR5, 0x80000020 ;  /* 0x8000002000057882 */ /* 0x000fc40000000000 */
[----:B----4-:R-:W-:Y:S04]  /*88a0*/  STL.64 [R1+0x6b0], R234 ;  /* 0x0006b0ea01007387 */ /* 0x010fe80000100a00 */
[----:B--2---:R-:W-:Y:S04]  /*88b0*/  STL.64 [R1+0x6a8], R232 ;  /* 0x0006a8e801007387 */ /* 0x004fe80000100a00 */
[----:B---3--:R-:W-:Y:S04]  /*88c0*/  STL.64 [R1+0x6a0], R230 ;  /* 0x0006a0e601007387 */ /* 0x008fe80000100a00 */
        /* <DEDUP_REMOVED lines=38> */
[----:B------:R-:W-:Y:S01]  /*8b30*/  STL.64 [R1+0x568], R152 ;  /* 0x0005689801007387 */ /* 0x000fe20000100a00 */
[----:B------:R-:W-:-:S06]  /*8b40*/  WARPGROUP.ARRIVE ;  /* 0x00000000000079c5 */ /* 0x000fcc0000000000 */
[----:B------:R-:W-:Y:S03]  /*8b50*/  QGMMA.64x256x32.F32.E4M3.E4M3 R24, gdesc[UR4], R24, UP0, gsb0 ;  /* 0x03e00000041879f3 */ /* 0x000fe6000b800818 */
        /* <DEDUP_REMOVED lines=23> */
[----:B--2---:R-:W2:Y:S04]  /*8cd0*/  LDL.LU.64 R108, [R1] ;  /* 0x00000000016c7983 */ /* 0x004ea80000300a00 */
[----:B------:R-:W2:Y:S04]  /*8ce0*/  LDL.LU.64 R110, [R1+0x8] ;  /* 0x00000800016e7983 */ /* 0x000ea80000300a00 */
        /* <DEDUP_REMOVED lines=61> */
[----:B------:R-:W2:Y:S01]  /*90c0*/  LDL.LU.64 R234, [R1+0x1f8] ;  /* 0x0001f80001ea7983 */ /* 0x000ea20000300a00 */
[----:B------:R-:W-:-:S02]  /*90d0*/  UIADD3 UR4, UR14, 0x2, URZ ;  /* 0x000000020e047890 */ /* 0x000fc4000fffe03f */
[----:B------:R-:W-:Y:S01]  /*90e0*/  UIADD3 UR6, UR15, 0x2, URZ ;  /* 0x000000020f067890 */ /* 0x000fe2000fffe03f */
[----:B------:R-:W-:Y:S01]  /*90f0*/  UMOV UR5, 0x80000020 ;  /* 0x8000002000057882 */ /* 0x000fe20000000000 */
[----:B------:R-:W-:Y:S01]  /*9100*/  UMOV UR7, 0x80000020 ;  /* 0x8000002000077882 */ /* 0x000fe20000000000 */
[----:B--2---:R-:W-:-:S06]  /*9110*/  WARPGROUP.ARRIVE ;  /* 0x00000000000079c5 */ /* 0x004fcc0000000000 */
[----:B------:R-:W-:Y:S03]  /*9120*/  QGMMA.64x256x32.F32.E4M3.E4M3 R108, gdesc[UR4], R108, gsb0 ;  /* 0x03e00000046c79f3 */ /* 0x000fe6000800086c */
[----:B------:R-:W-:Y:S02]  /*9130*/  WARPGROUP.DEPBAR.LE gsb0, 0x0 ;  /* 0x00008000000079c5 */ /* 0x000fe40000010000 */
[----:B------:R-:W-:Y:S01]  /*9140*/  STL.64 [R1], R108 ;  /* 0x0000006c01007387 */ /* 0x000fe20000100a00 */
[----:B------:R-:W-:Y:S02]  /*9150*/  MOV R13, R234 ;  /* 0x000000ea000d7202 */ /* 0x000fe40000000f00 */
        /* <DEDUP_REMOVED lines=77> */
[----:B-1----:R1:W5:Y:S04]  /*9630*/  LDL.LU.64 R234, [R1+0x6b0] ;  /* 0x0006b00001ea7983 */ /* 0x0023680000300a00 */
[----:B------:R1:W5:Y:S04]  /*9640*/  LDL.LU.64 R232, [R1+0x6a8] ;  /* 0x0006a80001e87983 */ /* 0x0003680000300a00 */
        /* <DEDUP_REMOVED lines=62> */
[----:B------:R-:W-:Y:S01]  /*9a30*/  UIADD3 UR4, UR14, 0x202, URZ ;  /* 0x000002020e047890 */ /* 0x000fe2000fffe03f */
[----:B------:R-:W-:Y:S01]  /*9a40*/  UMOV UR5, 0x80000020 ;  /* 0x8000002000057882 */ /* 0x000fe20000000000 */
[----:B------:R-:W-:-:S04]  /*9a50*/  UIADD3 UR8, UR8, 0x2, URZ ;  /* 0x0000000208087890 */ /* 0x000fc8000fffe03f */
[----:B------:R-:W-:Y:S01]  /*9a60*/  UISETP.NE.AND UP0, UPT, UR8, UR16, UPT ;  /* 0x000000100800728c */ /* 0x000fe2000bf05270 */
[----:B--2---:R-:W-:-:S06]  /*9a70*/  WARPGROUP.ARRIVE ;  /* 0x00000000000079c5 */ /* 0x004fcc0000000000 */
[----:B------:R-:W-:Y:S01]  /*9a80*/  QGMMA.64x256x32.F32.E4M3.E4M3 R24, gdesc[UR4], R24, gsb0 ;  /* 0x03e00000041879f3 */ /* 0x000fe20008000818 */
[----:B------:R-:W-:-:S06]  /*9a90*/  USEL UR4, URZ, 0x1, UP0 ;  /* 0x000000013f047887 */ /* 0x000fcc0008000000 */
[----:B------:R-:W-:Y:S01]  /*9aa0*/  ISETP.NE.AND P0, PT, RZ, UR4, PT ;  /* 0x00000004ff007c0c */ /* 0x000fe2000bf05270 */
[----:B------:R-:W-:-:S12]  /*9ab0*/  WARPGROUP.DEPBAR.LE gsb0, 0x0 ;  /* 0x00008000000079c5 */ /* 0x000fd80000010000 */
[----:B-1----:R-:W-:Y:S05]  /*9ac0*/  @!P0 BRA `(.L_x_26) ;  /* 0x0000003800648947 */ /* 0x002fea0003800000 */
[----:B------:R1:W-:Y:S04]  /*9ad0*/  STL [R1+0x65c], R51 ;  /* 0x00065c3301007387 */ /* 0x0003e80000100800 */
[----:B------:R2:W-:Y:S01]  /*9ae0*/  STL [R1+0x658], R52 ;  /* 0x0006583401007387 */ /* 0x0005e20000100800 */
[----:B-1----:R-:W-:-:S03]  /*9af0*/  MOV R51, R0 ;  /* 0x0000000000337202 */ /* 0x002fc60000000f00 */
[----:B--2---:R-:W2:Y:S04]  /*9b00*/  LDL R52, [R1+0x4] ;  /* 0x0000040001347983 */ /* 0x004ea80000100800 */
[----:B------:R1:W-:Y:S04]  /*9b10*/  STL [R1+0x654], R53 ;  /* 0x0006543501007387 */ /* 0x0003e80000100800 */
[----:B-1----:R-:W3:Y:S04]  /*9b20*/  LDL R53, [R1+0x8] ;  /* 0x0000080001357983 */ /* 0x002ee80000100800 */
        /* <DEDUP_REMOVED lines=156> */
[----:B------:R-:W4:Y:S04]  /*a4f0*/  LDL.LU R0, [R1+0x214] ;  /* 0x0002140001007983 */ /* 0x000f280000300800 */
[----:B------:R1:W-:Y:S04]  /*a500*/  STL [R1+0x518], R132 ;  /* 0x0005188401007387 */ /* 0x0003e80000100800 */
[----:B-1----:R-:W4:Y:S04]  /*a510*/  LDL R132, [R1+0x178] ;  /* 0x0001780001847983 */ /* 0x002f280000100800 */
[----:B------:R1:W-:Y:S04]  /*a520*/  STL [R1+0x514], R133 ;  /* 0x0005148501007387 */ /* 0x0003e80000100800 */
[----:B-1----:R-:W4:Y:S04]  /*a530*/  LDL R133, [R1+0x174] ;  /* 0x0001740001857983 */ /* 0x002f280000100800 */
[----:B------:R1:W-:Y:S04]  /*a540*/  STL [R1+0x510], R134 ;  /* 0x0005108601007387 */ /* 0x0003e80000100800 */
[----:B-1----:R-:W4:Y:S04]  /*a550*/  LDL R134, [R1+0x17c] ;  /* 0x00017c0001867983 */ /* 0x002f280000100800 */
[----:B------:R1:W-:Y:S04]  /*a560*/  STL [R1+0x50c], R135 ;  /* 0x00050c8701007387 */ /* 0x0003e80000100800 */
[----:B-1----:R-:W4:Y:S04]  /*a570*/  LDL.LU R135, [R1+0x210] ;  /* 0x0002100001877983 */ /* 0x002f280000300800 */
        /* <DEDUP_REMOVED lines=43> */
[----:B-1----:R-:W4:Y:S01]  /*a830*/  LDL R2, [R1+0x144] ;  /* 0x0001440001027983 */ /* 0x002f220000100800 */
[----:B------:R-:W-:-:S01]  /*a840*/  FADD R22, R51, R22 ;  /* 0x0000001633167221 */ /* 0x000fc20000000000 */
[----:B--2---:R-:W-:Y:S01]  /*a850*/  FADD R23, R52, R23 ;  /* 0x0000001734177221 */ /* 0x004fe20000000000 */
[----:B---3--:R-:W-:-:S01]  /*a860*/  FADD R152, R53, R152 ;  /* 0x0000009835987221 */ /* 0x008fc20000000000 */
[----:B------:R-:W2:Y:S01]  /*a870*/  LDL.LU R51, [R1+0x65c] ;  /* 0x00065c0001337983 */ /* 0x000ea20000300800 */
[----:B----4-:R-:W-:-:S01]  /*a880*/  FADD R153, R54, R153 ;  /* 0x0000009936997221 */ /* 0x010fc20000000000 */
[----:B------:R-:W-:-:S02]  /*a890*/  FADD R154, R55, R154 ;  /* 0x0000009a379a7221 */ /* 0x000fc40000000000 */
[----:B------:R-:W3:Y:S01]  /*a8a0*/  LDL.LU R52, [R1+0x658] ;  /* 0x0006580001347983 */ /* 0x000ee20000300800 */
[----:B------:R-:W-:-:S03]  /*a8b0*/  FADD R155, R56, R155 ;  /* 0x0000009b389b7221 */ /* 0x000fc60000000000 */
[----:B------:R-:W4:Y:S01]  /*a8c0*/  LDL.LU R53, [R1+0x654] ;  /* 0x0006540001357983 */ /* 0x000f220000300800 */
        /* <DEDUP_REMOVED lines=142> */
[----:B------:R-:W-:-:S01]  /*b1b0*/  FADD R227, R128, R227 ;  /* 0x000000e380e37221 */ /* 0x000fc20000000000 */
[----:B------:R-:W-:Y:S02]  /*b1c0*/  FADD R149, R150, R149 ;  /* 0x0000009596957221 */ /* 0x000fe40000000000 */
[----:B------:R-:W4:Y:S01]  /*b1d0*/  LDL.LU R125, [R1+0x534] ;  /* 0x00053400017d7983 */ /* 0x000f220000300800 */
[----:B------:R-:W-:-:S01]  /*b1e0*/  FADD R228, R129, R228 ;  /* 0x000000e481e47221 */ /* 0x000fc20000000000 */
[----:B------:R-:W-:Y:S02]  /*b1f0*/  FADD R147, R148, R147 ;  /* 0x0000009394937221 */ /* 0x000fe40000000000 */
[----:B------:R-:W4:Y:S01]  /*b200*/  LDL.LU R126, [R1+0x530] ;  /* 0x00053000017e7983 */ /* 0x000f220000300800 */
[----:B------:R-:W-:-:S03]  /*b210*/  FADD R229, R130, R229 ;  /* 0x000000e582e57221 */ /* 0x000fc60000000000 */
[----:B------:R-:W4:Y:S01]  /*b220*/  LDL.LU R127, [R1+0x52c] ;  /* 0x00052c00017f7983 */ /* 0x000f220000300800 */
[----:B------:R-:W-:-:S01]  /*b230*/  FADD R230, R131, R230 ;  /* 0x000000e683e67221 */ /* 0x000fc20000000000 */
[----:B------:R-:W-:Y:S02]  /*b240*/  FADD R143, R145, R143 ;  /* 0x0000008f918f7221 */ /* 0x000fe40000000000 */
        /* <DEDUP_REMOVED lines=8> */
[----:B------:R-:W-:Y:S01]  /*b2d0*/  FADD R237, R151, R237 ;  /* 0x000000ed97ed7221 */ /* 0x000fe20000000000 */
[----:B------:R-:W-:-:S01]  /*b2e0*/  FADD R236, R19, R236 ;  /* 0x000000ec13ec7221 */ /* 0x000fc20000000000 */
[----:B------:R-:W-:Y:S01]  /*b2f0*/  STL [R1+0x200], R149 ;  /* 0x0002009501007387 */ /* 0x000fe20000100800 */
[----:B------:R-:W-:-:S01]  /*b300*/  FADD R235, R18, R235 ;  /* 0x000000eb12eb7221 */ /* 0x000fc20000000000 */
[----:B------:R-:W-:Y:S01]  /*b310*/  FADD R234, R17, R234 ;  /* 0x000000ea11ea7221 */ /* 0x000fe20000000000 */
[----:B------:R-:W-:-:S01]  /*b320*/  FADD R233, R16, R233 ;  /* 0x000000e910e97221 */ /* 0x000fc20000000000 */
[----:B------:R-:W-:Y:S01]  /*b330*/  STL [R1+0x204], R147 ;  /* 0x0002049301007387 */ /* 0x000fe20000100800 */
[----:B------:R-:W-:-:S03]  /*b340*/  FADD R231, R2, R231 ;  /* 0x000000e702e77221 */ /* 0x000fc60000000000 */
[----:B------:R-:W2:Y:S04]  /*b350*/  LDL.LU R3, [R1+0x238] ;  /* 0x0002380001037983 */ /* 0x000ea80000300800 */
[----:B------:R-:W-:Y:S04]  /*b360*/  STL [R1+0x208], R143 ;  /* 0x0002088f01007387 */ /* 0x000fe80000100800 */
[----:B------:R-:W-:Y:S04]  /*b370*/  STL [R1+0x20c], R139 ;  /* 0x00020c8b01007387 */ /* 0x000fe80000100800 */
[----:B------:R-:W3:Y:S04]  /*b380*/  LDL.LU R133, [R1+0x218] ;  /* 0x0002180001857983 */ /* 0x000ee80000300800 */
[----:B------:R1:W-:Y:S04]  /*b390*/  STL [R1+0x210], R135 ;  /* 0x0002108701007387 */ /* 0x0003e80000100800 */
[----:B-1----:R-:W4:Y:S04]  /*b3a0*/  LDL.LU R135, [R1+0x21c] ;  /* 0x00021c0001877983 */ /* 0x002f280000300800 */
[----:B------:R-:W2:Y:S04]  /*b3b0*/  LDL.LU R137, [R1+0x220] ;  /* 0x0002200001897983 */ /* 0x000ea80000300800 */
[----:B------:R1:W-:Y:S04]  /*b3c0*/  STL [R1+0x214], R0 ;  /* 0x0002140001007387 */ /* 0x0003e80000100800 */
[----:B------:R-:W2:Y:S04]  /*b3d0*/  LDL.LU R151, [R1+0x224] ;  /* 0x0002240001977983 */ /* 0x000ea80000300800 */
[----:B------:R-:W2:Y:S04]  /*b3e0*/  LDL.LU R19, [R1+0x228] ;  /* 0x0002280001137983 */ /* 0x000ea80000300800 */
[----:B------:R-:W2:Y:S04]  /*b3f0*/  LDL.LU R18, [R1+0x22c] ;  /* 0x00022c0001127983 */ /* 0x000ea80000300800 */
[----:B------:R-:W2:Y:S04]  /*b400*/  LDL.LU R17, [R1+0x230] ;  /* 0x0002300001117983 */ /* 0x000ea80000300800 */
[----:B------:R-:W2:Y:S04]  /*b410*/  LDL.LU R16, [R1+0x234] ;  /* 0x0002340001107983 */ /* 0x000ea80000300800 */
[----:B-1----:R-:W2:Y:S04]  /*b420*/  LDL.LU R0, [R1+0x23c] ;  /* 0x00023c0001007983 */ /* 0x002ea80000300800 */
[----:B------:R-:W2:Y:S04]  /*b430*/  LDL.LU R2, [R1+0x240] ;  /* 0x0002400001027983 */ /* 0x000ea80000300800 */
[----:B------:R-:W2:Y:S04]  /*b440*/  LDL R150, [R1+0x1a4] ;  /* 0x0001a40001967983 */ /* 0x000ea80000100800 */
[----:B------:R-:W2:Y:S04]  /*b450*/  LDL R148, [R1+0x1a8] ;  /* 0x0001a80001947983 */ /* 0x000ea80000100800 */
[----:B------:R-:W2:Y:S04]  /*b460*/  LDL R139, [R1+0x1ac] ;  /* 0x0001ac00018b7983 */ /* 0x000ea80000100800 */
[----:B------:R-:W2:Y:S04]  /*b470*/  LDL R141, [R1+0x1b0] ;  /* 0x0001b000018d7983 */ /* 0x000ea80000100800 */
[----:B------:R-:W2:Y:S04]  /*b480*/  LDL R143, [R1+0x1b4] ;  /* 0x0001b400018f7983 */ /* 0x000ea80000100800 */
[----:B------:R-:W2:Y:S04]  /*b490*/  LDL R145, [R1+0x1b8] ;  /* 0x0001b80001917983 */ /* 0x000ea80000100800 */
[----:B------:R-:W2:Y:S04]  /*b4a0*/  LDL R147, [R1+0x1bc] ;  /* 0x0001bc0001937983 */ /* 0x000ea80000100800 */
[----:B------:R-:W2:Y:S01]  /*b4b0*/  LDL R149, [R1+0x1c0] ;  /* 0x0001c00001957983 */ /* 0x000ea20000100800 */
[----:B---3--:R-:W-:-:S03]  /*b4c0*/  FADD R133, R132, R133 ;  /* 0x0000008584857221 */ /* 0x008fc60000000000 */
[----:B------:R-:W3:Y:S04]  /*b4d0*/  LDL.LU R132, [R1+0x518] ;  /* 0x0005180001847983 */ /* 0x000ee80000300800 */
[----:B------:R1:W-:Y:S01]  /*b4e0*/  STL [R1+0x218], R133 ;  /* 0x0002188501007387 */ /* 0x0003e20000100800 */
[----:B----4-:R-:W-:-:S03]  /*b4f0*/  FADD R135, R134, R135 ;  /* 0x0000008786877221 */ /* 0x010fc60000000000 */
[----:B-1----:R-:W4:Y:S01]  /*b500*/  LDL.LU R133, [R1+0x514] ;  /* 0x0005140001857983 */ /* 0x002f220000300800 */
[----:B--2---:R-:W-:-:S03]  /*b510*/  FADD R137, R136, R137 ;  /* 0x0000008988897221 */ /* 0x004fc60000000000 */
[----:B------:R-:W2:Y:S04]  /*b520*/  LDL.LU R134, [R1+0x510] ;  /* 0x0005100001867983 */ /* 0x000ea80000300800 */
[----:B------:R1:W-:Y:S01]  /*b530*/  STL [R1+0x21c], R135 ;  /* 0x00021c8701007387 */ /* 0x0003e20000100800 */
[----:B------:R-:W-:-:S01]  /*b540*/  FADD R151, R138, R151 ;  /* 0x000000978a977221 */ /* 0x000fc20000000000 */
[----:B------:R-:W-:Y:S02]  /*b550*/  FADD R19, R146, R19 ;  /* 0x0000001392137221 */ /* 0x000fe40000000000 */
[----:B-1----:R-:W2:Y:S01]  /*b560*/  LDL.LU R135, [R1+0x50c] ;  /* 0x00050c0001877983 */ /* 0x002ea20000300800 */
[----:B------:R-:W-:-:S03]  /*b570*/  FADD R18, R144, R18 ;  /* 0x0000001290127221 */ /* 0x000fc60000000000 */
[----:B------:R-:W2:Y:S01]  /*b580*/  LDL.LU R136, [R1+0x508] ;  /* 0x0005080001887983 */ /* 0x000ea20000300800 */
[----:B------:R-:W-:-:S03]  /*b590*/  FADD R17, R142, R17 ;  /* 0x000000118e117221 */ /* 0x000fc60000000000 */
[----:B------:R1:W-:Y:S01]  /*b5a0*/  STL [R1+0x220], R137 ;  /* 0x0002208901007387 */ /* 0x0003e20000100800 */
[----:B------:R-:W-:-:S01]  /*b5b0*/  FADD R16, R140, R16 ;  /* 0x000000108c107221 */ /* 0x000fc20000000000 */
[----:B------:R-:W-:Y:S01]  /*b5c0*/  FADD R3, R12, R3 ;  /* 0x000000030c037221 */ /* 0x000fe20000000000 */
[----:B------:R-:W-:-:S01]  /*b5d0*/  FADD R0, R9, R0 ;  /* 0x0000000009007221 */ /* 0x000fc20000000000 */
[----:B-1----:R-:W2:Y:S04]  /*b5e0*/  LDL.LU R137, [R1+0x504] ;  /* 0x0005040001897983 */ /* 0x002ea80000300800 */
[----:B------:R-:W2:Y:S04]  /*b5f0*/  LDL.LU R138, [R1+0x500] ;  /* 0x00050000018a7983 */ /* 0x000ea80000300800 */
[----:B------:R-:W-:Y:S04]  /*b600*/  STL [R1+0x224], R151 ;  /* 0x0002249701007387 */ /* 0x000fe80000100800 */
[----:B------:R1:W-:Y:S04]  /*b610*/  STL [R1+0x228], R19 ;  /* 0x0002281301007387 */ /* 0x0003e80000100800 */
[----:B------:R-:W-:Y:S04]  /*b620*/  STL [R1+0x22c], R18 ;  /* 0x00022c1201007387 */ /* 0x000fe80000100800 */
[----:B-1----:R-:W3:Y:S04]  /*b630*/  LDL.LU R19, [R1+0x244] ;  /* 0x0002440001137983 */ /* 0x002ee80000300800 */
[----:B------:R1:W-:Y:S01]  /*b640*/  STL [R1+0x230], R17 ;  /* 0x0002301101007387 */ /* 0x0003e20000100800 */
[----:B------:R-:W-:-:S03]  /*b650*/  FADD R2, R7, R2 ;  /* 0x0000000207027221 */ /* 0x000fc60000000000 */
[----:B-1----:R-:W4:Y:S04]  /*b660*/  LDL.LU R17, [R1+0x248] ;  /* 0x0002480001117983 */ /* 0x002f280000300800 */
[----:B------:R-:W-:Y:S04]  /*b670*/  STL [R1+0x234], R16 ;  /* 0x0002341001007387 */ /* 0x000fe80000100800 */
[----:B------:R-:W-:Y:S04]  /*b680*/  STL [R1+0x238], R3 ;  /* 0x0002380301007387 */ /* 0x000fe80000100800 */
[----:B------:R1:W-:Y:S04]  /*b690*/  STL [R1+0x23c], R0 ;  /* 0x00023c0001007387 */ /* 0x0003e80000100800 */
[----:B-1----:R-:W2:Y:S04]  /*b6a0*/  LDL.LU R0, [R1+0x27c] ;  /* 0x00027c0001007983 */ /* 0x002ea80000300800 */
[----:B------:R-:W2:Y:S04]  /*b6b0*/  LDL.LU R140, [R1+0x24c] ;  /* 0x00024c00018c7983 */ /* 0x000ea80000300800 */
[----:B------:R-:W2:Y:S04]  /*b6c0*/  LDL.LU R142, [R1+0x250] ;  /* 0x00025000018e7983 */ /* 0x000ea80000300800 */
[----:B------:R-:W2:Y:S04]  /*b6d0*/  LDL.LU R144, [R1+0x254] ;  /* 0x0002540001907983 */ /* 0x000ea80000300800 */
[----:B------:R1:W-:Y:S04]  /*b6e0*/  STL [R1+0x240], R2 ;  /* 0x0002400201007387 */ /* 0x0003e80000100800 */
[----:B------:R-:W2:Y:S04]  /*b6f0*/  LDL.LU R146, [R1+0x258] ;  /* 0x0002580001927983 */ /* 0x000ea80000300800 */
[----:B------:R-:W2:Y:S04]  /*b700*/  LDL.LU R151, [R1+0x25c] ;  /* 0x00025c0001977983 */ /* 0x000ea80000300800 */
[----:B------:R-:W2:Y:S04]  /*b710*/  LDL.LU R18, [R1+0x260] ;  /* 0x0002600001127983 */ /* 0x000ea80000300800 */
[----:B------:R-:W2:Y:S04]  /*b720*/  LDL.LU R16, [R1+0x264] ;  /* 0x0002640001107983 */ /* 0x000ea80000300800 */
[----:B------:R-:W2:Y:S04]  /*b730*/  LDL.LU R12, [R1+0x268] ;  /* 0x00026800010c7983 */ /* 0x000ea80000300800 */
[----:B------:R-:W2:Y:S04]  /*b740*/  LDL.LU R9, [R1+0x26c] ;  /* 0x00026c0001097983 */ /* 0x000ea80000300800 */
[----:B------:R-:W2:Y:S04]  /*b750*/  LDL.LU R7, [R1+0x270] ;  /* 0x0002700001077983 */ /* 0x000ea80000300800 */
[----:B------:R-:W2:Y:S04]  /*b760*/  LDL.LU R3, [R1+0x274] ;  /* 0x0002740001037983 */ /* 0x000ea80000300800 */
[----:B-1----:R-:W2:Y:S01]  /*b770*/  LDL.LU R2, [R1+0x278] ;  /* 0x0002780001027983 */ /* 0x002ea20000300800 */
[----:B---3--:R-:W-:-:S03]  /*b780*/  FADD R19, R150, R19 ;  /* 0x0000001396137221 */ /* 0x008fc60000000000 */
[----:B------:R-:W3:Y:S01]  /*b790*/  LDL R150, [R1+0x1e4] ;  /* 0x0001e40001967983 */ /* 0x000ee20000100800 */
[----:B----4-:R-:W-:-:S03]  /*b7a0*/  FADD R17, R148, R17 ;  /* 0x0000001194117221 */ /* 0x010fc60000000000 */
[----:B------:R-:W4:Y:S04]  /*b7b0*/  LDL R148, [R1+0x1e0] ;  /* 0x0001e00001947983 */ /* 0x000f280000100800 */
[----:B------:R1:W-:Y:S04]  /*b7c0*/  STL [R1+0x244], R19 ;  /* 0x0002441301007387 */ /* 0x0003e80000100800 */
[----:B-1----:R-:W3:Y:S04]  /*b7d0*/  LDL R19, [R1+0x1e8] ;  /* 0x0001e80001137983 */ /* 0x002ee80000100800 */
[----:B------:R1:W-:Y:S01]  /*b7e0*/  STL [R1+0x248], R17 ;  /* 0x0002481101007387 */ /* 0x0003e20000100800 */
[----:B--2---:R-:W-:-:S03]  /*b7f0*/  FADD R140, R139, R140 ;  /* 0x0000008c8b8c7221 */ /* 0x004fc60000000000 */
[----:B-1----:R-:W2:Y:S01]  /*b800*/  LDL R17, [R1+0x1ec] ;  /* 0x0001ec0001117983 */ /* 0x002ea20000100800 */
[----:B------:R-:W-:-:S03]  /*b810*/  FADD R142, R141, R142 ;  /* 0x0000008e8d8e7221 */ /* 0x000fc60000000000 */
[----:B------:R-:W2:Y:S01]  /*b820*/  LDL.LU R139, [R1+0x4fc] ;  /* 0x0004fc00018b7983 */ /* 0x000ea20000300800 */
[----:B------:R-:W-:-:S03]  /*b830*/  FADD R144, R143, R144 ;  /* 0x000000908f907221 */ /* 0x000fc60000000000 */
[----:B------:R1:W-:Y:S01]  /*b840*/  STL [R1+0x24c], R140 ;  /* 0x00024c8c01007387 */ /* 0x0003e20000100800 */
[----:B------:R-:W-:-:S03]  /*b850*/  FADD R146, R145, R146 ;  /* 0x0000009291927221 */ /* 0x000fc60000000000 */
[----:B-1----:R-:W2:Y:S04]  /*b860*/  LDL.LU R140, [R1+0x4f8] ;  /* 0x0004f800018c7983 */ /* 0x002ea80000300800 */
[----:B------:R-:W2:Y:S04]  /*b870*/  LDL.LU R141, [R1+0x4f4] ;  /* 0x0004f400018d7983 */ /* 0x000ea80000300800 */
[----:B------:R1:W-:Y:S01]  /*b880*/  STL [R1+0x250], R142 ;  /* 0x0002508e01007387 */ /* 0x0003e20000100800 */
[----:B------:R-:W-:-:S01]  /*b890*/  FADD R151, R147, R151 ;  /* 0x0000009793977221 */ /* 0x000fc20000000000 */
[----:B------:R-:W-:Y:S01]  /*b8a0*/  FADD R18, R149, R18 ;  /* 0x0000001295127221 */ /* 0x000fe20000000000 */
[----:B------:R-:W-:-:S01]  /*b8b0*/  FADD R16, R20, R16 ;  /* 0x0000001014107221 */ /* 0x000fc20000000000 */
[----:B------:R-:W-:Y:S01]  /*b8c0*/  FADD R12, R14, R12 ;  /* 0x0000000c0e0c7221 */ /* 0x000fe20000000000 */
[----:B-1----:R-:W2:Y:S04]  /*b8d0*/  LDL.LU R142, [R1+0x4f0] ;  /* 0x0004f000018e7983 */ /* 0x002ea80000300800 */
[----:B------:R-:W2:Y:S04]  /*b8e0*/  LDL.LU R143, [R1+0x4ec] ;  /* 0x0004ec00018f7983 */ /* 0x000ea80000300800 */
[----:B------:R1:W-:Y:S01]  /*b8f0*/  STL [R1+0x254], R144 ;  /* 0x0002549001007387 */ /* 0x0003e20000100800 */
[----:B------:R-:W-:-:S01]  /*b900*/  FADD R9, R10, R9 ;  /* 0x000000090a097221 */ /* 0x000fc20000000000 */
[----:B------:R-:W-:-:S02]  /*b910*/  FADD R7, R8, R7 ;  /* 0x0000000708077221 */ /* 0x000fc40000000000 */
[----:B-1----:R-:W2:Y:S04]  /*b920*/  LDL.LU R144, [R1+0x4e8] ;  /* 0x0004e80001907983 */ /* 0x002ea80000300800 */
[----:B------:R-:W2:Y:S04]  /*b930*/  LDL.LU R145, [R1+0x4e4] ;  /* 0x0004e40001917983 */ /* 0x000ea80000300800 */
[----:B------:R1:W-:Y:S01]  /*b940*/  STL [R1+0x258], R146 ;  /* 0x0002589201007387 */ /* 0x0003e20000100800 */
[----:B------:R-:W-:-:S01]  /*b950*/  FADD R3, R6, R3 ;  /* 0x0000000306037221 */ /* 0x000fc20000000000 */
[----:B------:R-:W-:-:S02]  /*b960*/  FADD R2, R5, R2 ;  /* 0x0000000205027221 */ /* 0x000fc40000000000 */
[----:B-1----:R-:W2:Y:S04]  /*b970*/  LDL.LU R146, [R1+0x4e0] ;  /* 0x0004e00001927983 */ /* 0x002ea80000300800 */
[----:B------:R-:W2:Y:S04]  /*b980*/  LDL.LU R147, [R1+0x4dc] ;  /* 0x0004dc0001937983 */ /* 0x000ea80000300800 */
[----:B------:R1:W-:Y:S04]  /*b990*/  STL [R1+0x25c], R151 ;  /* 0x00025c9701007387 */ /* 0x0003e80000100800 */
[----:B------:R1:W-:Y:S04]  /*b9a0*/  STL [R1+0x260], R18 ;  /* 0x0002601201007387 */ /* 0x0003e80000100800 */
[----:B------:R1:W-:Y:S04]  /*b9b0*/  STL [R1+0x264], R16 ;  /* 0x0002641001007387 */ /* 0x0003e80000100800 */
[----:B------:R1:W-:Y:S04]  /*b9c0*/  STL [R1+0x268], R12 ;  /* 0x0002680c01007387 */ /* 0x0003e80000100800 */
[----:B------:R1:W-:Y:S04]  /*b9d0*/  STL [R1+0x26c], R9 ;  /* 0x00026c0901007387 */ /* 0x0003e80000100800 */
[----:B------:R1:W-:Y:S01]  /*b9e0*/  STL [R1+0x270], R7 ;  /* 0x0002700701007387 */ /* 0x0003e20000100800 */
[----:B------:R-:W-:-:S03]  /*b9f0*/  FADD R0, R4, R0 ;  /* 0x0000000004007221 */ /* 0x000fc60000000000 */
[----:B------:R-:W4:Y:S04]  /*ba00*/  LDL.LU R149, [R1+0x280] ;  /* 0x0002800001957983 */ /* 0x000f280000300800 */
[----:B------:R1:W-:Y:S04]  /*ba10*/  STL [R1+0x274], R3 ;  /* 0x0002740301007387 */ /* 0x0003e80000100800 */
[----:B-1----:R-:W3:Y:S04]  /*ba20*/  LDL.LU R151, [R1+0x284] ;  /* 0x0002840001977983 */ /* 0x002ee80000300800 */
[----:B------:R1:W-:Y:S04]  /*ba30*/  STL [R1+0x278], R2 ;  /* 0x0002780201007387 */ /* 0x0003e80000100800 */
        /* <DEDUP_REMOVED lines=14> */
[----:B-1----:R-:W2:Y:S04]  /*bb20*/  LDL.LU R2, [R1+0x2bc] ;  /* 0x0002bc0001027983 */ /* 0x002ea80000300800 */
[----:B------:R-:W2:Y:S01]  /*bb30*/  LDL.LU R0, [R1+0x2c0] ;  /* 0x0002c00001007983 */ /* 0x000ea20000300800 */
[----:B----4-:R-:W-:-:S03]  /*bb40*/  FADD R149, R148, R149 ;  /* 0x0000009594957221 */ /* 0x010fc60000000000 */
[----:B------:R-:W4:Y:S04]  /*bb50*/  LDL.LU R148, [R1+0x4d8] ;  /* 0x0004d80001947983 */ /* 0x000f280000300800 */
[----:B------:R1:W-:Y:S01]  /*bb60*/  STL [R1+0x280], R149 ;  /* 0x0002809501007387 */ /* 0x0003e20000100800 */
[----:B---3--:R-:W-:-:S03]  /*bb70*/  FADD R151, R150, R151 ;  /* 0x0000009796977221 */ /* 0x008fc60000000000 */
[----:B-1----:R-:W3:Y:S01]  /*bb80*/  LDL.LU R149, [R1+0x4d4] ;  /* 0x0004d40001957983 */ /* 0x002ee20000300800 */
[----:B--2---:R-:W-:-:S03]  /*bb90*/  FADD R18, R19, R18 ;  /* 0x0000001213127221 */ /* 0x004fc60000000000 */
[----:B------:R-:W2:Y:S04]  /*bba0*/  LDL.LU R150, [R1+0x4d0] ;  /* 0x0004d00001967983 */ /* 0x000ea80000300800 */
[----:B------:R1:W-:Y:S01]  /*bbb0*/  STL [R1+0x284], R151 ;  /* 0x0002849701007387 */ /* 0x0003e20000100800 */
[----:B------:R-:W-:-:S01]  /*bbc0*/  FADD R16, R17, R16 ;  /* 0x0000001011107221 */ /* 0x000fc20000000000 */
[----:B------:R-:W-:Y:S02]  /*bbd0*/  FADD R20, R21, R20 ;  /* 0x0000001415147221 */ /* 0x000fe40000000000 */
[----:B-1----:R-:W2:Y:S01]  /*bbe0*/  LDL.LU R151, [R1+0x4cc] ;  /* 0x0004cc0001977983 */ /* 0x002ea20000300800 */
[----:B------:R-:W-:-:S03]  /*bbf0*/  FADD R14, R15, R14 ;  /* 0x0000000e0f0e7221 */ /* 0x000fc60000000000 */
[----:B------:R1:W5:Y:S01]  /*bc00*/  LDL.LU R19, [R1+0x4c8] ;  /* 0x0004c80001137983 */ /* 0x0003620000300800 */
[----:B------:R-:W-:-:S03]  /*bc10*/  FADD R12, R13, R12 ;  /* 0x0000000c0d0c7221 */ /* 0x000fc60000000000 */
[----:B------:R1:W-:Y:S01]  /*bc20*/  STL [R1+0x288], R18 ;  /* 0x0002881201007387 */ /* 0x0003e20000100800 */
[----:B------:R-:W-:-:S01]  /*bc30*/  FADD R10, R11, R10 ;  /* 0x0000000a0b0a7221 */ /* 0x000fc20000000000 */
[----:B------:R-:W-:Y:S01]  /*bc40*/  FADD R9, R24, R9 ;  /* 0x0000000918097221 */ /* 0x000fe20000000000 */
[----:B------:R-:W-:-:S01]  /*bc50*/  FADD R8, R25, R8 ;  /* 0x0000000819087221 */ /* 0x000fc20000000000 */
[----:B-1----:R1:W5:Y:S04]  /*bc60*/  LDL.LU R18, [R1+0x4c4] ;  /* 0x0004c40001127983 */ /* 0x0023680000300800 */
[----:B------:R1:W5:Y:S01]  /*bc70*/  LDL.LU R17, [R1+0x4c0] ;  /* 0x0004c00001117983 */ /* 0x0003620000300800 */
[----:B------:R-:W-:-:S03]  /*bc80*/  FADD R7, R26, R7 ;  /* 0x000000071a077221 */ /* 0x000fc60000000000 */
[----:B------:R1:W-:Y:S01]  /*bc90*/  STL [R1+0x28c], R16 ;  /* 0x00028c1001007387 */ /* 0x0003e20000100800 */
[----:B------:R-:W-:-:S01]  /*bca0*/  FADD R6, R27, R6 ;  /* 0x000000061b067221 */ /* 0x000fc20000000000 */
[----:B------:R-:W-:Y:S01]  /*bcb0*/  FADD R5, R28, R5 ;  /* 0x000000051c057221 */ /* 0x000fe20000000000 */
[----:B------:R-:W-:-:S01]  /*bcc0*/  FADD R4, R29, R4 ;  /* 0x000000041d047221 */ /* 0x000fc20000000000 */
[----:B-1----:R1:W5:Y:S04]  /*bcd0*/  LDL.LU R16, [R1+0x4bc] ;  /* 0x0004bc0001107983 */ /* 0x0023680000300800 */
[----:B------:R1:W-:Y:S04]  /*bce0*/  STL [R1+0x290], R20 ;  /* 0x0002901401007387 */ /* 0x0003e80000100800 */
[----:B------:R1:W-:Y:S04]  /*bcf0*/  STL [R1+0x294], R14 ;  /* 0x0002940e01007387 */ /* 0x0003e80000100800 */
[----:B------:R1:W-:Y:S01]  /*bd00*/  STL [R1+0x298], R12 ;  /* 0x0002980c01007387 */ /* 0x0003e20000100800 */
[----:B------:R-:W-:-:S03]  /*bd10*/  FADD R3, R30, R3 ;  /* 0x000000031e037221 */ /* 0x000fc60000000000 */
[----:B------:R1:W-:Y:S04]  /*bd20*/  STL [R1+0x29c], R10 ;  /* 0x00029c0a01007387 */ /* 0x0003e80000100800 */
[----:B------:R1:W-:Y:S01]  /*bd30*/  STL [R1+0x2a0], R9 ;  /* 0x0002a00901007387 */ /* 0x0003e20000100800 */
[----:B------:R-:W-:-:S03]  /*bd40*/  FADD R2, R31, R2 ;  /* 0x000000021f027221 */ /* 0x000fc60000000000 */
[----:B------:R1:W-:Y:S04]  /*bd50*/  STL [R1+0x2a4], R8 ;  /* 0x0002a40801007387 */ /* 0x0003e80000100800 */
[----:B------:R1:W-:Y:S01]  /*bd60*/  STL [R1+0x2a8], R7 ;  /* 0x0002a80701007387 */ /* 0x0003e20000100800 */
[----:B------:R-:W-:-:S03]  /*bd70*/  FADD R0, R32, R0 ;  /* 0x0000000020007221 */ /* 0x000fc60000000000 */
[----:B------:R1:W-:Y:S04]  /*bd80*/  STL [R1+0x2ac], R6 ;  /* 0x0002ac0601007387 */ /* 0x0003e80000100800 */
[----:B------:R1:W-:Y:S04]  /*bd90*/  STL [R1+0x2b0], R5 ;  /* 0x0002b00501007387 */ /* 0x0003e80000100800 */
[----:B------:R1:W-:Y:S04]  /*bda0*/  STL [R1+0x2b4], R4 ;  /* 0x0002b40401007387 */ /* 0x0003e80000100800 */
        /* <DEDUP_REMOVED lines=20> */
[----:B----4-:R-:W-:-:S01]  /*bef0*/  FADD R21, R33, R21 ;  /* 0x0000001521157221 */ /* 0x010fc20000000000 */
[----:B---3--:R-:W-:-:S04]  /*bf00*/  FADD R20, R34, R20 ;  /* 0x0000001422147221 */ /* 0x008fc80000000000 */
[----:B------:R1:W-:Y:S01]  /*bf10*/  STL [R1+0x2c4], R21 ;  /* 0x0002c41501007387 */ /* 0x0003e20000100800 */
[----:B--2---:R-:W-:-:S03]  /*bf20*/  FADD R15, R35, R15 ;  /* 0x0000000f230f7221 */ /* 0x004fc60000000000 */
[----:B------:R2:W-:Y:S01]  /*bf30*/  STL [R1+0x2c8], R20 ;  /* 0x0002c81401007387 */ /* 0x0005e20000100800 */
[----:B------:R-:W-:-:S03]  /*bf40*/  FADD R14, R36, R14 ;  /* 0x0000000e240e7221 */ /* 0x000fc60000000000 */
        /* <DEDUP_REMOVED lines=24> */
[----:B-1----:R-:W4:Y:S01]  /*c0d0*/  LDL.LU R21, [R1+0x308] ;  /* 0x0003080001157983 */ /* 0x002f220000300800 */
[----:B------:R-:W-:-:S03]  /*c0e0*/  FADD R0, R49, R0 ;  /* 0x0000000031007221 */ /* 0x000fc60000000000 */
[----:B------:R1:W-:Y:S04]  /*c0f0*/  STL [R1+0x2fc], R3 ;  /* 0x0002fc0301007387 */ /* 0x0003e80000100800 */
[----:B--2---:R-:W2:Y:S04]  /*c100*/  LDL.LU R20, [R1+0x30c] ;  /* 0x00030c0001147983 */ /* 0x004ea80000300800 */
[----:B------:R1:W-:Y:S04]  /*c110*/  STL [R1+0x300], R2 ;  /* 0x0003000201007387 */ /* 0x0003e80000100800 */
[----:B---3--:R-:W3:Y:S04]  /*c120*/  LDL.LU R15, [R1+0x310] ;  /* 0x00031000010f7983 */ /* 0x008ee80000300800 */
[----:B------:R1:W-:Y:S04]  /*c130*/  STL [R1+0x304], R0 ;  /* 0x0003040001007387 */ /* 0x0003e80000100800 */
[----:B----4-:R-:W4:Y:S04]  /*c140*/  LDL.LU R14, [R1+0x314] ;  /* 0x00031400010e7983 */ /* 0x010f280000300800 */
[----:B------:R-:W4:Y:S04]  /*c150*/  LDL.LU R13, [R1+0x318] ;  /* 0x00031800010d7983 */ /* 0x000f280000300800 */
        /* <DEDUP_REMOVED lines=9> */
[----:B-1----:R-:W4:Y:S04]  /*c1f0*/  LDL.LU R3, [R1+0x340] ;  /* 0x0003400001037983 */ /* 0x002f280000300800 */
[----:B------:R-:W4:Y:S04]  /*c200*/  LDL.LU R2, [R1+0x344] ;  /* 0x0003440001027983 */ /* 0x000f280000300800 */
[----:B------:R-:W4:Y:S01]  /*c210*/  LDL.LU R0, [R1+0x348] ;  /* 0x0003480001007983 */ /* 0x000f220000300800 */
[----:B------:R-:W-:-:S01]  /*c220*/  FADD R21, R50, R21 ;  /* 0x0000001532157221 */ /* 0x000fc20000000000 */
[----:B--2---:R-:W-:-:S04]  /*c230*/  FADD R20, R51, R20 ;  /* 0x0000001433147221 */ /* 0x004fc80000000000 */
[----:B------:R1:W-:Y:S01]  /*c240*/  STL [R1+0x308], R21 ;  /* 0x0003081501007387 */ /* 0x0003e20000100800 */
[----:B---3--:R-:W-:-:S03]  /*c250*/  FADD R15, R52, R15 ;  /* 0x0000000f340f7221 */ /* 0x008fc60000000000 */
[----:B------:R2:W-:Y:S01]  /*c260*/  STL [R1+0x30c], R20 ;  /* 0x00030c1401007387 */ /* 0x0005e20000100800 */
[----:B----4-:R-:W-:-:S03]  /*c270*/  FADD R14, R53, R14 ;  /* 0x0000000e350e7221 */ /* 0x010fc60000000000 */
        /* <DEDUP_REMOVED lines=200> */
[----:B------:R-:W-:Y:S01]  /*cf00*/  STL [R1+0x418], R21 ;  /* 0x0004181501007387 */ /* 0x000fe20000100800 */
[----:B---3--:R-:W-:-:S03]  /*cf10*/  FADD R15, R120, R15 ;  /* 0x0000000f780f7221 */ /* 0x008fc60000000000 */
[----:B------:R-:W-:Y:S01]  /*cf20*/  STL [R1+0x41c], R20 ;  /* 0x00041c1401007387 */ /* 0x000fe20000100800 */
[----:B----4-:R-:W-:-:S03]  /*cf30*/  FADD R14, R121, R14 ;  /* 0x0000000e790e7221 */ /* 0x010fc60000000000 */
[----:B------:R-:W-:Y:S01]  /*cf40*/  STL [R1+0x420], R15 ;  /* 0x0004200f01007387 */ /* 0x000fe20000100800 */
[----:B------:R-:W-:-:S03]  /*cf50*/  FADD R13, R122, R13 ;  /* 0x0000000d7a0d7221 */ /* 0x000fc60000000000 */
        /* <DEDUP_REMOVED lines=22> */
[----:B------:R1:W-:Y:S01]  /*d0c0*/  STL [R1+0x450], R3 ;  /* 0x0004500301007387 */ /* 0x0003e20000100800 */
[----:B------:R-:W-:-:S03]  /*d0d0*/  FADD R0, R134, R0 ;  /* 0x0000000086007221 */ /* 0x000fc60000000000 */
[----:B-1----:R-:W2:Y:S04]  /*d0e0*/  LDL.LU R3, [R1+0x45c] ;  /* 0x00045c0001037983 */ /* 0x002ea80000300800 */
[----:B------:R1:W-:Y:S04]  /*d0f0*/  STL [R1+0x454], R2 ;  /* 0x0004540201007387 */ /* 0x0003e80000100800 */
[----:B-1----:R-:W3:Y:S04]  /*d100*/  LDL.LU R2, [R1+0x460] ;  /* 0x0004600001027983 */ /* 0x002ee80000300800 */
[----:B------:R-:W4:Y:S04]  /*d110*/  LDL.LU R21, [R1+0x464] ;  /* 0x0004640001157983 */ /* 0x000f280000300800 */
[----:B------:R1:W-:Y:S04]  /*d120*/  STL [R1+0x458], R0 ;  /* 0x0004580001007387 */ /* 0x0003e80000100800 */
        /* <DEDUP_REMOVED lines=13> */
[----:B-1----:R-:W4:Y:S01]  /*d200*/  LDL.LU R0, [R1+0x49c] ;  /* 0x00049c0001007983 */ /* 0x002f220000300800 */
[----:B------:R-:W-:Y:S01]  /*d210*/  UMOV UR8, URZ ;  /* 0x0000003f00087c82 */ /* 0x000fe20008000000 */
[----:B--2---:R-:W-:-:S05]  /*d220*/  FADD R3, R135, R3 ;  /* 0x0000000387037221 */ /* 0x004fca0000000000 */
[----:B------:R1:W-:Y:S01]  /*d230*/  STL [R1+0x45c], R3 ;  /* 0x00045c0301007387 */ /* 0x0003e20000100800 */
[----:B---3--:R-:W-:-:S03]  /*d240*/  FADD R2, R136, R2 ;  /* 0x0000000288027221 */ /* 0x008fc60000000000 */
[----:B-1----:R1:W5:Y:S01]  /*d250*/  LDL.LU R3, [R1+0x4b8] ;  /* 0x0004b80001037983 */ /* 0x0023620000300800 */
[----:B----4-:R-:W-:-:S03]  /*d260*/  FADD R21, R137, R21 ;  /* 0x0000001589157221 */ /* 0x010fc60000000000 */
[----:B------:R2:W-:Y:S01]  /*d270*/  STL [R1+0x460], R2 ;  /* 0x0004600201007387 */ /* 0x0005e20000100800 */
[----:B------:R-:W-:-:S03]  /*d280*/  FADD R20, R138, R20 ;  /* 0x000000148a147221 */ /* 0x000fc60000000000 */
[----:B--2---:R1:W5:Y:S01]  /*d290*/  LDL.LU R2, [R1+0x4b4] ;  /* 0x0004b40001027983 */ /* 0x0043620000300800 */
[----:B------:R-:W-:-:S01]  /*d2a0*/  FADD R15, R139, R15 ;  /* 0x0000000f8b0f7221 */ /* 0x000fc20000000000 */
[----:B------:R-:W-:Y:S02]  /*d2b0*/  FADD R14, R140, R14 ;  /* 0x0000000e8c0e7221 */ /* 0x000fe40000000000 */
        /* <DEDUP_REMOVED lines=22> */
[----:B------:R1:W-:Y:S04]  /*d420*/  STL [R1+0x490], R6 ;  /* 0x0004900601007387 */ /* 0x0003e80000100800 */
[----:B------:R1:W-:Y:S04]  /*d430*/  STL [R1+0x494], R5 ;  /* 0x0004940501007387 */ /* 0x0003e80000100800 */
[----:B------:R1:W-:Y:S04]  /*d440*/  STL [R1+0x49c], R0 ;  /* 0x00049c0001007387 */ /* 0x0003e80000100800 */
[----:B------:R1:W-:Y:S02]  /*d450*/  STL [R1+0x498], R4 ;  /* 0x0004980401007387 */ /* 0x0003e40000100800 */
.L_x_26:
[----:B------:R-:W-:Y:S05]  /*d460*/  @!P1 BRA `(.L_x_27) ;  /* 0x0000000000049947 */ /* 0x000fea0003800000 */
[----:B------:R-:W-:Y:S01]  /*d470*/  BPT.TRAP 0x1 ;  /* 0x000000040000795c */ /* 0x000fe20000300000 */
.L_x_27:
[----:B------:R-:W-:Y:S02]  /*d480*/  UISETP.GT.U32.AND UP0, UPT, UR46, 0x1, UPT ;  /* 0x000000012e00788c */ /* 0x000fe4000bf04070 */
[----:B------:R-:W-:-:S04]  /*d490*/  ULEA UR5, UR13, UR48, 0x3 ;  /* 0x000000300d057291 */ /* 0x000fc8000f8e183f */
[----:B------:R-:W-:Y:S01]  /*d4a0*/  UIADD3 UR5, UR5, 0x30, URZ ;  /* 0x0000003005057890 */ /* 0x000fe2000fffe03f */
[----:B------:R-:W-:-:S03]  /*d4b0*/  PLOP3.LUT P0, PT, PT, PT, UP0, 0x80, 0x0 ;  /* 0x000000000000781c */ /* 0x000fc60003f0f008 */
[----:B------:R-:W-:-:S09]  /*d4c0*/  UPRMT UR5, URZ, 0x654, UR5 ;  /* 0x000006543f057896 */ /* 0x000fd20008000005 */
[----:B------:R-:W-:Y:S01]  /*d4d0*/  SYNCS.ARRIVE.TRANS64.RED.A1T0 RZ, [UR5], RZ ;  /* 0x000000ffffff79a7 */ /* 0x000fe20008100405 */
[----:B------:R-:W-:Y:S05]  /*d4e0*/  @P0 BRA `(.L_x_28) ;  /* 0x0000000000040947 */ /* 0x000fea0003800000 */
[----:B------:R-:W-:Y:S01]  /*d4f0*/  BPT.TRAP 0x1 ;  /* 0x000000040000795c */ /* 0x000fe20000300000 */
.L_x_28:
[----:B------:R-:W-:Y:S02]  /*d500*/  UISETP.GT.AND UP2, UPT, UR12, 0x1, UPT ;  /* 0x000000010c00788c */ /* 0x000fe4000bf44270 */
[----:B------:R-:W-:Y:S02]  /*d510*/  UIADD3 UR10, UR10, 0x1, URZ ;  /* 0x000000010a0a7890 */ /* 0x000fe4000fffe03f */
[----:B------:R-:W-:Y:S02]  /*d520*/  UIADD3 UR13, UR13, 0x1, URZ ;  /* 0x000000010d0d7890 */ /* 0x000fe4000fffe03f */
[----:B------:R-:W-:Y:S01]  /*d530*/  PLOP3.LUT P0, PT, PT, PT, UP2, 0x80, 0x0 ;  /* 0x000000000000781c */ /* 0x000fe20003f0f028 */
[----:B------:R-:W-:Y:S02]  /*d540*/  UISETP.NE.AND UP0, UPT, UR10, 0x6, UPT ;  /* 0x000000060a00788c */ /* 0x000fe4000bf05270 */
[----:B------:R-:W-:Y:S02]  /*d550*/  UIADD3 UR6, UR12, -0x1, URZ ;  /* 0xffffffff0c067890 */ /* 0x000fe4000fffe03f */
[----:B------:R-:W-:-:S02]  /*d560*/  USEL UR5, URZ, 0x1, UP0 ;  /* 0x000000013f057887 */ /* 0x000fc40008000000 */
[----:B------:R-:W-:Y:S02]  /*d570*/  UISETP.NE.AND UP1, UPT, UR13, 0x6, UPT ;  /* 0x000000060d00788c */ /* 0x000fe4000bf25270 */
[----:B------:R-:W-:Y:S02]  /*d580*/  ULOP3.LUT UR11, UR11, UR5, URZ, 0x3c, !UPT ;  /* 0x000000050b0b7292 */ /* 0x000fe4000f8e3c3f */
[----:B------:R-:W-:Y:S02]  /*d590*/  USEL UR10, UR10, URZ, UP0 ;  /* 0x0000003f0a0a7287 */ /* 0x000fe40008000000 */
[----:B------:R-:W-:Y:S01]  /*d5a0*/  USEL UR13, UR13, URZ, UP1 ;  /* 0x0000003f0d0d7287 */ /* 0x000fe20008800000 */
[----:B------:R-:W-:Y:S01]  /*d5b0*/  UMOV UR5, 0x1 ;  /* 0x0000000100057882 */ /* 0x000fe20000000000 */
[----:B------:R-:W-:Y:S01]  /*d5c0*/  UMOV UR12, UR6 ;  /* 0x00000006000c7c82 */ /* 0x000fe20008000000 */
[----:B------:R-:W-:Y:S09]  /*d5d0*/  @P0 BRA `(.L_x_29) ;  /* 0xffffffa000300947 */ /* 0x000ff2000383ffff */
.L_x_21:
[----:B------:R-:W-:-:S04]  /*d5e0*/  UISETP.NE.AND UP0, UPT, UR8, URZ, UPT ;  /* 0x0000003f0800728c */ /* 0x000fc8000bf05270 */
[----:B------:R-:W-:-:S06]  /*d5f0*/  USEL UR4, URZ, 0x1, !UP0 ;  /* 0x000000013f047887 */ /* 0x000fcc000c000000 */
[----:B------:R-:W-:-:S13]  /*d600*/  ISETP.NE.AND P0, PT, RZ, UR4, PT ;  /* 0x00000004ff007c0c */ /* 0x000fda000bf05270 */
[----:B------:R-:W-:Y:S05]  /*d610*/  @!P0 BRA `(.L_x_30) ;  /* 0x0000003800788947 */ /* 0x000fea0003800000 */
[----:B------:R3:W-:Y:S04]  /*d620*/  STL [R1+0x64c], R55 ;  /* 0x00064c3701007387 */ /* 0x0007e80000100800 */
[----:B---3--:R-:W3:Y:S04]  /*d630*/  LDL.LU R55, [R1] ;  /* 0x0000000001377983 */ /* 0x008ee80000300800 */
[----:B------:R4:W-:Y:S04]  /*d640*/  STL [R1+0x648], R56 ;  /* 0x0006483801007387 */ /* 0x0009e80000100800 */
[----:B----4-:R-:W4:Y:S04]  /*d650*/  LDL.LU R56, [R1+0x4] ;  /* 0x0000040001387983 */ /* 0x010f280000300800 */
[----:B------:R1:W-:Y:S04]  /*d660*/  STL [R1+0x644], R57 ;  /* 0x0006443901007387 */ /* 0x0003e80000100800 */
[----:B-1----:R-:W2:Y:S04]  /*d670*/  LDL.LU R57, [R1+0x8] ;  /* 0x0000080001397983 */ /* 0x002ea80000300800 */
        /* <DEDUP_REMOVED lines=203> */
[----:B-----5:R1:W-:Y:S04]  /*e330*/  STL [R1+0x4c8], R19 ;  /* 0x0004c81301007387 */ /* 0x0203e80000100800 */
[----:B-1----:R-:W2:Y:S04]  /*e340*/  LDL.LU R19, [R1+0x124] ;  /* 0x0001240001137983 */ /* 0x002ea80000300800 */
[----:B------:R1:W-:Y:S01]  /*e350*/  STL [R1+0x4c4], R18 ;  /* 0x0004c41201007387 */ /* 0x0003e20000100800 */
[----:B---3--:R-:W-:-:S03]  /*e360*/  FADD R22, R55, R22 ;  /* 0x0000001637167221 */ /* 0x008fc60000000000 */
[----:B-1----:R-:W3:Y:S04]  /*e370*/  LDL.LU R18, [R1+0x120] ;  /* 0x0001200001127983 */ /* 0x002ee80000300800 */
[----:B------:R1:W-:Y:S01]  /*e380*/  STL [R1+0x4c0], R17 ;  /* 0x0004c01101007387 */ /* 0x0003e20000100800 */
[----:B----4-:R-:W-:Y:S01]  /*e390*/  FADD R23, R56, R23 ;  /* 0x0000001738177221 */ /* 0x010fe20000000000 */
[----:B--2---:R-:W-:Y:S02]  /*e3a0*/  FADD R152, R57, R152 ;  /* 0x0000009839987221 */ /* 0x004fe40000000000 */
[----:B-1----:R-:W2:Y:S04]  /*e3b0*/  LDL.LU R17, [R1+0x11c] ;  /* 0x00011c0001117983 */ /* 0x002ea80000300800 */
[----:B------:R1:W-:Y:S01]  /*e3c0*/  STL [R1+0x4bc], R16 ;  /* 0x0004bc1001007387 */ /* 0x0003e20000100800 */
[----:B------:R-:W-:Y:S01]  /*e3d0*/  FADD R153, R58, R153 ;  /* 0x000000993a997221 */ /* 0x000fe20000000000 */
[----:B------:R-:W-:-:S02]  /*e3e0*/  FADD R154, R59, R154 ;  /* 0x0000009a3b9a7221 */ /* 0x000fc40000000000 */
[----:B-1----:R-:W4:Y:S04]  /*e3f0*/  LDL.LU R16, [R1+0x118] ;  /* 0x0001180001107983 */ /* 0x002f280000300800 */
[----:B------:R1:W-:Y:S01]  /*e400*/  STL [R1+0x4b8], R3 ;  /* 0x0004b80301007387 */ /* 0x0003e20000100800 */
[----:B------:R-:W-:Y:S01]  /*e410*/  FADD R155, R60, R155 ;  /* 0x0000009b3c9b7221 */ /* 0x000fe20000000000 */
[----:B------:R-:W-:Y:S02]  /*e420*/  FADD R156, R61, R156 ;  /* 0x0000009c3d9c7221 */ /* 0x000fe40000000000 */
[----:B-1----:R-:W3:Y:S04]  /*e430*/  LDL.LU R3, [R1+0x114] ;  /* 0x0001140001037983 */ /* 0x002ee80000300800 */
[----:B------:R1:W-:Y:S01]  /*e440*/  STL [R1+0x4b4], R2 ;  /* 0x0004b40201007387 */ /* 0x0003e20000100800 */
[----:B------:R-:W-:Y:S01]  /*e450*/  FADD R157, R62, R157 ;  /* 0x0000009d3e9d7221 */ /* 0x000fe20000000000 */
[----:B------:R-:W-:-:S02]  /*e460*/  FADD R158, R63, R158 ;  /* 0x0000009e3f9e7221 */ /* 0x000fc40000000000 */
[----:B-1----:R-:W2:Y:S04]  /*e470*/  LDL.LU R2, [R1+0x110] ;  /* 0x0001100001027983 */ /* 0x002ea80000300800 */
[----:B------:R-:W4:Y:S04]  /*e480*/  LDL.LU R55, [R1+0x64c] ;  /* 0x00064c0001377983 */ /* 0x000f280000300800 */
[----:B------:R-:W4:Y:S04]  /*e490*/  LDL.LU R56, [R1+0x648] ;  /* 0x0006480001387983 */ /* 0x000f280000300800 */
[----:B------:R-:W4:Y:S04]  /*e4a0*/  LDL.LU R57, [R1+0x644] ;  /* 0x0006440001397983 */ /* 0x000f280000300800 */
[----:B------:R-:W4:Y:S04]  /*e4b0*/  LDL.LU R58, [R1+0x640] ;  /* 0x00064000013a7983 */ /* 0x000f280000300800 */
        /* <DEDUP_REMOVED lines=115> */
[----:B------:R-:W-:Y:S01]  /*ebf0*/  FADD R215, R120, R215 ;  /* 0x000000d778d77221 */ /* 0x000fe20000000000 */
[----:B------:R-:W-:Y:S02]  /*ec00*/  FADD R134, R135, R134 ;  /* 0x0000008687867221 */ /* 0x000fe40000000000 */
[----:B------:R-:W4:Y:S01]  /*ec10*/  LDL.LU R117, [R1+0x554] ;  /* 0x0005540001757983 */ /* 0x000f220000300800 */
[----:B------:R-:W-:Y:S01]  /*ec20*/  FADD R216, R121, R216 ;  /* 0x000000d879d87221 */ /* 0x000fe20000000000 */
[----:B------:R-:W-:Y:S02]  /*ec30*/  FADD R132, R133, R132 ;  /* 0x0000008485847221 */ /* 0x000fe40000000000 */
[----:B------:R-:W4:Y:S01]  /*ec40*/  LDL.LU R118, [R1+0x550] ;  /* 0x0005500001767983 */ /* 0x000f220000300800 */
[----:B------:R-:W-:Y:S01]  /*ec50*/  FADD R217, R122, R217 ;  /* 0x000000d97ad97221 */ /* 0x000fe20000000000 */
[----:B------:R-:W-:-:S02]  /*ec60*/  FADD R130, R131, R130 ;  /* 0x0000008283827221 */ /* 0x000fc40000000000 */
        /* <DEDUP_REMOVED lines=8> */
[----:B------:R-:W-:Y:S01]  /*ecf0*/  FADD R15, R20, R15 ;  /* 0x0000000f140f7221 */ /* 0x000fe20000000000 */
[----:B------:R-:W-:Y:S01]  /*ed00*/  FADD R13, R14, R13 ;  /* 0x0000000d0e0d7221 */ /* 0x000fe20000000000 */
[----:B------:R-:W-:Y:S01]  /*ed10*/  STL [R1+0x200], R136 ;  /* 0x0002008801007387 */ /* 0x000fe20000100800 */
        /* <DEDUP_REMOVED lines=23> */
[----:B------:R1:W-:Y:S01]  /*ee90*/  STL [R1+0x218], R124 ;  /* 0x0002187c01007387 */ /* 0x0003e20000100800 */
[----:B------:R-:W-:Y:S01]  /*eea0*/  FADD R224, R151, R224 ;  /* 0x000000e097e07221 */ /* 0x000fe20000000000 */
[----:B--2---:R-:W-:Y:S01]  /*eeb0*/  FADD R218, R2, R218 ;  /* 0x000000da02da7221 */ /* 0x004fe20000000000 */
[----:B---3--:R-:W-:Y:S01]  /*eec0*/  FADD R219, R3, R219 ;  /* 0x000000db03db7221 */ /* 0x008fe20000000000 */
[----:B------:R-:W-:Y:S01]  /*eed0*/  STL [R1+0x21c], R21 ;  /* 0x00021c1501007387 */ /* 0x000fe20000100800 */
[----:B----4-:R-:W-:Y:S01]  /*eee0*/  FADD R220, R16, R220 ;  /* 0x000000dc10dc7221 */ /* 0x010fe20000000000 */
[----:B------:R-:W-:Y:S01]  /*eef0*/  FADD R221, R17, R221 ;  /* 0x000000dd11dd7221 */ /* 0x000fe20000000000 */
[----:B------:R-:W-:Y:S01]  /*ef00*/  FADD R222, R18, R222 ;  /* 0x000000de12de7221 */ /* 0x000fe20000000000 */
[----:B------:R-:W-:Y:S01]  /*ef10*/  STL [R1+0x220], R15 ;  /* 0x0002200f01007387 */ /* 0x000fe20000100800 */
[----:B------:R-:W-:-:S03]  /*ef20*/  FADD R223, R19, R223 ;  /* 0x000000df13df7221 */ /* 0x000fc60000000000 */
[----:B------:R-:W-:Y:S04]  /*ef30*/  STL [R1+0x224], R13 ;  /* 0x0002240d01007387 */ /* 0x000fe80000100800 */
[----:B------:R-:W-:Y:S04]  /*ef40*/  STL [R1+0x228], R11 ;  /* 0x0002280b01007387 */ /* 0x000fe80000100800 */
[----:B------:R-:W-:Y:S04]  /*ef50*/  STL [R1+0x22c], R9 ;  /* 0x00022c0901007387 */ /* 0x000fe80000100800 */
[----:B------:R-:W2:Y:S04]  /*ef60*/  LDL.LU R123, [R1+0x19c] ;  /* 0x00019c00017b7983 */ /* 0x000ea80000300800 */
[----:B------:R-:W-:Y:S04]  /*ef70*/  STL [R1+0x230], R7 ;  /* 0x0002300701007387 */ /* 0x000fe80000100800 */
[----:B------:R-:W2:Y:S04]  /*ef80*/  LDL.LU R6, [R1+0x23c] ;  /* 0x00023c0001067983 */ /* 0x000ea80000300800 */
[----:B------:R3:W-:Y:S04]  /*ef90*/  STL [R1+0x234], R5 ;  /* 0x0002340501007387 */ /* 0x0007e80000100800 */
[----:B-1----:R-:W4:Y:S04]  /*efa0*/  LDL.LU R124, [R1+0x1a0] ;  /* 0x0001a000017c7983 */ /* 0x002f280000300800 */
[----:B------:R1:W-:Y:S04]  /*efb0*/  STL [R1+0x238], R0 ;  /* 0x0002380001007387 */ /* 0x0003e80000100800 */
[----:B---3--:R-:W4:Y:S04]  /*efc0*/  LDL.LU R5, [R1+0x240] ;  /* 0x0002400001057983 */ /* 0x008f280000300800 */
[----:B------:R-:W3:Y:S04]  /*efd0*/  LDL.LU R125, [R1+0x1a4] ;  /* 0x0001a400017d7983 */ /* 0x000ee80000300800 */
[----:B------:R-:W3:Y:S04]  /*efe0*/  LDL.LU R4, [R1+0x244] ;  /* 0x0002440001047983 */ /* 0x000ee80000300800 */
[----:B------:R-:W3:Y:S04]  /*eff0*/  LDL.LU R126, [R1+0x1a8] ;  /* 0x0001a800017e7983 */ /* 0x000ee80000300800 */
[----:B-1----:R-:W3:Y:S04]  /*f000*/  LDL.LU R0, [R1+0x248] ;  /* 0x0002480001007983 */ /* 0x002ee80000300800 */
[----:B------:R-:W3:Y:S04]  /*f010*/  LDL.LU R127, [R1+0x1ac] ;  /* 0x0001ac00017f7983 */ /* 0x000ee80000300800 */
        /* <DEDUP_REMOVED lines=40> */
[----:B------:R-:W3:Y:S01]  /*f2a0*/  LDL.LU R7, [R1+0x29c] ;  /* 0x00029c0001077983 */ /* 0x000ee20000300800 */
[----:B--2---:R-:W-:-:S03]  /*f2b0*/  FADD R6, R123, R6 ;  /* 0x000000067b067221 */ /* 0x004fc60000000000 */
[----:B------:R-:W2:Y:S04]  /*f2c0*/  LDL.LU R123, [R1+0x53c] ;  /* 0x00053c00017b7983 */ /* 0x000ea80000300800 */
[----:B------:R1:W-:Y:S04]  /*f2d0*/  STL [R1+0x23c], R6 ;  /* 0x00023c0601007387 */ /* 0x0003e80000100800 */
[----:B-1----:R-:W2:Y:S01]  /*f2e0*/  LDL.LU R6, [R1+0x2a0] ;  /* 0x0002a00001067983 */ /* 0x002ea20000300800 */
[----:B----4-:R-:W-:-:S03]  /*f2f0*/  FADD R5, R124, R5 ;  /* 0x000000057c057221 */ /* 0x010fc60000000000 */
[----:B------:R-:W4:Y:S01]  /*f300*/  LDL.LU R124, [R1+0x538] ;  /* 0x00053800017c7983 */ /* 0x000f220000300800 */
[----:B---3--:R-:W-:-:S03]  /*f310*/  FADD R4, R125, R4 ;  /* 0x000000047d047221 */ /* 0x008fc60000000000 */
[----:B------:R1:W-:Y:S01]  /*f320*/  STL [R1+0x240], R5 ;  /* 0x0002400501007387 */ /* 0x0003e20000100800 */
[----:B------:R-:W-:-:S03]  /*f330*/  FADD R0, R126, R0 ;  /* 0x000000007e007221 */ /* 0x000fc60000000000 */
[----:B-1----:R-:W3:Y:S04]  /*f340*/  LDL.LU R5, [R1+0x2a4] ;  /* 0x0002a40001057983 */ /* 0x002ee80000300800 */
[----:B------:R-:W4:Y:S01]  /*f350*/  LDL.LU R125, [R1+0x534] ;  /* 0x00053400017d7983 */ /* 0x000f220000300800 */
[----:B------:R-:W-:-:S03]  /*f360*/  FADD R128, R127, R128 ;  /* 0x000000807f807221 */ /* 0x000fc60000000000 */
[----:B------:R1:W-:Y:S01]  /*f370*/  STL [R1+0x244], R4 ;  /* 0x0002440401007387 */ /* 0x0003e20000100800 */
[----:B------:R-:W-:-:S03]  /*f380*/  FADD R130, R129, R130 ;  /* 0x0000008281827221 */ /* 0x000fc60000000000 */
[----:B-1----:R-:W4:Y:S04]  /*f390*/  LDL.LU R4, [R1+0x2a8] ;  /* 0x0002a80001047983 */ /* 0x002f280000300800 */
[----:B------:R-:W4:Y:S04]  /*f3a0*/  LDL.LU R126, [R1+0x530] ;  /* 0x00053000017e7983 */ /* 0x000f280000300800 */
[----:B------:R1:W-:Y:S01]  /*f3b0*/  STL [R1+0x248], R0 ;  /* 0x0002480001007387 */ /* 0x0003e20000100800 */
[----:B------:R-:W-:Y:S01]  /*f3c0*/  FADD R132, R131, R132 ;  /* 0x0000008483847221 */ /* 0x000fe20000000000 */
[----:B------:R-:W-:-:S02]  /*f3d0*/  FADD R134, R133, R134 ;  /* 0x0000008685867221 */ /* 0x000fc40000000000 */
[----:B-1----:R-:W4:Y:S04]  /*f3e0*/  LDL.LU R0, [R1+0x2ac] ;  /* 0x0002ac0001007983 */ /* 0x002f280000300800 */
[----:B------:R-:W4:Y:S04]  /*f3f0*/  LDL.LU R127, [R1+0x52c] ;  /* 0x00052c00017f7983 */ /* 0x000f280000300800 */
[----:B------:R1:W-:Y:S01]  /*f400*/  STL [R1+0x24c], R128 ;  /* 0x00024c8001007387 */ /* 0x0003e20000100800 */
[----:B------:R-:W-:-:S03]  /*f410*/  FADD R136, R135, R136 ;  /* 0x0000008887887221 */ /* 0x000fc60000000000 */
        /* <DEDUP_REMOVED lines=49> */
[----:B------:R-:W-:Y:S04]  /*f730*/  STL [R1+0x27c], R2 ;  /* 0x00027c0201007387 */ /* 0x000fe80000100800 */
[----:B------:R-:W-:Y:S04]  /*f740*/  STL [R1+0x280], R16 ;  /* 0x0002801001007387 */ /* 0x000fe80000100800 */
[----:B------:R1:W-:Y:S04]  /*f750*/  STL [R1+0x284], R18 ;  /* 0x0002841201007387 */ /* 0x0003e80000100800 */
[----:B------:R4:W-:Y:S01]  /*f760*/  STL [R1+0x288], R21 ;  /* 0x0002881501007387 */ /* 0x0009e20000100800 */
[----:B------:R-:W-:-:S03]  /*f770*/  FADD R9, R10, R9 ;  /* 0x000000090a097221 */ /* 0x000fc60000000000 */
[----:B------:R-:W4:Y:S04]  /*f780*/  LDL.LU R19, [R1+0x2b0] ;  /* 0x0002b00001137983 */ /* 0x000f280000300800 */
[----:B------:R4:W-:Y:S04]  /*f790*/  STL [R1+0x28c], R15 ;  /* 0x00028c0f01007387 */ /* 0x0009e80000100800 */
[----:B------:R4:W-:Y:S01]  /*f7a0*/  STL [R1+0x290], R13 ;  /* 0x0002900d01007387 */ /* 0x0009e20000100800 */
[----:B------:R-:W-:-:S03]  /*f7b0*/  FADD R7, R8, R7 ;  /* 0x0000000708077221 */ /* 0x000fc60000000000 */
[----:B-1----:R-:W4:Y:S04]  /*f7c0*/  LDL.LU R18, [R1+0x2b4] ;  /* 0x0002b40001127983 */ /* 0x002f280000300800 */
[----:B------:R1:W-:Y:S01]  /*f7d0*/  STL [R1+0x294], R11 ;  /* 0x0002940b01007387 */ /* 0x0003e20000100800 */
[----:B--2---:R-:W-:-:S03]  /*f7e0*/  FADD R6, R24, R6 ;  /* 0x0000000618067221 */ /* 0x004fc60000000000 */
[----:B------:R-:W2:Y:S04]  /*f7f0*/  LDL.LU R17, [R1+0x2b8] ;  /* 0x0002b80001117983 */ /* 0x000ea80000300800 */
[----:B------:R1:W-:Y:S04]  /*f800*/  STL [R1+0x298], R9 ;  /* 0x0002980901007387 */ /* 0x0003e80000100800 */
[----:B------:R-:W2:Y:S01]  /*f810*/  LDL.LU R16, [R1+0x2bc] ;  /* 0x0002bc0001107983 */ /* 0x000ea20000300800 */
[----:B---3--:R-:W-:-:S03]  /*f820*/  FADD R5, R25, R5 ;  /* 0x0000000519057221 */ /* 0x008fc60000000000 */
[----:B------:R3:W-:Y:S04]  /*f830*/  STL [R1+0x29c], R7 ;  /* 0x00029c0701007387 */ /* 0x0007e80000100800 */
[----:B------:R-:W2:Y:S04]  /*f840*/  LDL.LU R3, [R1+0x2c0] ;  /* 0x0002c00001037983 */ /* 0x000ea80000300800 */
[----:B------:R3:W-:Y:S01]  /*f850*/  STL [R1+0x2a0], R6 ;  /* 0x0002a00601007387 */ /* 0x0007e20000100800 */
[----:B----4-:R-:W-:-:S03]  /*f860*/  FADD R4, R26, R4 ;  /* 0x000000041a047221 */ /* 0x010fc60000000000 */
[----:B------:R-:W4:Y:S04]  /*f870*/  LDL.LU R2, [R1+0x2c4] ;  /* 0x0002c40001027983 */ /* 0x000f280000300800 */
[----:B------:R3:W-:Y:S01]  /*f880*/  STL [R1+0x2a4], R5 ;  /* 0x0002a40501007387 */ /* 0x0007e20000100800 */
[----:B------:R-:W-:-:S03]  /*f890*/  FADD R0, R27, R0 ;  /* 0x000000001b007221 */ /* 0x000fc60000000000 */
[----:B------:R-:W4:Y:S04]  /*f8a0*/  LDL.LU R27, [R1+0x2e0] ;  /* 0x0002e000011b7983 */ /* 0x000f280000300800 */
[----:B------:R3:W-:Y:S04]  /*f8b0*/  STL [R1+0x2a8], R4 ;  /* 0x0002a80401007387 */ /* 0x0007e80000100800 */
[----:B------:R-:W4:Y:S04]  /*f8c0*/  LDL.LU R26, [R1+0x2e4] ;  /* 0x0002e400011a7983 */ /* 0x000f280000300800 */
        /* <DEDUP_REMOVED lines=11> */
[----:B------:R-:W4:Y:S04]  /*f980*/  LDL.LU R9, [R1+0x310] ;  /* 0x0003100001097983 */ /* 0x000f280000300800 */
[----:B------:R-:W4:Y:S04]  /*f990*/  LDL.LU R8, [R1+0x314] ;  /* 0x0003140001087983 */ /* 0x000f280000300800 */
[----:B---3--:R-:W3:Y:S04]  /*f9a0*/  LDL.LU R7, [R1+0x318] ;  /* 0x0003180001077983 */ /* 0x008ee80000300800 */
[----:B------:R-:W3:Y:S04]  /*f9b0*/  LDL.LU R6, [R1+0x31c] ;  /* 0x00031c0001067983 */ /* 0x000ee80000300800 */
[----:B------:R-:W3:Y:S04]  /*f9c0*/  LDL.LU R5, [R1+0x320] ;  /* 0x0003200001057983 */ /* 0x000ee80000300800 */
[----:B------:R-:W3:Y:S04]  /*f9d0*/  LDL.LU R4, [R1+0x324] ;  /* 0x0003240001047983 */ /* 0x000ee80000300800 */
[----:B------:R-:W3:Y:S01]  /*f9e0*/  LDL.LU R0, [R1+0x328] ;  /* 0x0003280001007983 */ /* 0x000ee20000300800 */
[----:B------:R-:W-:-:S05]  /*f9f0*/  FADD R19, R28, R19 ;  /* 0x000000131c137221 */ /* 0x000fca0000000000 */
[----:B------:R1:W-:Y:S01]  /*fa00*/  STL [R1+0x2b0], R19 ;  /* 0x0002b01301007387 */ /* 0x0003e20000100800 */
[----:B------:R-:W-:-:S03]  /*fa10*/  FADD R18, R29, R18 ;  /* 0x000000121d127221 */ /* 0x000fc60000000000 */
[----:B-1----:R1:W5:Y:S04]  /*fa20*/  LDL.LU R19, [R1+0x4c8] ;  /* 0x0004c80001137983 */ /* 0x0023680000300800 */
[----:B------:R-:W3:Y:S01]  /*fa30*/  LDL.LU R28, [R1+0x2dc] ;  /* 0x0002dc00011c7983 */ /* 0x000ee20000300800 */
[----:B--2---:R-:W-:-:S03]  /*fa40*/  FADD R17, R30, R17 ;  /* 0x000000111e117221 */ /* 0x004fc60000000000 */
[----:B------:R2:W-:Y:S01]  /*fa50*/  STL [R1+0x2b4], R18 ;  /* 0x0002b41201007387 */ /* 0x0005e20000100800 */
[----:B------:R-:W-:-:S03]  /*fa60*/  FADD R16, R31, R16 ;  /* 0x000000101f107221 */ /* 0x000fc60000000000 */
[----:B--2---:R1:W5:Y:S04]  /*fa70*/  LDL.LU R18, [R1+0x4c4] ;  /* 0x0004c40001127983 */ /* 0x0043680000300800 */
[----:B------:R-:W2:Y:S01]  /*fa80*/  LDL.LU R29, [R1+0x2d8] ;  /* 0x0002d800011d7983 */ /* 0x000ea20000300800 */
[----:B------:R-:W-:-:S03]  /*fa90*/  FADD R3, R32, R3 ;  /* 0x0000000320037221 */ /* 0x000fc60000000000 */
[----:B------:R1:W-:Y:S01]  /*faa0*/  STL [R1+0x2b8], R17 ;  /* 0x0002b81101007387 */ /* 0x0003e20000100800 */
[----:B----4-:R-:W-:-:S03]  /*fab0*/  FADD R2, R33, R2 ;  /* 0x0000000221027221 */ /* 0x010fc60000000000 */
[----:B-1----:R4:W5:Y:S04]  /*fac0*/  LDL.LU R17, [R1+0x4c0] ;  /* 0x0004c00001117983 */ /* 0x0029680000300800 */
[----:B------:R-:W4:Y:S04]  /*fad0*/  LDL.LU R30, [R1+0x2d4] ;  /* 0x0002d400011e7983 */ /* 0x000f280000300800 */
[----:B------:R1:W-:Y:S04]  /*fae0*/  STL [R1+0x2bc], R16 ;  /* 0x0002bc1001007387 */ /* 0x0003e80000100800 */
[----:B-1----:R1:W5:Y:S04]  /*faf0*/  LDL.LU R16, [R1+0x4bc] ;  /* 0x0004bc0001107983 */ /* 0x0023680000300800 */
[----:B------:R-:W4:Y:S04]  /*fb00*/  LDL.LU R31, [R1+0x2d0] ;  /* 0x0002d000011f7983 */ /* 0x000f280000300800 */
[----:B------:R1:W-:Y:S04]  /*fb10*/  STL [R1+0x2c0], R3 ;  /* 0x0002c00301007387 */ /* 0x0003e80000100800 */
[----:B-1----:R1:W5:Y:S04]  /*fb20*/  LDL.LU R3, [R1+0x4b8] ;  /* 0x0004b80001037983 */ /* 0x0023680000300800 */
[----:B------:R-:W4:Y:S04]  /*fb30*/  LDL.LU R32, [R1+0x2cc] ;  /* 0x0002cc0001207983 */ /* 0x000f280000300800 */
[----:B------:R1:W-:Y:S04]  /*fb40*/  STL [R1+0x2c4], R2 ;  /* 0x0002c40201007387 */ /* 0x0003e80000100800 */
[----:B-1----:R1:W5:Y:S04]  /*fb50*/  LDL.LU R2, [R1+0x4b4] ;  /* 0x0004b40001027983 */ /* 0x0023680000300800 */
[----:B------:R-:W4:Y:S01]  /*fb60*/  LDL.LU R33, [R1+0x2c8] ;  /* 0x0002c80001217983 */ /* 0x000f220000300800 */
[----:B------:R-:W-:Y:S01]  /*fb70*/  FADD R27, R40, R27 ;  /* 0x0000001b281b7221 */ /* 0x000fe20000000000 */
        /* <DEDUP_REMOVED lines=13> */
[----:B---3--:R-:W-:Y:S01]  /*fc50*/  FADD R7, R54, R7 ;  /* 0x0000000736077221 */ /* 0x008fe20000000000 */
[----:B------:R-:W-:Y:S01]  /*fc60*/  FADD R6, R55, R6 ;  /* 0x0000000637067221 */ /* 0x000fe20000000000 */
[----:B------:R-:W-:Y:S01]  /*fc70*/  FADD R5, R56, R5 ;  /* 0x0000000538057221 */ /* 0x000fe20000000000 */
[----:B------:R-:W-:Y:S01]  /*fc80*/  FADD R4, R57, R4 ;  /* 0x0000000439047221 */ /* 0x000fe20000000000 */
[----:B------:R-:W-:Y:S01]  /*fc90*/  FADD R0, R58, R0 ;  /* 0x000000003a007221 */ /* 0x000fe20000000000 */
[----:B------:R-:W-:Y:S01]  /*fca0*/  FADD R28, R39, R28 ;  /* 0x0000001c271c7221 */ /* 0x000fe20000000000 */
[----:B--2---:R-:W-:Y:S01]  /*fcb0*/  FADD R29, R38, R29 ;  /* 0x0000001d261d7221 */ /* 0x004fe20000000000 */
[----:B----4-:R-:W-:Y:S01]  /*fcc0*/  FADD R30, R37, R30 ;  /* 0x0000001e251e7221 */ /* 0x010fe20000000000 */
[----:B------:R-:W-:Y:S01]  /*fcd0*/  FADD R31, R36, R31 ;  /* 0x0000001f241f7221 */ /* 0x000fe20000000000 */
[----:B------:R-:W-:Y:S01]  /*fce0*/  FADD R32, R35, R32 ;  /* 0x0000002023207221 */ /* 0x000fe20000000000 */
[----:B------:R-:W-:-:S05]  /*fcf0*/  FADD R33, R34, R33 ;  /* 0x0000002122217221 */ /* 0x000fca0000000000 */
[----:B------:R2:W-:Y:S04]  /*fd00*/  STL [R1+0x2c8], R33 ;  /* 0x0002c82101007387 */ /* 0x0005e80000100800 */
        /* <DEDUP_REMOVED lines=21> */
[----:B------:R-:W4:Y:S04]  /*fe60*/  LDL.LU R39, [R1+0x32c] ;  /* 0x00032c0001277983 */ /* 0x000f280000300800 */
[----:B------:R1:W-:Y:S04]  /*fe70*/  STL [R1+0x320], R5 ;  /* 0x0003200501007387 */ /* 0x0003e80000100800 */
[----:B------:R-:W4:Y:S04]  /*fe80*/  LDL.LU R38, [R1+0x330] ;  /* 0x0003300001267983 */ /* 0x000f280000300800 */
[----:B------:R1:W-:Y:S04]  /*fe90*/  STL [R1+0x324], R4 ;  /* 0x0003240401007387 */ /* 0x0003e80000100800 */
[----:B------:R-:W4:Y:S04]  /*fea0*/  LDL.LU R37, [R1+0x334] ;  /* 0x0003340001257983 */ /* 0x000f280000300800 */
[----:B------:R1:W-:Y:S04]  /*feb0*/  STL [R1+0x328], R0 ;  /* 0x0003280001007387 */ /* 0x0003e80000100800 */
[----:B------:R-:W4:Y:S04]  /*fec0*/  LDL.LU R36, [R1+0x338] ;  /* 0x0003380001247983 */ /* 0x000f280000300800 */
[----:B------:R-:W4:Y:S04]  /*fed0*/  LDL.LU R35, [R1+0x33c] ;  /* 0x00033c0001237983 */ /* 0x000f280000300800 */
[----:B------:R-:W4:Y:S04]  /*fee0*/  LDL.LU R34, [R1+0x340] ;  /* 0x0003400001227983 */ /* 0x000f280000300800 */
[----:B--2---:R-:W2:Y:S04]  /*fef0*/  LDL.LU R33, [R1+0x344] ;  /* 0x0003440001217983 */ /* 0x004ea80000300800 */
[----:B---3--:R-:W3:Y:S04]  /*ff00*/  LDL.LU R32, [R1+0x348] ;  /* 0x0003480001207983 */ /* 0x008ee80000300800 */
[----:B----4-:R-:W4:Y:S04]  /*ff10*/  LDL.LU R31, [R1+0x34c] ;  /* 0x00034c00011f7983 */ /* 0x010f280000300800 */
[----:B-1----:R-:W4:Y:S04]  /*ff20*/  LDL.LU R30, [R1+0x350] ;  /* 0x00035000011e7983 */ /* 0x002f280000300800 */
        /* <DEDUP_REMOVED lines=20> */
[----:B------:R-:W4:Y:S01]  /*10070*/  LDL.LU R0, [R1+0x3a4] ;  /* 0x0003a40001007983 */ /* 0x000f220000300800 */
[----:B------:R-:W-:-:S05]  /*10080*/  FADD R39, R59, R39 ;  /* 0x000000273b277221 */ /* 0x000fca0000000000 */
[----:B------:R1:W-:Y:S01]  /*10090*/  STL [R1+0x32c], R39 ;  /* 0x00032c2701007387 */ /* 0x0003e20000100800 */
[----:B------:R-:W-:-:S05]  /*100a0*/  FADD R38, R60, R38 ;  /* 0x000000263c267221 */ /* 0x000fca0000000000 */
[----:B------:R1:W-:Y:S01]  /*100b0*/  STL [R1+0x330], R38 ;  /* 0x0003302601007387 */ /* 0x0003e20000100800 */
[----:B------:R-:W-:-:S05]  /*100c0*/  FADD R37, R61, R37 ;  /* 0x000000253d257221 */ /* 0x000fca0000000000 */
[----:B------:R1:W-:Y:S01]  /*100d0*/  STL [R1+0x334], R37 ;  /* 0x0003342501007387 */ /* 0x0003e20000100800 */
[----:B------:R-:W-:Y:S01]  /*100e0*/  FADD R36, R62, R36 ;  /* 0x000000243e247221 */ /* 0x000fe20000000000 */
[----:B------:R-:W-:-:S04]  /*100f0*/  FADD R35, R63, R35 ;  /* 0x000000233f237221 */ /* 0x000fc80000000000 */
[----:B------:R1:W-:Y:S01]  /*10100*/  STL [R1+0x338], R36 ;  /* 0x0003382401007387 */ /* 0x0003e20000100800 */
[----:B------:R-:W-:-:S03]  /*10110*/  FADD R34, R64, R34 ;  /* 0x0000002240227221 */ /* 0x000fc60000000000 */
[----:B------:R1:W-:Y:S01]  /*10120*/  STL [R1+0x33c], R35 ;  /* 0x00033c2301007387 */ /* 0x0003e20000100800 */
[----:B--2---:R-:W-:-:S03]  /*10130*/  FADD R33, R65, R33 ;  /* 0x0000002141217221 */ /* 0x004fc60000000000 */
        /* <DEDUP_REMOVED lines=49> */
[----:B------:R-:W4:Y:S04]  /*10450*/  LDL.LU R38, [R1+0x3ac] ;  /* 0x0003ac0001267983 */ /* 0x000f280000300800 */
[----:B------:R1:W-:Y:S04]  /*10460*/  STL [R1+0x3a0], R4 ;  /* 0x0003a00401007387 */ /* 0x0003e80000100800 */
[----:B------:R-:W4:Y:S04]  /*10470*/  LDL.LU R37, [R1+0x3b0] ;  /* 0x0003b00001257983 */ /* 0x000f280000300800 */
[----:B------:R1:W-:Y:S04]  /*10480*/  STL [R1+0x3a4], R0 ;  /* 0x0003a40001007387 */ /* 0x0003e80000100800 */
[----:B------:R-:W4:Y:S04]  /*10490*/  LDL.LU R36, [R1+0x3b4] ;  /* 0x0003b40001247983 */ /* 0x000f280000300800 */
[----:B------:R-:W4:Y:S04]  /*104a0*/  LDL.LU R35, [R1+0x3b8] ;  /* 0x0003b80001237983 */ /* 0x000f280000300800 */
[----:B--2---:R-:W2:Y:S04]  /*104b0*/  LDL.LU R34, [R1+0x3bc] ;  /* 0x0003bc0001227983 */ /* 0x004ea80000300800 */
[----:B---3--:R-:W3:Y:S04]  /*104c0*/  LDL.LU R33, [R1+0x3c0] ;  /* 0x0003c00001217983 */ /* 0x008ee80000300800 */
        /* <DEDUP_REMOVED lines=24> */
[----:B------:R-:W-:Y:S01]  /*10650*/  FADD R39, R90, R39 ;  /* 0x000000275a277221 */ /* 0x000fe20000000000 */
[----:B------:R-:W-:-:S04]  /*10660*/  FADD R38, R91, R38 ;  /* 0x000000265b267221 */ /* 0x000fc80000000000 */
[----:B------:R1:W-:Y:S01]  /*10670*/  STL [R1+0x3a8], R39 ;  /* 0x0003a82701007387 */ /* 0x0003e20000100800 */
[----:B------:R-:W-:-:S03]  /*10680*/  FADD R37, R92, R37 ;  /* 0x000000255c257221 */ /* 0x000fc60000000000 */
[----:B------:R1:W-:Y:S01]  /*10690*/  STL [R1+0x3ac], R38 ;  /* 0x0003ac2601007387 */ /* 0x0003e20000100800 */
[----:B------:R-:W-:-:S03]  /*106a0*/  FADD R36, R93, R36 ;  /* 0x000000245d247221 */ /* 0x000fc60000000000 */
        /* <DEDUP_REMOVED lines=144> */
[----:B------:R-:W-:Y:S01]  /*10fb0*/  FADD R4, R150, R4 ;  /* 0x0000000496047221 */ /* 0x000fe20000000000 */
[----:B------:R-:W-:-:S05]  /*10fc0*/  FADD R0, R0, R151 ;  /* 0x0000009700007221 */ /* 0x000fca0000000000 */
[----:B------:R1:W-:Y:S04]  /*10fd0*/  STL [R1+0x49c], R0 ;  /* 0x00049c0001007387 */ /* 0x0003e80000100800 */
[----:B------:R1:W-:Y:S04]  /*10fe0*/  STL [R1+0x494], R5 ;  /* 0x0004940501007387 */ /* 0x0003e80000100800 */
[----:B------:R1:W-:Y:S02]  /*10ff0*/  STL [R1+0x498], R4 ;  /* 0x0004980401007387 */ /* 0x0003e40000100800 */
.L_x_30:
[----:B-1----:R-:W1:Y:S02]  /*11000*/  LDC R0, c[0x0][0x28c] ;  /* 0x0000a300ff007b82 */ /* 0x002e640000000800 */
[----:B-1----:R-:W-:-:S13]  /*11010*/  ISETP.GE.AND P0, PT, R0, 0x1, PT ;  /* 0x000000010000780c */ /* 0x002fda0003f06270 */
[----:B------:R-:W-:Y:S05]  /*11020*/  @!P0 BRA `(.L_x_31) ;  /* 0x0000000000488947 */ /* 0x000fea0003800000 */
[----:B------:R-:W-:-:S06]  /*11030*/  UISETP.NE.AND UP0, UPT, UR49, 0x3, UPT ;  /* 0x000000033100788c */ /* 0x000fcc000bf05270 */
[----:B------:R-:W-:-:S13]  /*11040*/  PLOP3.LUT P0, PT, PT, PT, UP0, 0x80, 0x0 ;  /* 0x000000000000781c */ /* 0x000fda0003f0f008 */
[----:B------:R-:W-:Y:S05]  /*11050*/  @!P0 BRA `(.L_x_32) ;  /* 0x0000000000048947 */ /* 0x000fea0003800000 */
[----:B------:R-:W-:Y:S01]  /*11060*/  BPT.TRAP 0x1 ;  /* 0x000000040000795c */ /* 0x000fe20000300000 */
.L_x_32:
[----:B------:R-:W-:-:S04]  /*11070*/  UISETP.LT.AND UP0, UPT, UR50, 0x1, UPT ;  /* 0x000000013200788c */ /* 0x000fc8000bf01270 */
[----:B------:R-:W-:Y:S02]  /*11080*/  USEL UR6, UR50, 0x1, UP0 ;  /* 0x0000000132067887 */ /* 0x000fe40008000000 */
[----:B------:R-:W-:Y:S02]  /*11090*/  UISETP.GT.U32.AND UP0, UPT, UR46, 0x1, UPT ;  /* 0x000000012e00788c */ /* 0x000fe4000bf04070 */
[----:B------:R-:W-:-:S04]  /*110a0*/  UIADD3 UR6, UR51, UR50, -UR6 ;  /* 0x0000003233067290 */ /* 0x000fc8000fffe806 */
[----:B------:R-:W-:Y:S01]  /*110b0*/  UIMAD.WIDE.U32 UR4, UR6, -0x55555555, URZ ;  /* 0xaaaaaaab060478a5 */ /* 0x000fe2000f8e003f */
[----:B------:R-:W-:-:S03]  /*110c0*/  PLOP3.LUT P0, PT, PT, PT, UP0, 0x80, 0x0 ;  /* 0x000000000000781c */ /* 0x000fc60003f0f008 */
[----:B------:R-:W-:-:S04]  /*110d0*/  USHF.R.U32.HI UR4, URZ, 0x2, UR5 ;  /* 0x000000023f047899 */ /* 0x000fc80008011605 */
[----:B------:R-:W-:-:S04]  /*110e0*/  UIMAD UR6, UR4, -0x6, UR6 ;  /* 0xfffffffa040678a4 */ /* 0x000fc8000f8e0206 */
[----:B------:R-:W-:-:S04]  /*110f0*/  ULEA UR6, UR6, UR48, 0x3 ;  /* 0x0000003006067291 */ /* 0x000fc8000f8e183f */
[----:B------:R-:W-:-:S04]  /*11100*/  UIADD3 UR6, UR6, 0x30, URZ ;  /* 0x0000003006067890 */ /* 0x000fc8000fffe03f */
[----:B------:R-:W-:-:S09]  /*11110*/  UPRMT UR6, URZ, 0x654, UR6 ;  /* 0x000006543f067896 */ /* 0x000fd20008000006 */
[----:B------:R-:W-:Y:S01]  /*11120*/  SYNCS.ARRIVE.TRANS64.RED.A1T0 RZ, [UR6], RZ ;  /* 0x000000ffffff79a7 */ /* 0x000fe20008100406 */
[----:B------:R-:W-:Y:S05]  /*11130*/  @P0 BRA `(.L_x_31) ;  /* 0x0000000000040947 */ /* 0x000fea0003800000 */
[----:B------:R-:W-:Y:S01]  /*11140*/  BPT.TRAP 0x1 ;  /* 0x000000040000795c */ /* 0x000fe20000300000 */
.L_x_31:
[----:B------:R-:W-:Y:S01]  /*11150*/  UIADD3 UR51, UR50, UR51, URZ ;  /* 0x0000003332337290 */ /* 0x000fe2000fffe03f */
[----:B-----5:R-:W-:Y:S01]  /*11160*/  R2UR UR42, R3 ;  /* 0x00000000032a72ca */ /* 0x020fe200000e0000 */
[----:B------:R-:W-:Y:S02]  /*11170*/  UIADD3 UR7, UR48, 0x100, URZ ;  /* 0x0000010030077890 */ /* 0x000fe4000fffe03f */
[----:B------:R-:W-:Y:S02]  /*11180*/  UISETP.GT.U32.AND UP0, UPT, UR51, 0x5, UPT ;  /* 0x000000053300788c */ /* 0x000fe4000bf04070 */
[----:B------:R-:W-:Y:S02]  /*11190*/  UISETP.GE.U32.AND UP1, UPT, UR50, 0x6, UPT ;  /* 0x000000063200788c */ /* 0x000fe4000bf26070 */
[----:B------:R-:W-:Y:S02]  /*111a0*/  UISETP.LT.U32.AND UP0, UPT, UR50, 0x6, UP0 ;  /* 0x000000063200788c */ /* 0x000fe40008701070 */
[----:B------:R-:W-:-:S02]  /*111b0*/  USHF.L.U32 UR41, UR41, 0x8, URZ ;  /* 0x0000000829297899 */ /* 0x000fc4000800063f */
[----:B------:R-:W-:Y:S02]  /*111c0*/  USEL UR6, URZ, 0x1, !UP0 ;  /* 0x000000013f067887 */ /* 0x000fe4000c000000 */
[----:B------:R-:W-:Y:S02]  /*111d0*/  ULOP3.LUT UP0, URZ, UR7, 0x9f, URZ, 0xc0, !UPT ;  /* 0x0000009f073f7892 */ /* 0x000fe4000f80c03f */
[----:B------:R-:W-:Y:S02]  /*111e0*/  ULOP3.LUT UR36, UR36, UR6, URZ, 0x3c, !UPT ;  /* 0x0000000624247292 */ /* 0x000fe4000f8e3c3f */
[----:B------:R-:W-:Y:S02]  /*111f0*/  @UP1 UIMAD.WIDE.U32 UR4, UR51, -0x55555555, URZ ;  /* 0xaaaaaaab330418a5 */ /* 0x000fe4000f8e003f */
[----:B------:R-:W-:Y:S01]  /*11200*/  PLOP3.LUT P0, PT, PT, PT, UP0, 0x80, 0x0 ;  /* 0x000000000000781c */ /* 0x000fe20003f0f008 */
[----:B------:R-:W-:Y:S02]  /*11210*/  USHF.L.U32 UR42, UR42, 0x8, URZ ;  /* 0x000000082a2a7899 */ /* 0x000fe4000800063f */
[----:B------:R-:W-:-:S04]  /*11220*/  @UP1 USHF.R.U32.HI UR4, URZ, 0x2, UR5 ;  /* 0x000000023f041899 */ /* 0x000fc80008011605 */
[----:B------:R-:W-:-:S06]  /*11230*/  @UP1 ULOP3.LUT UR36, UR36, 0x1, UR4, 0x78, !UPT ;  /* 0x0000000124241892 */ /* 0x000fcc000f8e7804 */
[----:B------:R-:W-:Y:S06]  /*11240*/  @!P0 BRA `(.L_x_33) ;  /* 0x0000000000408947 */ /* 0x000fec0003800000 */
[----:B------:R-:W-:Y:S01]  /*11250*/  MOV R14, 0x0 ;  /* 0x00000000000e7802 */ /* 0x000fe20000000f00 */
[----:B------:R-:W-:Y:S01]  /*11260*/  ULDC.64 UR4, c[0x4][0x70] ;  /* 0x01001c0000047ab9 */ /* 0x000fe20000000a00 */
[----:B------:R-:W-:Y:S01]  /*11270*/  ULDC.64 UR6, c[0x4][0x78] ;  /* 0x01001e0000067ab9 */ /* 0x000fe20000000a00 */
[----:B------:R-:W-:Y:S01]  /*11280*/  ULDC.64 UR8, c[0x4][0x8] ;  /* 0x0100020000087ab9 */ /* 0x000fe20000000a00 */
[----:B------:R-:W-:Y:S02]  /*11290*/  MOV R4, UR4 ;  /* 0x0000000400047c02 */ /* 0x000fe40008000f00 */
[----:B------:R-:W1:Y:S01]  /*112a0*/  LDC.64 R14, c[0x4][R14] ;  /* 0x010000000e0e7b82 */ /* 0x000e620000000a00 */
[----:B------:R-:W-:Y:S02]  /*112b0*/  MOV R5, UR5 ;  /* 0x0000000500057c02 */ /* 0x000fe40008000f00 */
[----:B------:R-:W-:Y:S02]  /*112c0*/  MOV R6, UR6 ;  /* 0x0000000600067c02 */ /* 0x000fe40008000f00 */
[----:B------:R-:W-:-:S02]  /*112d0*/  MOV R7, UR7 ;  /* 0x0000000700077c02 */ /* 0x000fc40008000f00 */
[----:B------:R-:W-:Y:S02]  /*112e0*/  MOV R10, UR8 ;  /* 0x00000008000a7c02 */ /* 0x000fe40008000f00 */
[----:B------:R-:W-:Y:S02]  /*112f0*/  MOV R11, UR9 ;  /* 0x00000009000b7c02 */ /* 0x000fe40008000f00 */
[----:B------:R-:W-:Y:S02]  /*11300*/  MOV R8, 0x70 ;  /* 0x0000007000087802 */ /* 0x000fe40000000f00 */
[----:B------:R-:W-:Y:S02]  /*11310*/  MOV R12, 0x1 ;  /* 0x00000001000c7802 */ /* 0x000fe40000000f00 */
[----:B------:R-:W-:-:S07]  /*11320*/  MOV R13, RZ ;  /* 0x000000ff000d7202 */ /* 0x000fce0000000f00 */
[----:B------:R-:W-:-:S07]  /*11330*/  LEPC R20, `(.L_x_33) ;  /* 0x000000001014794e */ /* 0x000fce0000000000 */
[----:B-12---:R-:W-:Y:S05]  /*11340*/  CALL.ABS.NOINC R14 ;  /* 0x000000000e007343 */ /* 0x006fea0003c00000 */
.L_x_33:
[----:B------:R-:W-:-:S04]  /*11350*/  UIADD3 UR4, UR48, 0x4100, URZ ;  /* 0x0000410030047890 */ /* 0x000fc8000fffe03f */
[----:B------:R-:W-:-:S06]  /*11360*/  ULOP3.LUT UP0, URZ, UR4, 0x9f, URZ, 0xc0, !UPT ;  /* 0x0000009f043f7892 */ /* 0x000fcc000f80c03f */
[----:B------:R-:W-:-:S13]  /*11370*/  PLOP3.LUT P0, PT, PT, PT, UP0, 0x80, 0x0 ;  /* 0x000000000000781c */ /* 0x000fda0003f0f008 */
[----:B------:R-:W-:Y:S05]  /*11380*/  @!P0 BRA `(.L_x_34) ;  /* 0x0000000000408947 */ /* 0x000fea0003800000 */
        /* <DEDUP_REMOVED lines=16> */
.L_x_34:
[----:B------:R-:W1:Y:S02]  /*11490*/  LDC.64 R4, c[0x0][0x590] ;  /* 0x00016400ff047b82 */ /* 0x000e640000000a00 */
[----:B-1----:R-:W-:-:S04]  /*114a0*/  ISETP.NE.U32.AND P0, PT, R4, RZ, PT ;  /* 0x000000ff0400720c */ /* 0x002fc80003f05070 */
[----:B------:R-:W-:-:S13]  /*114b0*/  ISETP.NE.AND.EX P0, PT, R5, RZ, PT, P0 ;  /* 0x000000ff0500720c */ /* 0x000fda0003f05300 */
[----:B------:R-:W-:Y:S05]  /*114c0*/  @!P0 BRA `(.L_x_35) ;  /* 0x00000000003c8947 */ /* 0x000fea0003800000 */
[----:B------:R-:W-:Y:S02]  /*114d0*/  ULDC.64 UR4, c[0x0][0x588] ;  /* 0x0001620000047ab9 */ /* 0x000fe40000000a00 */
[----:B------:R-:W-:-:S04]  /*114e0*/  ISETP.NE.U32.AND P1, PT, RZ, UR4, PT ;  /* 0x00000004ff007c0c */ /* 0x000fc8000bf25070 */
[----:B------:R-:W-:-:S13]  /*114f0*/  ISETP.NE.AND.EX P1, PT, RZ, UR5, PT, P1 ;  /* 0x00000005ff007c0c */ /* 0x000fda000bf25310 */
[----:B------:R-:W-:Y:S05]  /*11500*/  @!P1 BRA `(.L_x_36) ;  /* 0x00000000001c9947 */ /* 0x000fea0003800000 */
[----:B------:R-:W1:Y:S01]  /*11510*/  LDC.64 R6, c[0x0][0x588] ;  /* 0x00016200ff067b82 */ /* 0x000e620000000a00 */
[----:B------:R-:W-:-:S04]  /*11520*/  IMAD R2, R4, UR43, RZ ;  /* 0x0000002b04027c24 */ /* 0x000fc8000f8e02ff */
[----:B-1----:R-:W-:-:S06]  /*11530*/  IMAD.WIDE R2, R2, 0x4, R6 ;  /* 0x0000000402027825 */ /* 0x002fcc00078e0206 */
[----:B------:R1:W5:Y:S01]  /*11540*/  LDG.E R2, desc[UR56][R2.64] ;  /* 0x0000003802027981 */ /* 0x000362000c1e1900 */
[----:B------:R-:W-:-:S05]  /*11550*/  MOV R0, 0x1 ;  /* 0x0000000100007802 */ /* 0x000fca0000000f00 */
[----:B------:R1:W-:Y:S01]  /*11560*/  STL.S16 [R1+0x4b0], R0 ;  /* 0x0004b00001007387 */ /* 0x0003e20000100600 */
[----:B------:R-:W-:Y:S05]  /*11570*/  BRA `(.L_x_35) ;  /* 0x0000000000107947 */ /* 0x000fea0003800000 */
.L_x_36:
[----:B------:R-:W-:Y:S01]  /*11580*/  MOV R0, 0x1 ;  /* 0x0000000100007802 */ /* 0x000fe20000000f00 */
[----:B------:R-:W-:Y:S02]  /*11590*/  ULDC UR4, c[0x0][0x580] ;  /* 0x0001600000047ab9 */ /* 0x000fe40000000800 */
[----:B------:R-:W-:Y:S02]  /*115a0*/  MOV R2, UR4 ;  /* 0x0000000400027c02 */ /* 0x000fe40008000f00 */
[----:B------:R3:W-:Y:S05]  /*115b0*/  STL.S16 [R1+0x4b0], R0 ;  /* 0x0004b00001007387 */ /* 0x0007ea0000100600 */
.L_x_35:
[----:B------:R-:W4:Y:S02]  /*115c0*/  LDC.64 R6, c[0x0][0x5b0] ;  /* 0x00016c00ff067b82 */ /* 0x000f240000000a00 */
[----:B----4-:R-:W-:-:S04]  /*115d0*/  ISETP.NE.U32.AND P1, PT, R6, RZ, PT ;  /* 0x000000ff0600720c */ /* 0x010fc80003f25070 */
[----:B------:R-:W-:-:S13]  /*115e0*/  ISETP.NE.AND.EX P1, PT, R7, RZ, PT, P1 ;  /* 0x000000ff0700720c */ /* 0x000fda0003f25310 */
[----:B------:R-:W-:Y:S05]  /*115f0*/  @!P1 BRA `(.L_x_37) ;  /* 0x00000000002c9947 */ /* 0x000fea0003800000 */
[----:B------:R-:W-:Y:S02]  /*11600*/  ULDC.64 UR4, c[0x0][0x5a8] ;  /* 0x00016a0000047ab9 */ /* 0x000fe40000000a00 */
[----:B------:R-:W-:-:S04]  /*11610*/  ISETP.NE.U32.AND P1, PT, RZ, UR4, PT ;  /* 0x00000004ff007c0c */ /* 0x000fc8000bf25070 */
[----:B------:R-:W-:-:S13]  /*11620*/  ISETP.NE.AND.EX P1, PT, RZ, UR5, PT, P1 ;  /* 0x00000005ff007c0c */ /* 0x000fda000bf25310 */
[----:B------:R-:W-:Y:S05]  /*11630*/  @!P1 BRA `(.L_x_38) ;  /* 0x0000000000149947 */ /* 0x000fea0003800000 */
[----:B------:R-:W4:Y:S01]  /*11640*/  LDC.64 R8, c[0x0][0x5a8] ;  /* 0x00016a00ff087b82 */ /* 0x000f220000000a00 */
[----:B------:R-:W-:-:S04]  /*11650*/  IMAD R6, R6, UR43, RZ ;  /* 0x0000002b06067c24 */ /* 0x000fc8000f8e02ff */
[----:B----4-:R-:W-:-:S05]  /*11660*/  IMAD.WIDE R6, R6, 0x4, R8 ;  /* 0x0000000406067825 */ /* 0x010fca00078e0208 */
[----:B------:R4:W5:Y:S01]  /*11670*/  LDG.E R16, desc[UR56][R6.64] ;  /* 0x0000003806107981 */ /* 0x000962000c1e1900 */
[----:B------:R-:W-:Y:S05]  /*11680*/  BRA `(.L_x_37) ;  /* 0x0000000000087947 */ /* 0x000fea0003800000 */
.L_x_38:
[----:B------:R-:W-:Y:S02]  /*11690*/  ULDC UR4, c[0x0][0x5a0] ;  /* 0x0001680000047ab9 */ /* 0x000fe40000000800 */
[----:B------:R-:W-:-:S07]  /*116a0*/  MOV R16, UR4 ;  /* 0x0000000400107c02 */ /* 0x000fce0008000f00 */
.L_x_37:
[----:B------:R-:W-:Y:S01]  /*116b0*/  ULDC.64 UR4, c[0x0][0x588] ;  /* 0x0001620000047ab9 */ /* 0x000fe20000000a00 */
[----:B------:R-:W-:Y:S01]  /*116c0*/  ISETP.NE.U32.AND P1, PT, R4, RZ, PT ;  /* 0x000000ff0400720c */ /* 0x000fe20003f25070 */
[----:B------:R-:W-:Y:S02]  /*116d0*/  UISETP.NE.U32.AND UP0, UPT, UR4, URZ, UPT ;  /* 0x0000003f0400728c */ /* 0x000fe4000bf05070 */
[----:B------:R-:W-:Y:S02]  /*116e0*/  ISETP.NE.U32.AND P3, PT, RZ, UR4, PT ;  /* 0x00000004ff007c0c */ /* 0x000fe4000bf65070 */
[----:B------:R-:W-:Y:S01]  /*116f0*/  ISETP.NE.AND.EX P1, PT, R5, RZ, PT, P1 ;  /* 0x000000ff0500720c */ /* 0x000fe20003f25310 */
[----:B------:R-:W-:Y:S02]  /*11700*/  UISETP.NE.AND.EX UP0, UPT, UR5, URZ, UPT, UP0 ;  /* 0x0000003f0500728c */ /* 0x000fe4000bf05300 */
[----:B------:R-:W-:Y:S02]  /*11710*/  ISETP.NE.AND.EX P3, PT, RZ, UR5, PT, P3 ;  /* 0x00000005ff007c0c */ /* 0x000fe4000bf65330 */
[----:B-1-3--:R-:W-:-:S02]  /*11720*/  MOV R0, 0x1 ;  /* 0x0000000100007802 */ /* 0x00afc40000000f00 */
[----:B------:R-:W-:Y:S02]  /*11730*/  MOV R26, 0x1 ;  /* 0x00000001001a7802 */ /* 0x000fe40000000f00 */
[----:B------:R-:W-:-:S04]  /*11740*/  PLOP3.LUT P2, PT, PT, PT, UP0, 0x80, 0x0 ;  /* 0x000000000000781c */ /* 0x000fc80003f4f008 */
[----:B------:R-:W-:-:S03]  /*11750*/  PLOP3.LUT P2, PT, P2, PT, PT, 0x8, 0x0 ;  /* 0x000000000000781c */ /* 0x000fc6000174e170 */
[----:B------:R-:W-:Y:S10]  /*11760*/  @P3 BRA P1, `(.L_x_39) ;  /* 0x00000000002c3947 */ /* 0x000ff40000800000 */
[----:B------:R-:W-:Y:S04]  /*11770*/  BSSY B0, `(.L_x_40) ;  /* 0x0000009000007945 */ /* 0x000fe80003800000 */
[----:B------:R-:W-:Y:S05]  /*11780*/  @!P0 BRA `(.L_x_41) ;  /* 0x0000000000188947 */ /* 0x000fea0003800000 */
[----:B------:R-:W3:Y:S01]  /*11790*/  LDL R3, [R1+0x4b0] ;  /* 0x0004b00001037983 */ /* 0x000ee20000100800 */
[----:B------:R-:W-:Y:S02]  /*117a0*/  PLOP3.LUT P1, PT, P2, PT, PT, 0x80, 0x0 ;  /* 0x000000000000781c */ /* 0x000fe4000172f070 */
[----:B---3--:R-:W-:-:S13]  /*117b0*/  LOP3.LUT P3, RZ, R3, 0xff, RZ, 0xc0, !PT ;  /* 0x000000ff03ff7812 */ /* 0x008fda000786c0ff */
[----:B------:R-:W-:Y:S05]  /*117c0*/  @!P3 BRA `(.L_x_42) ;  /* 0x00000000000cb947 */ /* 0x000fea0003800000 */
[----:B-----5:R-:W-:Y:S01]  /*117d0*/  FSETP.EQ.AND P1, PT, R2, RZ, PT ;  /* 0x000000ff0200720b */ /* 0x020fe20003f22000 */
[----:B------:R-:W-:-:S12]  /*117e0*/  BRA `(.L_x_42) ;  /* 0x0000000000047947 */ /* 0x000fd80003800000 */
.L_x_41:
[----:B-----5:R-:W-:-:S13]  /*117f0*/  FSETP.EQ.AND P1, PT, R2, RZ, PT ;  /* 0x000000ff0200720b */ /* 0x020fda0003f22000 */
.L_x_42:
[----:B------:R-:W-:Y:S05]  /*11800*/  BSYNC B0 ;  /* 0x0000000000007941 */ /* 0x000fea0003800000 */
.L_x_40:
[----:B------:R-:W-:-:S07]  /*11810*/  SEL R0, RZ, 0x1, P1 ;  /* 0x00000001ff007807 */ /* 0x000fce0000800000 */
.L_x_39:
[----:B------:R-:W-:Y:S04]  /*11820*/  BSSY B0, `(.L_x_43) ;  /* 0x0000008000007945 */ /* 0x000fe80003800000 */
[----:B------:R-:W-:Y:S05]  /*11830*/  @!P0 BRA `(.L_x_44) ;  /* 0x0000000000148947 */ /* 0x000fea0003800000 */
[----:B------:R-:W3:Y:S02]  /*11840*/  LDL R3, [R1+0x4b0] ;  /* 0x0004b00001037983 */ /* 0x000ee40000100800 */
[----:B---3--:R-:W-:-:S13]  /*11850*/  LOP3.LUT P0, RZ, R3, 0xff, RZ, 0xc0, !PT ;  /* 0x000000ff03ff7812 */ /* 0x008fda000780c0ff */
[----:B------:R-:W-:Y:S05]  /*11860*/  @!P0 BRA `(.L_x_45) ;  /* 0x00000000000c8947 */ /* 0x000fea0003800000 */
[----:B-----5:R-:W-:Y:S01]  /*11870*/  FSETP.EQ.AND P2, PT, R2, RZ, PT ;  /* 0x000000ff0200720b */ /* 0x020fe20003f42000 */
[----:B------:R-:W-:-:S12]  /*11880*/  BRA `(.L_x_45) ;  /* 0x0000000000047947 */ /* 0x000fd80003800000 */
.L_x_44:
[----:B-----5:R-:W-:-:S13]  /*11890*/  FSETP.EQ.AND P2, PT, R2, RZ, PT ;  /* 0x000000ff0200720b */ /* 0x020fda0003f42000 */
.L_x_45:
[----:B------:R-:W-:Y:S05]  /*118a0*/  BSYNC B0 ;  /* 0x0000000000007941 */ /* 0x000fea0003800000 */
.L_x_43:
[----:B------:R-:W-:Y:S01]  /*118b0*/  PRMT R0, R0, 0x9910, RZ ;  /* 0x0000991000007816 */ /* 0x000fe200000000ff */
[----:B------:R-:W-:Y:S01]  /*118c0*/  BSSY B0, `(.L_x_46) ;  /* 0x000003b000007945 */ /* 0x000fe20003800000 */
[----:B------:R-:W-:Y:S02]  /*118d0*/  MOV R3, RZ ;  /* 0x000000ff00037202 */ /* 0x000fe40000000f00 */
[----:B------:R-:W-:Y:S02]  /*118e0*/  CS2R R4, SRZ ;  /* 0x0000000000047805 */ /* 0x000fe4000001ff00 */
[----:B------:R-:W-:Y:S02]  /*118f0*/  ISETP.NE.AND P1, PT, R0, RZ, PT ;  /* 0x000000ff0000720c */ /* 0x000fe40003f25270 */
[----:B------:R-:W-:-:S11]  /*11900*/  MOV R0, RZ ;  /* 0x000000ff00007202 */ /* 0x000fd60000000f00 */
[----:B------:R-:W-:Y:S05]  /*11910*/  @!P1 BRA `(.L_x_47) ;  /* 0x0000000000d49947 */ /* 0x000fea0003800000 */
[----:B------:R-:W-:-:S04]  /*11920*/  MOV R0, UR44 ;  /* 0x0000002c00007c02 */ /* 0x000fc80008000f00 */
[----:B------:R-:W-:-:S13]  /*11930*/  ISETP.NE.AND P3, PT, R0, 0x3, PT ;  /* 0x000000030000780c */ /* 0x000fda0003f65270 */
[----:B------:R-:W-:Y:S05]  /*11940*/  @!P3 BRA `(.L_x_48) ;  /* 0x000000000004b947 */ /* 0x000fea0003800000 */
[----:B------:R-:W-:Y:S01]  /*11950*/  BPT.TRAP 0x1 ;  /* 0x000000040000795c */ /* 0x000fe20000300000 */
.L_x_48:
[----:B----4-:R-:W-:Y:S01]  /*11960*/  LEA R6, R18, UR48, 0x3 ;  /* 0x0000003012067c11 */ /* 0x010fe2000f8e18ff */
[----:B------:R-:W-:Y:S01]  /*11970*/  BSSY B1, `(.L_x_49) ;  /* 0x0000004000017945 */ /* 0x000fe20003800000 */
[----:B------:R-:W-:-:S04]  /*11980*/  SHF.L.U32 R0, R19, 0x1f, RZ ;  /* 0x0000001f13007819 */ /* 0x000fc800000006ff */
[----:B------:R-:W1:Y:S02]  /*11990*/  SYNCS.PHASECHK.TRANS64.TRYWAIT P0, [R6+URZ+0x60], R0 ;  /* 0x00006000060075a7 */ /* 0x000e64000800017f */
[----:B-1----:R-:W-:Y:S05]  /*119a0*/  @!P0 BRA `(.L_x_50) ;  /* 0x000000e400c08947 */ /* 0x002fea0003800000 */
.L_x_372:
[----:B------:R-:W-:Y:S05]  /*119b0*/  BSYNC B1 ;  /* 0x0000000000017941 */ /* 0x000fea0003800000 */
.L_x_49:
[----:B------:R-:W-:Y:S01]  /*119c0*/  BSSY B1, `(.L_x_51) ;  /* 0x0000019000017945 */ /* 0x000fe20003800000 */
[----:B-1----:R-:W-:Y:S02]  /*119d0*/  MOV R0, RZ ;  /* 0x000000ff00007202 */ /* 0x002fe40000000f00 */
[----:B------:R-:W-:Y:S02]  /*119e0*/  CS2R R4, SRZ ;  /* 0x0000000000047805 */ /* 0x000fe4000001ff00 */
[----:B------:R-:W-:Y:S01]  /*119f0*/  MOV R3, RZ ;  /* 0x000000ff00037202 */ /* 0x000fe20000000f00 */
[----:B------:R-:W-:Y:S06]  /*11a00*/  @P2 BRA `(.L_x_52) ;  /* 0x0000000000502947 */ /* 0x000fec0003800000 */
[----:B------:R-:W-:Y:S01]  /*11a10*/  LEA R3, R18, R17, 0xc ;  /* 0x0000001112037211 */ /* 0x000fe200078e60ff */
[----:B------:R-:W1:Y:S03]  /*11a20*/  S2R R7, SR_TID.X ;  /* 0x0000000000077919 */ /* 0x000e660000002100 */
[----:B------:R-:W-:Y:S01]  /*11a30*/  IADD3 R5, R3, UR48, RZ ;  /* 0x0000003003057c10 */ /* 0x000fe2000fffe0ff */
[----:B------:R-:W-:Y:S04]  /*11a40*/  LDS.U16 R4, [R3+UR48+0x200] ;  /* 0x0002003003047984 */ /* 0x000fe80008000400 */
[----:B------:R-:W3:Y:S01]  /*11a50*/  LDS.U16 R0, [R3+UR48+0x100] ;  /* 0x0001003003007984 */ /* 0x000ee20008000400 */
[----:B-1----:R-:W-:-:S03]  /*11a60*/  SHF.R.U32.HI R8, RZ, 0x4, R7 ;  /* 0x00000004ff087819 */ /* 0x002fc60000011607 */
[----:B------:R-:W-:Y:S01]  /*11a70*/  LDS.U16 R7, [R3+UR48+0x208] ;  /* 0x0002083003077984 */ /* 0x000fe20008000400 */
[----:B------:R-:W-:Y:S02]  /*11a80*/  LOP3.LUT P0, RZ, R8, 0x1, RZ, 0xc0, !PT ;  /* 0x0000000108ff7812 */ /* 0x000fe4000780c0ff */
[----:B------:R-:W-:-:S04]  /*11a90*/  MOV R8, 0x8 ;  /* 0x0000000800087802 */ /* 0x000fc80000000f00 */
[----:B------:R-:W-:-:S04]  /*11aa0*/  SEL R8, R8, 0xfffffff8, !P0 ;  /* 0xfffffff808087807 */ /* 0x000fc80004000000 */
[----:B------:R-:W-:Y:S02]  /*11ab0*/  LEA R5, R8, R5, 0x1 ;  /* 0x0000000508057211 */ /* 0x000fe400078e08ff */
[----:B---3--:R-:W-:Y:S02]  /*11ac0*/  PRMT R0, R0, 0x5410, R4 ;  /* 0x0000541000007816 */ /* 0x008fe40000000004 */
[----:B------:R-:W1:Y:S02]  /*11ad0*/  LDS.U16 R4, [R3+UR48+0x108] ;  /* 0x0001083003047984 */ /* 0x000e640008000400 */
[----:B-1----:R-:W-:Y:S02]  /*11ae0*/  PRMT R3, R4, 0x5410, R7 ;  /* 0x0000541004037816 */ /* 0x002fe40000000007 */
[----:B------:R-:W-:Y:S04]  /*11af0*/  LDS.U16 R7, [R5+0x200] ;  /* 0x0002000005077984 */ /* 0x000fe80000000400 */
[----:B------:R-:W1:Y:S02]  /*11b00*/  LDS.U16 R4, [R5+0x100] ;  /* 0x0001000005047984 */ /* 0x000e640000000400 */
[----:B-1----:R-:W-:-:S02]  /*11b10*/  PRMT R4, R4, 0x5410, R7 ;  /* 0x0000541004047816 */ /* 0x002fc40000000007 */
[----:B------:R-:W-:Y:S04]  /*11b20*/  LDS.U16 R7, [R5+0x208] ;  /* 0x0002080005077984 */ /* 0x000fe80000000400 */
[----:B------:R-:W1:Y:S02]  /*11b30*/  LDS.U16 R5, [R5+0x108] ;  /* 0x0001080005057984 */ /* 0x000e640000000400 */
[----:B-1----:R-:W-:-:S07]  /*11b40*/  PRMT R5, R5, 0x5410, R7 ;  /* 0x0000541005057816 */ /* 0x002fce0000000007 */
.L_x_52:
[----:B------:R-:W-:Y:S05]  /*11b50*/  BSYNC B1 ;  /* 0x0000000000017941 */ /* 0x000fea0003800000 */
.L_x_51:
[----:B------:R-:W-:Y:S01]  /*11b60*/  @!PT LDS RZ, [RZ] ;  /* 0x00000000fffff984 */ /* 0x000fe20000000800 */
[----:B------:R-:W-:Y:S01]  /*11b70*/  @!PT LDS RZ, [RZ] ;  /* 0x00000000fffff984 */ /* 0x000fe20000000800 */
[----:B------:R-:W-:Y:S01]  /*11b80*/  @!PT LDS RZ, [RZ] ;  /* 0x00000000fffff984 */ /* 0x000fe20000000800 */
[----:B------:R-:W-:Y:S01]  /*11b90*/  @!PT LDS RZ, [RZ] ;  /* 0x00000000fffff984 */ /* 0x000fe20000000800 */
[----:B------:R1:W-:Y:S06]  /*11ba0*/  MEMBAR.ALL.CTA ;  /* 0x0000000000007992 */ /* 0x0003ec0000008000 */
[----:B-1----:R-:W1:Y:S01]  /*11bb0*/  FENCE.VIEW.ASYNC.S ;  /* 0x00000000000073c6 */ /* 0x002e620000000000 */
[----:B------:R-:W-:Y:S05]  /*11bc0*/  @!P3 BRA `(.L_x_53) ;  /* 0x000000000004b947 */ /* 0x000fea0003800000 */
[----:B------:R-:W-:Y:S01]  /*11bd0*/  BPT.TRAP 0x1 ;  /* 0x000000040000795c */ /* 0x000fe20000300000 */
.L_x_53:
[----:B------:R-:W3:Y:S01]  /*11be0*/  S2R R7, SR_CgaCtaId ;  /* 0x0000000000077919 */ /* 0x000ee20000008800 */
[----:B------:R-:W-:Y:S02]  /*11bf0*/  IADD3 R6, R6, 0x80, RZ ;  /* 0x0000008006067810 */ /* 0x000fe40007ffe0ff */
[----:B------:R-:W-:-:S04]  /*11c00*/  IADD3 R18, R18, 0x1, RZ ;  /* 0x0000000112127810 */ /* 0x000fc80007ffe0ff */
[----:B------:R-:W-:-:S04]  /*11c10*/  ISETP.NE.AND P0, PT, R18, 0x4, PT ;  /* 0x000000041200780c */ /* 0x000fc80003f05270 */
[----:B------:R-:W-:Y:S02]  /*11c20*/  SEL R18, R18, RZ, P0 ;  /* 0x000000ff12127207 */ /* 0x000fe40000000000 */
[----:B---3--:R-:W-:-:S04]  /*11c30*/  PRMT R6, R7, 0x654, R6 ;  /* 0x0000065407067816 */ /* 0x008fc80000000006 */
[----:B-1----:R1:W-:Y:S02]  /*11c40*/  SYNCS.ARRIVE.TRANS64.RED.A1T0 RZ, [R6+URZ], RZ ;  /* 0x000000ff06ff79a7 */ /* 0x0023e4000810043f */
[----:B-1----:R-:W-:-:S04]  /*11c50*/  SEL R6, RZ, 0x1, P0 ;  /* 0x00000001ff067807 */ /* 0x002fc80000000000 */
[----:B------:R-:W-:-:S07]  /*11c60*/  LOP3.LUT R19, R19, R6, RZ, 0x3c, !PT ;  /* 0x0000000613137212 */ /* 0x000fce00078e3cff */
.L_x_47:
[----:B------:R-:W-:Y:S05]  /*11c70*/  BSYNC B0 ;  /* 0x0000000000007941 */ /* 0x000fea0003800000 */
.L_x_46:
[----:B----4-:R-:W-:Y:S01]  /*11c80*/  F2FP.F16.E4M3.UNPACK_B R6, R0 ;  /* 0x00000000ff06723e */ /* 0x010fe200020006ff */
[C---:B-----5:R-:W-:Y:S01]  /*11c90*/  FMUL R22, R16.reuse, R22 ;  /* 0x0000001610167220 */ /* 0x060fe20000400000 */
[C---:B------:R-:W-:Y:S01]  /*11ca0*/  FMUL R152, R16.reuse, R152 ;  /* 0x0000009810987220 */ /* 0x040fe20000400000 */
[C---:B------:R-:W-:Y:S01]  /*11cb0*/  FMUL R154, R16.reuse, R154 ;  /* 0x0000009a109a7220 */ /* 0x040fe20000400000 */
[C---:B------:R-:W-:Y:S01]  /*11cc0*/  FMUL R157, R16.reuse, R157 ;  /* 0x0000009d109d7220 */ /* 0x040fe20000400000 */
[--C-:B------:R-:W-:Y:S01]  /*11cd0*/  HADD2.F32 R7, -RZ, R6.reuse.H0_H0 ;  /* 0x20000006ff077230 */ /* 0x100fe20000004100 */
[----:B------:R-:W1:Y:S01]  /*11ce0*/  S2R R14, SR_TID.X ;  /* 0x00000000000e7919 */ /* 0x000e620000002100 */
[C---:B------:R-:W-:Y:S01]  /*11cf0*/  FMUL R156, R16.reuse, R156 ;  /* 0x0000009c109c7220 */ /* 0x040fe20000400000 */
[C---:B------:R-:W-:Y:S01]  /*11d00*/  FMUL R159, R16.reuse, R159 ;  /* 0x0000009f109f7220 */ /* 0x040fe20000400000 */
[----:B------:R-:W-:Y:S01]  /*11d10*/  FMUL R158, R16, R158 ;  /* 0x0000009e109e7220 */ /* 0x000fe20000400000 */
[----:B------:R-:W-:Y:S01]  /*11d20*/  FFMA R22, R2, R7, R22 ;  /* 0x0000000702167223 */ /* 0x000fe20000000016 */
[----:B------:R-:W-:-:S02]  /*11d30*/  HADD2.F32 R7, -RZ, R6.H1_H1 ;  /* 0x30000006ff077230 */ /* 0x000fc40000004100 */
[C---:B------:R-:W-:Y:S01]  /*11d40*/  FMUL R6, R16.reuse, R23 ;  /* 0x0000001710067220 */ /* 0x040fe20000400000 */
[C---:B------:R-:W-:Y:S01]  /*11d50*/  FMUL R161, R16.reuse, R161 ;  /* 0x000000a110a17220 */ /* 0x040fe20000400000 */
[C---:B------:R-:W-:Y:S01]  /*11d60*/  FMUL R160, R16.reuse, R160 ;  /* 0x000000a010a07220 */ /* 0x040fe20000400000 */
[----:B------:R-:W-:Y:S01]  /*11d70*/  FMUL R163, R16, R163 ;  /* 0x000000a310a37220 */ /* 0x000fe20000400000 */
[----:B------:R-:W-:Y:S01]  /*11d80*/  FFMA R6, R2, R7, R6 ;  /* 0x0000000702067223 */ /* 0x000fe20000000006 */
[----:B------:R-:W-:-:S04]  /*11d90*/  FMUL R162, R16, R162 ;  /* 0x000000a210a27220 */ /* 0x000fc80000400000 */
[----:B------:R-:W-:Y:S02]  /*11da0*/  F2FP.SATFINITE.E4M3.F32.PACK_AB_MERGE_C R22, R6, R22, RZ ;  /* 0x000000160616723e */ /* 0x000fe400048070ff */
[----:B------:R-:W-:-:S05]  /*11db0*/  F2FP.F16.E4M3.UNPACK_B R6, R0.H1 ;  /* 0x00000000ff06723e */ /* 0x000fca00030006ff */
[----:B------:R-:W-:-:S05]  /*11dc0*/  HADD2.F32 R7, -RZ, R6.H0_H0 ;  /* 0x20000006ff077230 */ /* 0x000fca0000004100 */
[----:B------:R-:W-:Y:S01]  /*11dd0*/  FFMA R152, R2, R7, R152 ;  /* 0x0000000702987223 */ /* 0x000fe20000000098 */
[----:B------:R-:W-:Y:S02]  /*11de0*/  HADD2.F32 R7, -RZ, R6.H1_H1 ;  /* 0x30000006ff077230 */ /* 0x000fe40000004100 */
[----:B------:R-:W-:Y:S01]  /*11df0*/  FMUL R6, R16, R153 ;  /* 0x0000009910067220 */ /* 0x000fe20000400000 */
[----:B-1----:R-:W-:-:S03]  /*11e00*/  LOP3.LUT R14, R14, 0xff, RZ, 0xc0, !PT ;  /* 0x000000ff0e0e7812 */ /* 0x002fc600078ec0ff */
[----:B------:R-:W-:Y:S01]  /*11e10*/  FFMA R6, R2, R7, R6 ;  /* 0x0000000702067223 */ /* 0x000fe20000000006 */
[----:B------:R-:W-:-:S04]  /*11e20*/  IADD3 R14, R14, 0x1f, RZ ;  /* 0x0000001f0e0e7810 */ /* 0x000fc80007ffe0ff */
[----:B------:R-:W-:Y:S02]  /*11e30*/  F2FP.SATFINITE.E4M3.F32.PACK_AB_MERGE_C R152, R6, R152, RZ ;  /* 0x000000980698723e */ /* 0x000fe400048070ff */
[----:B------:R-:W-:Y:S02]  /*11e40*/  F2FP.F16.E4M3.UNPACK_B R6, R3 ;  /* 0x00000003ff06723e */ /* 0x000fe400020006ff */
[----:B------:R-:W-:-:S03]  /*11e50*/  ISETP.GT.U32.AND P0, PT, R14, 0x3e, PT ;  /* 0x0000003e0e00780c */ /* 0x000fc60003f04070 */
[----:B------:R-:W-:-:S05]  /*11e60*/  HADD2.F32 R7, -RZ, R6.H0_H0 ;  /* 0x20000006ff077230 */ /* 0x000fca0000004100 */
[----:B------:R-:W-:Y:S01]  /*11e70*/  FFMA R154, R2, R7, R154 ;  /* 0x00000007029a7223 */ /* 0x000fe2000000009a */
[----:B------:R-:W-:Y:S02]  /*11e80*/  HADD2.F32 R7, -RZ, R6.H1_H1 ;  /* 0x30000006ff077230 */ /* 0x000fe40000004100 */
[----:B------:R-:W-:-:S04]  /*11e90*/  FMUL R6, R16, R155 ;  /* 0x0000009b10067220 */ /* 0x000fc80000400000 */
[----:B------:R-:W-:-:S05]  /*11ea0*/  FFMA R6, R2, R7, R6 ;  /* 0x0000000702067223 */ /* 0x000fca0000000006 */
[----:B------:R-:W-:Y:S02]  /*11eb0*/  F2FP.SATFINITE.E4M3.F32.PACK_AB_MERGE_C R154, R6, R154, RZ ;  /* 0x0000009a069a723e */ /* 0x000fe400048070ff */
[----:B------:R-:W-:-:S05]  /*11ec0*/  F2FP.F16.E4M3.UNPACK_B R6, R3.H1 ;  /* 0x00000003ff06723e */ /* 0x000fca00030006ff */
[--C-:B------:R-:W-:Y:S02]  /*11ed0*/  HADD2.F32 R7, -RZ, R6.reuse.H0_H0 ;  /* 0x20000006ff077230 */ /* 0x100fe40000004100 */
[----:B------:R-:W-:-:S03]  /*11ee0*/  HADD2.F32 R6, -RZ, R6.H1_H1 ;  /* 0x30000006ff067230 */ /* 0x000fc60000004100 */
[C---:B------:R-:W-:Y:S02]  /*11ef0*/  FFMA R156, R2.reuse, R7, R156 ;  /* 0x00000007029c7223 */ /* 0x040fe4000000009c */
[----:B------:R-:W-:Y:S01]  /*11f00*/  FFMA R11, R2, R6, R157 ;  /* 0x00000006020b7223 */ /* 0x000fe2000000009d */
[----:B------:R-:W-:-:S04]  /*11f10*/  F2FP.F16.E4M3.UNPACK_B R6, R4 ;  /* 0x00000004ff06723e */ /* 0x000fc800020006ff */
[----:B------:R-:W-:Y:S01]  /*11f20*/  F2FP.SATFINITE.E4M3.F32.PACK_AB_MERGE_C R11, R11, R156, RZ ;  /* 0x0000009c0b0b723e */ /* 0x000fe200048070ff */
[--C-:B------:R-:W-:Y:S02]  /*11f30*/  HADD2.F32 R7, -RZ, R6.reuse.H0_H0 ;  /* 0x20000006ff077230 */ /* 0x100fe40000004100 */
[----:B------:R-:W-:-:S03]  /*11f40*/  HADD2.F32 R6, -RZ, R6.H1_H1 ;  /* 0x30000006ff067230 */ /* 0x000fc60000004100 */
[C---:B------:R-:W-:Y:S02]  /*11f50*/  FFMA R158, R2.reuse, R7, R158 ;  /* 0x00000007029e7223 */ /* 0x040fe4000000009e */
[----:B------:R-:W-:Y:S01]  /*11f60*/  FFMA R10, R2, R6, R159 ;  /* 0x00000006020a7223 */ /* 0x000fe2000000009f */
[----:B------:R-:W-:-:S04]  /*11f70*/  F2FP.F16.E4M3.UNPACK_B R6, R4.H1 ;  /* 0x00000004ff06723e */ /* 0x000fc800030006ff */
[----:B------:R-:W-:Y:S01]  /*11f80*/  F2FP.SATFINITE.E4M3.F32.PACK_AB_MERGE_C R10, R10, R158, RZ ;  /* 0x0000009e0a0a723e */ /* 0x000fe200048070ff */
        /* <DEDUP_REMOVED lines=8> */
[----:B------:R-:W-:Y:S01]  /*12010*/  FFMA R162, R2, R7, R162 ;  /* 0x0000000702a27223 */ /* 0x000fe200000000a2 */
[----:B------:R-:W-:Y:S01]  /*12020*/  FMUL R7, R16, R164 ;  /* 0x000000a410077220 */ /* 0x000fe20000400000 */
[----:B------:R-:W-:Y:S01]  /*12030*/  FFMA R8, R2, R6, R163 ;  /* 0x0000000602087223 */ /* 0x000fe200000000a3 */
[----:B------:R-:W-:-:S04]  /*12040*/  F2FP.F16.E4M3.UNPACK_B R6, R5.H1 ;  /* 0x00000005ff06723e */ /* 0x000fc800030006ff */
[----:B------:R-:W-:Y:S01]  /*12050*/  F2FP.SATFINITE.E4M3.F32.PACK_AB_MERGE_C R8, R8, R162, RZ ;  /* 0x000000a20808723e */ /* 0x000fe200048070ff */
[--C-:B------:R-:W-:Y:S02]  /*12060*/  HADD2.F32 R13, -RZ, R6.reuse.H0_H0 ;  /* 0x20000006ff0d7230 */ /* 0x100fe40000004100 */
[----:B------:R-:W-:Y:S02]  /*12070*/  HADD2.F32 R12, -RZ, R6.H1_H1 ;  /* 0x30000006ff0c7230 */ /* 0x000fe40000004100 */
[----:B------:R-:W-:Y:S01]  /*12080*/  FMUL R6, R16, R165 ;  /* 0x000000a510067220 */ /* 0x000fe20000400000 */
[----:B------:R-:W-:-:S03]  /*12090*/  FFMA R7, R2, R13, R7 ;  /* 0x0000000d02077223 */ /* 0x000fc60000000007 */
[----:B------:R-:W-:-:S05]  /*120a0*/  FFMA R6, R2, R12, R6 ;  /* 0x0000000c02067223 */ /* 0x000fca0000000006 */
[----:B------:R-:W-:Y:S01]  /*120b0*/  F2FP.SATFINITE.E4M3.F32.PACK_AB_MERGE_C R7, R6, R7, RZ ;  /* 0x000000070607723e */ /* 0x000fe200048070ff */
[----:B------:R-:W-:Y:S06]  /*120c0*/  @P0 BRA `(.L_x_54) ;  /* 0x0000000000040947 */ /* 0x000fec0003800000 */
[----:B------:R-:W-:-:S04]  /*120d0*/  DEPBAR.LE SB0, 0x1 ;  /* 0x000080400000791a */ /* 0x000fc80000000000 */
.L_x_54:
[----:B------:R-:W1:Y:S01]  /*120e0*/  S2R R6, SR_TID.X ;  /* 0x0000000000067919 */ /* 0x000e620000002100 */
[----:B------:R-:W-:Y:S05]  /*120f0*/  WARPSYNC.ALL ;  /* 0x0000000000007948 */ /* 0x000fea0003800000 */
[----:B------:R-:W-:Y:S06]  /*12100*/  BAR.SYNC.DEFER_BLOCKING 0x1, 0x100 ;  /* 0x0044000000007b1d */ /* 0x000fec0000010000 */
[----:B------:R-:W-:Y:S01]  /*12110*/  BSSY B0, `(.L_x_55) ;  /* 0x000001c000007945 */ /* 0x000fe20003800000 */
[----:B------:R3:W-:Y:S01]  /*12120*/  STS.U16 [R17+UR48+0x4100], R22 ;  /* 0x0041001611007988 */ /* 0x0007e20008000430 */
[----:B-1----:R-:W-:-:S02]  /*12130*/  SHF.R.U32.HI R12, RZ, 0x4, R6 ;  /* 0x00000004ff0c7819 */ /* 0x002fc40000011606 */
[----:B------:R-:W-:Y:S01]  /*12140*/  IADD3 R6, R17, UR48, RZ ;  /* 0x0000003011067c10 */ /* 0x000fe2000fffe0ff */
[----:B------:R3:W-:Y:S01]  /*12150*/  STS.U16 [R17+UR48+0x4200], R152 ;  /* 0x0042009811007988 */ /* 0x0007e20008000430 */
[----:B------:R-:W-:Y:S02]  /*12160*/  LOP3.LUT P3, RZ, R12, 0x1, RZ, 0xc0, !PT ;  /* 0x000000010cff7812 */ /* 0x000fe4000786c0ff */
[----:B------:R-:W-:Y:S01]  /*12170*/  MOV R12, 0x8 ;  /* 0x00000008000c7802 */ /* 0x000fe20000000f00 */
[----:B------:R3:W-:Y:S03]  /*12180*/  STS.U16 [R17+UR48+0x4108], R154 ;  /* 0x0041089a11007988 */ /* 0x0007e60008000430 */
[----:B------:R-:W-:Y:S01]  /*12190*/  SEL R12, R12, 0xfffffff8, !P3 ;  /* 0xfffffff80c0c7807 */ /* 0x000fe20005800000 */
[----:B------:R3:W-:Y:S03]  /*121a0*/  STS.U16 [R17+UR48+0x4208], R11 ;  /* 0x0042080b11007988 */ /* 0x0007e60008000430 */
[----:B------:R-:W-:-:S05]  /*121b0*/  LEA R6, R12, R6, 0x1 ;  /* 0x000000060c067211 */ /* 0x000fca00078e08ff */
[----:B------:R3:W-:Y:S04]  /*121c0*/  STS.U16 [R6+0x4100], R10 ;  /* 0x0041000a06007388 */ /* 0x0007e80000000400 */
[----:B------:R3:W-:Y:S04]  /*121d0*/  STS.U16 [R6+0x4200], R9 ;  /* 0x0042000906007388 */ /* 0x0007e80000000400 */
[----:B------:R3:W-:Y:S04]  /*121e0*/  STS.U16 [R6+0x4108], R8 ;  /* 0x0041080806007388 */ /* 0x0007e80000000400 */
[----:B------:R3:W-:Y:S01]  /*121f0*/  STS.U16 [R6+0x4208], R7 ;  /* 0x0042080706007388 */ /* 0x0007e20000000400 */
[----:B------:R-:W-:Y:S01]  /*12200*/  @!PT LDS RZ, [RZ] ;  /* 0x00000000fffff984 */ /* 0x000fe20000000800 */
[----:B------:R-:W-:Y:S01]  /*12210*/  @!PT LDS RZ, [RZ] ;  /* 0x00000000fffff984 */ /* 0x000fe20000000800 */
[----:B------:R-:W-:Y:S01]  /*12220*/  @!PT LDS RZ, [RZ] ;  /* 0x00000000fffff984 */ /* 0x000fe20000000800 */
[----:B------:R-:W-:Y:S01]  /*12230*/  @!PT LDS RZ, [RZ] ;  /* 0x00000000fffff984 */ /* 0x000fe20000000800 */
[----:B------:R1:W-:Y:S06]  /*12240*/  MEMBAR.ALL.CTA ;  /* 0x0000000000007992 */ /* 0x0003ec0000008000 */
[----:B-1----:R-:W1:Y:S02]  /*12250*/  FENCE.VIEW.ASYNC.S ;  /* 0x00000000000073c6 */ /* 0x002e640000000000 */
[----:B-1----:R-:W-:Y:S06]  /*12260*/  BAR.SYNC.DEFER_BLOCKING 0x1, 0x100 ;  /* 0x0044000000007b1d */ /* 0x002fec0000010000 */
[----:B------:R-:W-:Y:S05]  /*12270*/  @P0 BRA `(.L_x_56) ;  /* 0x0000000000140947 */ /* 0x000fea0003800000 */
[----:B------:R-:W-:Y:S02]  /*12280*/  UIADD3 UR4, UP0, UR58, 0x4f0, URZ ;  /* 0x000004f03a047890 */ /* 0x000fe4000ff1e03f */
[----:B------:R-:W-:Y:S02]  /*12290*/  UIADD3 UR40, UR48, 0x4100, URZ ;  /* 0x0000410030287890 */ /* 0x000fe4000fffe03f */
[----:B------:R-:W-:-:S09]  /*122a0*/  UIADD3.X UR5, URZ, UR59, URZ, UP0, !UPT ;  /* 0x0000003b3f057290 */ /* 0x000fd200087fe43f */
[----:B------:R1:W-:Y:S02]  /*122b0*/  UTMASTG.3D [UR40], [UR4] ;  /* 0x00000028040073b5 */ /* 0x0003e40008010000 */
[----:B-1----:R0:W-:Y:S02]  /*122c0*/  UTMACMDFLUSH ;  /* 0x00000000000079b7 */ /* 0x0021e40000000000 */
.L_x_56:
[----:B------:R-:W-:Y:S05]  /*122d0*/  BSYNC B0 ;  /* 0x0000000000007941 */ /* 0x000fea0003800000 */
.L_x_55:
[----:B------:R-:W-:Y:S04]  /*122e0*/  BSSY B0, `(.L_x_57) ;  /* 0x0000034000007945 */ /* 0x000fe80003800000 */
[----:B------:R-:W-:Y:S05]  /*122f0*/  @!P1 BRA `(.L_x_58) ;  /* 0x0000000000c89947 */ /* 0x000fea0003800000 */
[----:B---3--:R-:W-:-:S04]  /*12300*/  MOV R7, UR44 ;  /* 0x0000002c00077c02 */ /* 0x008fc80008000f00 */
[----:B------:R-:W-:-:S13]  /*12310*/  ISETP.NE.AND P3, PT, R7, 0x3, PT ;  /* 0x000000030700780c */ /* 0x000fda0003f65270 */
[----:B------:R-:W-:Y:S05]  /*12320*/  @!P3 BRA `(.L_x_59) ;  /* 0x000000000004b947 */ /* 0x000fea0003800000 */
[----:B------:R-:W-:Y:S01]  /*12330*/  BPT.TRAP 0x1 ;  /* 0x000000040000795c */ /* 0x000fe20000300000 */
.L_x_59:
[----:B------:R-:W-:Y:S01]  /*12340*/  LEA R7, R18, UR48, 0x3 ;  /* 0x0000003012077c11 */ /* 0x000fe2000f8e18ff */
[----:B------:R-:W-:Y:S01]  /*12350*/  BSSY B1, `(.L_x_60) ;  /* 0x0000004000017945 */ /* 0x000fe20003800000 */
[----:B------:R-:W-:-:S04]  /*12360*/  SHF.L.U32 R8, R19, 0x1f, RZ ;  /* 0x0000001f13087819 */ /* 0x000fc800000006ff */
[----:B------:R-:W1:Y:S02]  /*12370*/  SYNCS.PHASECHK.TRANS64.TRYWAIT P4, [R7+URZ+0x60], R8 ;  /* 0x00006008070075a7 */ /* 0x000e64000808017f */
[----:B-1----:R-:W-:Y:S05]  /*12380*/  @!P4 BRA `(.L_x_61) ;  /* 0x000000dc005cc947 */ /* 0x002fea0003800000 */
.L_x_373:
[----:B------:R-:W-:Y:S05]  /*12390*/  BSYNC B1 ;  /* 0x0000000000017941 */ /* 0x000fea0003800000 */
.L_x_60:
[----:B------:R-:W-:Y:S04]  /*123a0*/  BSSY B1, `(.L_x_62) ;  /* 0x0000016000017945 */ /* 0x000fe80003800000 */
[----:B------:R-:W-:Y:S05]  /*123b0*/  @P2 BRA `(.L_x_63) ;  /* 0x0000000000502947 */ /* 0x000fea0003800000 */
[----:B------:R-:W-:Y:S01]  /*123c0*/  LEA R3, R18, R17, 0xc ;  /* 0x0000001112037211 */ /* 0x000fe200078e60ff */
[----:B------:R-:W3:Y:S03]  /*123d0*/  S2R R9, SR_TID.X ;  /* 0x0000000000097919 */ /* 0x000ee60000002100 */
[----:B------:R-:W-:Y:S01]  /*123e0*/  IADD3 R5, R3, UR48, RZ ;  /* 0x0000003003057c10 */ /* 0x000fe2000fffe0ff */
[----:B------:R-:W-:Y:S04]  /*123f0*/  LDS.U16 R4, [R3+UR48+0x200] ;  /* 0x0002003003047984 */ /* 0x000fe80008000400 */
[----:B------:R-:W4:Y:S04]  /*12400*/  LDS.U16 R0, [R3+UR48+0x100] ;  /* 0x0001003003007984 */ /* 0x000f280008000400 */
[----:B-1----:R-:W-:Y:S01]  /*12410*/  LDS.U16 R8, [R3+UR48+0x208] ;  /* 0x0002083003087984 */ /* 0x002fe20008000400 */
[----:B---3--:R-:W-:-:S04]  /*12420*/  SHF.R.U32.HI R9, RZ, 0x4, R9 ;  /* 0x00000004ff097819 */ /* 0x008fc80000011609 */
[----:B------:R-:W-:Y:S02]  /*12430*/  LOP3.LUT P4, RZ, R9, 0x1, RZ, 0xc0, !PT ;  /* 0x0000000109ff7812 */ /* 0x000fe4000788c0ff */
[----:B------:R-:W-:-:S04]  /*12440*/  MOV R9, 0x8 ;  /* 0x0000000800097802 */ /* 0x000fc80000000f00 */
[----:B------:R-:W-:-:S04]  /*12450*/  SEL R9, R9, 0xfffffff8, !P4 ;  /* 0xfffffff809097807 */ /* 0x000fc80006000000 */
[----:B------:R-:W-:Y:S02]  /*12460*/  LEA R5, R9, R5, 0x1 ;  /* 0x0000000509057211 */ /* 0x000fe400078e08ff */
[----:B----4-:R-:W-:Y:S02]  /*12470*/  PRMT R0, R0, 0x5410, R4 ;  /* 0x0000541000007816 */ /* 0x010fe40000000004 */
        /* <DEDUP_REMOVED lines=8> */
.L_x_63:
[----:B------:R-:W-:Y:S05]  /*12500*/  BSYNC B1 ;  /* 0x0000000000017941 */ /* 0x000fea0003800000 */
.L_x_62:
[----:B------:R-:W-:Y:S01]  /*12510*/  @!PT LDS RZ, [RZ] ;  /* 0x00000000fffff984 */ /* 0x000fe20000000800 */
[----:B------:R-:W-:Y:S01]  /*12520*/  @!PT LDS RZ, [RZ] ;  /* 0x00000000fffff984 */ /* 0x000fe20000000800 */
[----:B------:R-:W-:Y:S01]  /*12530*/  @!PT LDS RZ, [RZ] ;  /* 0x00000000fffff984 */ /* 0x000fe20000000800 */
[----:B------:R-:W-:Y:S01]  /*12540*/  @!PT LDS RZ, [RZ] ;  /* 0x00000000fffff984 */ /* 0x000fe20000000800 */
[----:B------:R3:W-:Y:S06]  /*12550*/  MEMBAR.ALL.CTA ;  /* 0x0000000000007992 */ /* 0x0007ec0000008000 */
[----:B---3--:R-:W3:Y:S01]  /*12560*/  FENCE.VIEW.ASYNC.S ;  /* 0x00000000000073c6 */ /* 0x008ee20000000000 */
[----:B------:R-:W-:Y:S05]  /*12570*/  @!P3 BRA `(.L_x_64) ;  /* 0x000000000004b947 */ /* 0x000fea0003800000 */
[----:B------:R-:W-:Y:S01]  /*12580*/  BPT.TRAP 0x1 ;  /* 0x000000040000795c */ /* 0x000fe20000300000 */
.L_x_64:
[----:B-1----:R-:W1:Y:S01]  /*12590*/  S2R R8, SR_CgaCtaId ;  /* 0x0000000000087919 */ /* 0x002e620000008800 */
[----:B------:R-:W-:Y:S02]  /*125a0*/  IADD3 R7, R7, 0x80, RZ ;  /* 0x0000008007077810 */ /* 0x000fe40007ffe0ff */
[----:B------:R-:W-:-:S04]  /*125b0*/  IADD3 R18, R18, 0x1, RZ ;  /* 0x0000000112127810 */ /* 0x000fc80007ffe0ff */
[----:B------:R-:W-:-:S04]  /*125c0*/  ISETP.NE.AND P3, PT, R18, 0x4, PT ;  /* 0x000000041200780c */ /* 0x000fc80003f65270 */
[----:B------:R-:W-:Y:S02]  /*125d0*/  SEL R18, R18, RZ, P3 ;  /* 0x000000ff12127207 */ /* 0x000fe40001800000 */
[----:B-1----:R-:W-:-:S04]  /*125e0*/  PRMT R7, R8, 0x654, R7 ;  /* 0x0000065408077816 */ /* 0x002fc80000000007 */
[----:B---3--:R1:W-:Y:S02]  /*125f0*/  SYNCS.ARRIVE.TRANS64.RED.A1T0 RZ, [R7+URZ], RZ ;  /* 0x000000ff07ff79a7 */ /* 0x0083e4000810043f */
[----:B-1----:R-:W-:-:S04]  /*12600*/  SEL R7, RZ, 0x1, P3 ;  /* 0x00000001ff077807 */ /* 0x002fc80001800000 */
[----:B------:R-:W-:-:S07]  /*12610*/  LOP3.LUT R19, R19, R7, RZ, 0x3c, !PT ;  /* 0x0000000713137212 */ /* 0x000fce00078e3cff */
.L_x_58:
[----:B------:R-:W-:Y:S05]  /*12620*/  BSYNC B0 ;  /* 0x0000000000007941 */ /* 0x000fea0003800000 */
.L_x_57:
[----:B---3--:R-:W3:Y:S04]  /*12630*/  LDL.LU R8, [R1+0x2a0] ;  /* 0x0002a00001087983 */ /* 0x008ee80000300800 */
[----:B------:R-:W4:Y:S04]  /*12640*/  LDL.LU R10, [R1+0x2a4] ;  /* 0x0002a400010a7983 */ /* 0x000f280000300800 */
[----:B------:R-:W5:Y:S04]  /*12650*/  LDL.LU R14, [R1+0x2a8] ;  /* 0x0002a800010e7983 */ /* 0x000f680000300800 */
[----:B------:R-:W2:Y:S04]  /*12660*/  LDL.LU R13, [R1+0x2ac] ;  /* 0x0002ac00010d7983 */ /* 0x000ea80000300800 */
[----:B------:R-:W2:Y:S01]  /*12670*/  LDL.LU R12, [R1+0x2b0] ;  /* 0x0002b000010c7983 */ /* 0x000ea20000300800 */
[----:B------:R-:W-:-:S03]  /*12680*/  F2FP.F16.E4M3.UNPACK_B R7, R0 ;  /* 0x00000000ff07723e */ /* 0x000fc600020006ff */
[----:B------:R-:W2:Y:S02]  /*12690*/  LDL.LU R11, [R1+0x2b4] ;  /* 0x0002b400010b7983 */ /* 0x000ea40000300800 */
[----:B------:R-:W-:Y:S02]  /*126a0*/  HADD2.F32 R9, -RZ, R7.H0_H0 ;  /* 0x20000007ff097230 */ /* 0x000fe40000004100 */
[----:B------:R-:W2:Y:S01]  /*126b0*/  LDL.LU R20, [R1+0x2b8] ;  /* 0x0002b80001147983 */ /* 0x000ea20000300800 */
[----:B---3--:R-:W-:-:S04]  /*126c0*/  FMUL R8, R16, R8 ;  /* 0x0000000810087220 */ /* 0x008fc80000400000 */
[----:B------:R-:W-:Y:S01]  /*126d0*/  FFMA R8, R2, R9, R8 ;  /* 0x0000000902087223 */ /* 0x000fe20000000008 */
[----:B------:R-:W-:Y:S02]  /*126e0*/  HADD2.F32 R9, -RZ, R7.H1_H1 ;  /* 0x30000007ff097230 */ /* 0x000fe40000004100 */
[----:B----4-:R-:W-:Y:S02]  /*126f0*/  FMUL R7, R16, R10 ;  /* 0x0000000a10077220 */ /* 0x010fe40000400000 */
[----:B------:R-:W3:Y:S02]  /*12700*/  LDL.LU R10, [R1+0x2bc] ;  /* 0x0002bc00010a7983 */ /* 0x000ee40000300800 */
[----:B------:R-:W-:Y:S02]  /*12710*/  FFMA R7, R2, R9, R7 ;  /* 0x0000000902077223 */ /* 0x000fe40000000007 */
[----:B------:R-:W4:Y:S03]  /*12720*/  LDL.LU R29, [R1+0x2c0] ;  /* 0x0002c000011d7983 */ /* 0x000f260000300800 */
[----:B------:R-:W-:Y:S01]  /*12730*/  F2FP.SATFINITE.E4M3.F32.PACK_AB_MERGE_C R24, R7, R8, RZ ;  /* 0x000000080718723e */ /* 0x000fe200048070ff */
[----:B------:R-:W4:Y:S01]  /*12740*/  LDL.LU R15, [R1+0x2c4] ;  /* 0x0002c400010f7983 */ /* 0x000f220000300800 */
[----:B------:R-:W-:Y:S01]  /*12750*/  F2FP.F16.E4M3.UNPACK_B R7, R0.H1 ;  /* 0x00000000ff07723e */ /* 0x000fe200030006ff */
[----:B-----5:R-:W-:-:S02]  /*12760*/  FMUL R8, R16, R14 ;  /* 0x0000000e10087220 */ /* 0x020fc40000400000 */
[----:B------:R-:W5:Y:S02]  /*12770*/  LDL.LU R14, [R1+0x2c8] ;  /* 0x0002c800010e7983 */ /* 0x000f640000300800 */
[----:B------:R-:W-:-:S05]  /*12780*/  HADD2.F32 R9, -RZ, R7.H0_H0 ;  /* 0x20000007ff097230 */ /* 0x000fca0000004100 */
[----:B------:R-:W-:Y:S01]  /*12790*/  FFMA R8, R2, R9, R8 ;  /* 0x0000000902087223 */ /* 0x000fe20000000008 */
[----:B------:R-:W-:Y:S02]  /*127a0*/  HADD2.F32 R9, -RZ, R7.H1_H1 ;  /* 0x30000007ff097230 */ /* 0x000fe40000004100 */
[----:B--2---:R-:W-:Y:S02]  /*127b0*/  FMUL R7, R16, R13 ;  /* 0x0000000d10077220 */ /* 0x004fe40000400000 */
[----:B------:R-:W2:Y:S02]  /*127c0*/  LDL.LU R13, [R1+0x2cc] ;  /* 0x0002cc00010d7983 */ /* 0x000ea40000300800 */
[----:B------:R-:W-:Y:S02]  /*127d0*/  FFMA R7, R2, R9, R7 ;  /* 0x0000000902077223 */ /* 0x000fe40000000007 */
[----:B------:R-:W5:Y:S03]  /*127e0*/  LDL.LU R25, [R1+0x2d0] ;  /* 0x0002d00001197983 */ /* 0x000f660000300800 */
[----:B------:R-:W-:Y:S01]  /*127f0*/  F2FP.SATFINITE.E4M3.F32.PACK_AB_MERGE_C R23, R7, R8, RZ ;  /* 0x000000080717723e */ /* 0x000fe200048070ff */
[----:B------:R-:W-:-:S02]  /*12800*/  FMUL R8, R16, R12 ;  /* 0x0000000c10087220 */ /* 0x000fc40000400000 */
[----:B------:R-:W5:Y:S04]  /*12810*/  LDL.LU R12, [R1+0x2d4] ;  /* 0x0002d400010c7983 */ /* 0x000f680000300800 */
[----:B------:R-:W5:Y:S04]  /*12820*/  LDL.LU R28, [R1+0x2d8] ;  /* 0x0002d800011c7983 */ /* 0x000f680000300800 */
[----:B------:R-:W5:Y:S01]  /*12830*/  LDL.LU R27, [R1+0x2dc] ;  /* 0x0002dc00011b7983 */ /* 0x000f620000300800 */
[----:B------:R-:W-:-:S05]  /*12840*/  F2FP.F16.E4M3.UNPACK_B R7, R3 ;  /* 0x00000003ff07723e */ /* 0x000fca00020006ff */
        /* <DEDUP_REMOVED lines=8> */
[----:B------:R-:W-:Y:S02]  /*128d0*/  HADD2.F32 R11, -RZ, R7.H1_H1 ;  /* 0x30000007ff0b7230 */ /* 0x000fe40000004100 */
[----:B------:R-:W-:-:S04]  /*128e0*/  FMUL R8, R16, R20 ;  /* 0x0000001410087220 */ /* 0x000fc80000400000 */
[----:B------:R-:W-:Y:S01]  /*128f0*/  FFMA R21, R2, R21, R8 ;  /* 0x0000001502157223 */ /* 0x000fe20000000008 */
[----:B---3--:R-:W-:-:S04]  /*12900*/  FMUL R7, R16, R10 ;  /* 0x0000000a10077220 */ /* 0x008fc80000400000 */
[----:B------:R-:W-:Y:S01]  /*12910*/  FFMA R11, R2, R11, R7 ;  /* 0x0000000b020b7223 */ /* 0x000fe20000000007 */
[----:B------:R-:W-:-:S05]  /*12920*/  F2FP.F16.E4M3.UNPACK_B R7, R4 ;  /* 0x00000004ff07723e */ /* 0x000fca00020006ff */
[--C-:B------:R-:W-:Y:S02]  /*12930*/  HADD2.F32 R20, -RZ, R7.reuse.H0_H0 ;  /* 0x20000007ff147230 */ /* 0x100fe40000004100 */
[----:B------:R-:W-:Y:S02]  /*12940*/  HADD2.F32 R10, -RZ, R7.H1_H1 ;  /* 0x30000007ff0a7230 */ /* 0x000fe40000004100 */
[----:B----4-:R-:W-:-:S04]  /*12950*/  FMUL R7, R16, R15 ;  /* 0x0000000f10077220 */ /* 0x010fc80000400000 */
[----:B------:R-:W-:Y:S01]  /*12960*/  FFMA R10, R2, R10, R7 ;  /* 0x0000000a020a7223 */ /* 0x000fe20000000007 */
[----:B------:R-:W-:-:S05]  /*12970*/  F2FP.F16.E4M3.UNPACK_B R7, R4.H1 ;  /* 0x00000004ff07723e */ /* 0x000fca00030006ff */
[--C-:B------:R-:W-:Y:S02]  /*12980*/  HADD2.F32 R15, -RZ, R7.reuse.H0_H0 ;  /* 0x20000007ff0f7230 */ /* 0x100fe40000004100 */
[----:B------:R-:W-:Y:S02]  /*12990*/  HADD2.F32 R9, -RZ, R7.H1_H1 ;  /* 0x30000007ff097230 */ /* 0x000fe40000004100 */
[C---:B--2---:R-:W-:Y:S01]  /*129a0*/  FMUL R7, R16.reuse, R13 ;  /* 0x0000000d10077220 */ /* 0x044fe20000400000 */
[----:B------:R-:W-:-:S03]  /*129b0*/  FMUL R8, R16, R29 ;  /* 0x0000001d10087220 */ /* 0x000fc60000400000 */
[C---:B------:R-:W-:Y:S01]  /*129c0*/  FFMA R9, R2.reuse, R9, R7 ;  /* 0x0000000902097223 */ /* 0x040fe20000000007 */
[----:B------:R-:W-:Y:S01]  /*129d0*/  F2FP.F16.E4M3.UNPACK_B R7, R5 ;  /* 0x00000005ff07723e */ /* 0x000fe200020006ff */
[----:B------:R-:W-:Y:S01]  /*129e0*/  FFMA R20, R2, R20, R8 ;  /* 0x0000001402147223 */ /* 0x000fe20000000008 */
[----:B-----5:R-:W-:-:S03]  /*129f0*/  FMUL R8, R16, R14 ;  /* 0x0000000e10087220 */ /* 0x020fc60000400000 */
[--C-:B------:R-:W-:Y:S02]  /*12a00*/  HADD2.F32 R14, -RZ, R7.reuse.H0_H0 ;  /* 0x20000007ff0e7230 */ /* 0x100fe40000004100 */
[----:B------:R-:W-:Y:S02]  /*12a10*/  HADD2.F32 R13, -RZ, R7.H1_H1 ;  /* 0x30000007ff0d7230 */ /* 0x000fe40000004100 */
[----:B------:R-:W-:Y:S01]  /*12a20*/  FMUL R7, R16, R12 ;  /* 0x0000000c10077220 */ /* 0x000fe20000400000 */
[----:B------:R-:W-:Y:S01]  /*12a30*/  FFMA R15, R2, R15, R8 ;  /* 0x0000000f020f7223 */ /* 0x000fe20000000008 */
[----:B------:R-:W-:Y:S02]  /*12a40*/  FMUL R8, R16, R25 ;  /* 0x0000001910087220 */ /* 0x000fe40000400000 */
[C---:B------:R-:W-:Y:S01]  /*12a50*/  FFMA R13, R2.reuse, R13, R7 ;  /* 0x0000000d020d7223 */ /* 0x040fe20000000007 */
[----:B------:R-:W-:Y:S01]  /*12a60*/  F2FP.F16.E4M3.UNPACK_B R7, R5.H1 ;  /* 0x00000005ff07723e */ /* 0x000fe200030006ff */
[----:B------:R-:W-:Y:S01]  /*12a70*/  FFMA R14, R2, R14, R8 ;  /* 0x0000000e020e7223 */ /* 0x000fe20000000008 */
[----:B------:R-:W-:-:S03]  /*12a80*/  FMUL R8, R16, R28 ;  /* 0x0000001c10087220 */ /* 0x000fc60000400000 */
[--C-:B------:R-:W-:Y:S02]  /*12a90*/  HADD2.F32 R12, -RZ, R7.reuse.H0_H0 ;  /* 0x20000007ff0c7230 */ /* 0x100fe40000004100 */
[----:B------:R-:W-:Y:S02]  /*12aa0*/  HADD2.F32 R25, -RZ, R7.H1_H1 ;  /* 0x30000007ff197230 */ /* 0x000fe40000004100 */
[----:B------:R-:W-:Y:S01]  /*12ab0*/  FMUL R7, R16, R27 ;  /* 0x0000001b10077220 */ /* 0x000fe20000400000 */
[----:B------:R-:W-:-:S03]  /*12ac0*/  FFMA R12, R2, R12, R8 ;  /* 0x0000000c020c7223 */ /* 0x000fc60000000008 */
[----:B------:R-:W-:Y:S01]  /*12ad0*/  FFMA R7, R2, R25, R7 ;  /* 0x0000001902077223 */ /* 0x000fe20000000007 */
[----:B------:R-:W-:Y:S02]  /*12ae0*/  F2FP.SATFINITE.E4M3.F32.PACK_AB_MERGE_C R11, R11, R21, RZ ;  /* 0x000000150b0b723e */ /* 0x000fe400048070ff */
[----:B------:R-:W-:Y:S02]  /*12af0*/  F2FP.SATFINITE.E4M3.F32.PACK_AB_MERGE_C R10, R10, R20, RZ ;  /* 0x000000140a0a723e */ /* 0x000fe400048070ff */
[----:B------:R-:W-:Y:S02]  /*12b00*/  F2FP.SATFINITE.E4M3.F32.PACK_AB_MERGE_C R9, R9, R15, RZ ;  /* 0x0000000f0909723e */ /* 0x000fe400048070ff */
[----:B------:R-:W-:Y:S02]  /*12b10*/  F2FP.SATFINITE.E4M3.F32.PACK_AB_MERGE_C R8, R13, R14, RZ ;  /* 0x0000000e0d08723e */ /* 0x000fe400048070ff */
[----:B------:R-:W-:Y:S01]  /*12b20*/  F2FP.SATFINITE.E4M3.F32.PACK_AB_MERGE_C R7, R7, R12, RZ ;  /* 0x0000000c0707723e */ /* 0x000fe200048070ff */
[----:B------:R-:W-:Y:S06]  /*12b30*/  @P0 BRA `(.L_x_65) ;  /* 0x0000000000040947 */ /* 0x000fec0003800000 */
[----:B------:R-:W-:-:S04]  /*12b40*/  DEPBAR.LE SB0, 0x1 ;  /* 0x000080400000791a */ /* 0x000fc80000000000 */
.L_x_65:
[----:B------:R-:W-:Y:S05]  /*12b50*/  WARPSYNC.ALL ;  /* 0x0000000000007948 */ /* 0x000fea0003800000 */
[----:B------:R-:W-:Y:S06]  /*12b60*/  BAR.SYNC.DEFER_BLOCKING 0x1, 0x100 ;  /* 0x0044000000007b1d */ /* 0x000fec0000010000 */
[----:B------:R-:W-:Y:S01]  /*12b70*/  BSSY B0, `(.L_x_66) ;  /* 0x0000019000007945 */ /* 0x000fe20003800000 */
[----:B------:R1:W-:Y:S04]  /*12b80*/  STS.U16 [R17+UR48+0x5100], R24 ;  /* 0x0051001811007988 */ /* 0x0003e80008000430 */
[----:B------:R1:W-:Y:S04]  /*12b90*/  STS.U16 [R17+UR48+0x5200], R23 ;  /* 0x0052001711007988 */ /* 0x0003e80008000430 */
[----:B------:R1:W-:Y:S04]  /*12ba0*/  STS.U16 [R17+UR48+0x5108], R22 ;  /* 0x0051081611007988 */ /* 0x0003e80008000430 */
[----:B------:R1:W-:Y:S04]  /*12bb0*/  STS.U16 [R17+UR48+0x5208], R11 ;  /* 0x0052080b11007988 */ /* 0x0003e80008000430 */
        /* <DEDUP_REMOVED lines=9> */
[----:B--2---:R-:W2:Y:S02]  /*12c50*/  FENCE.VIEW.ASYNC.S ;  /* 0x00000000000073c6 */ /* 0x004ea40000000000 */
[----:B--2---:R-:W-:Y:S06]  /*12c60*/  BAR.SYNC.DEFER_BLOCKING 0x1, 0x100 ;  /* 0x0044000000007b1d */ /* 0x004fec0000010000 */
[----:B-1----:R-:W-:Y:S05]  /*12c70*/  @P0 BRA `(.L_x_67) ;  /* 0x0000000000200947 */ /* 0x002fea0003800000 */
[----:B------:R-:W-:Y:S02]  /*12c80*/  UIADD3 UR8, UP0, UR58, 0x4f0, URZ ;  /* 0x000004f03a087890 */ /* 0x000fe4000ff1e03f */
[----:B------:R-:W-:Y:S02]  /*12c90*/  UIADD3 UR6, UR42, 0x80, URZ ;  /* 0x000000802a067890 */ /* 0x000fe4000fffe03f */
[----:B------:R-:W-:Y:S02]  /*12ca0*/  UIADD3 UR4, UR48, 0x5100, URZ ;  /* 0x0000510030047890 */ /* 0x000fe4000fffe03f */
[----:B------:R-:W-:Y:S01]  /*12cb0*/  UIADD3.X UR9, URZ, UR59, URZ, UP0, !UPT ;  /* 0x0000003b3f097290 */ /* 0x000fe200087fe43f */
[----:B------:R-:W-:Y:S01]  /*12cc0*/  UMOV UR5, UR41 ;  /* 0x0000002900057c82 */ /* 0x000fe20008000000 */
[----:B------:R-:W-:-:S07]  /*12cd0*/  UMOV UR7, UR43 ;  /* 0x0000002b00077c82 */ /* 0x000fce0008000000 */
[----:B------:R1:W-:Y:S02]  /*12ce0*/  UTMASTG.3D [UR4], [UR8] ;  /* 0x00000004080073b5 */ /* 0x0003e40008010000 */
[----:B-1----:R0:W-:Y:S02]  /*12cf0*/  UTMACMDFLUSH ;  /* 0x00000000000079b7 */ /* 0x0021e40000000000 */
.L_x_67:
[----:B------:R-:W-:Y:S05]  /*12d00*/  BSYNC B0 ;  /* 0x0000000000007941 */ /* 0x000fea0003800000 */
.L_x_66:
[----:B------:R-:W-:Y:S01]  /*12d10*/  BSSY B0, `(.L_x_68) ;  /* 0x0000038000007945 */ /* 0x000fe20003800000 */
[----:B------:R-:W-:Y:S02]  /*12d20*/  MOV R7, R18 ;  /* 0x0000001200077202 */ /* 0x000fe40000000f00 */
[----:B------:R-:W-:Y:S01]  /*12d30*/  MOV R8, R19 ;  /* 0x0000001300087202 */ /* 0x000fe20000000f00 */
[----:B------:R-:W-:Y:S06]  /*12d40*/  @!P1 BRA `(.L_x_69) ;  /* 0x0000000000d09947 */ /* 0x000fec0003800000 */
[----:B------:R-:W-:-:S04]  /*12d50*/  MOV R7, UR44 ;  /* 0x0000002c00077c02 */ /* 0x000fc80008000f00 */
[----:B------:R-:W-:-:S13]  /*12d60*/  ISETP.NE.AND P3, PT, R7, 0x3, PT ;  /* 0x000000030700780c */ /* 0x000fda0003f65270 */
[----:B------:R-:W-:Y:S05]  /*12d70*/  @!P3 BRA `(.L_x_70) ;  /* 0x000000000004b947 */ /* 0x000fea0003800000 */
[----:B------:R-:W-:Y:S01]  /*12d80*/  BPT.TRAP 0x1 ;  /* 0x000000040000795c */ /* 0x000fe20000300000 */
.L_x_70:
[----:B------:R-:W-:Y:S01]  /*12d90*/  LEA R7, R18, UR48, 0x3 ;  /* 0x0000003012077c11 */ /* 0x000fe2000f8e18ff */
[----:B------:R-:W-:Y:S01]  /*12da0*/  BSSY B1, `(.L_x_71) ;  /* 0x0000004000017945 */ /* 0x000fe20003800000 */
[----:B------:R-:W-:-:S04]  /*12db0*/  SHF.L.U32 R8, R19, 0x1f, RZ ;  /* 0x0000001f13087819 */ /* 0x000fc800000006ff */
[----:B------:R-:W1:Y:S02]  /*12dc0*/  SYNCS.PHASECHK.TRANS64.TRYWAIT P4, [R7+URZ+0x60], R8 ;  /* 0x00006008070075a7 */ /* 0x000e64000808017f */
[----:B-1----:R-:W-:Y:S05]  /*12dd0*/  @!P4 BRA `(.L_x_72) ;  /* 0x000000d000dcc947 */ /* 0x002fea0003800000 */
.L_x_374:
[----:B------:R-:W-:Y:S05]  /*12de0*/  BSYNC B1 ;  /* 0x0000000000017941 */ /* 0x000fea0003800000 */
.L_x_71:
[----:B------:R-:W-:Y:S04]  /*12df0*/  BSSY B1, `(.L_x_73) ;  /* 0x0000016000017945 */ /* 0x000fe80003800000 */
[----:B------:R-:W-:Y:S05]  /*12e00*/  @P2 BRA `(.L_x_74) ;  /* 0x0000000000502947 */ /* 0x000fea0003800000 */
[----:B------:R-:W-:Y:S01]  /*12e10*/  LEA R4, R18, R17, 0xc ;  /* 0x0000001112047211 */ /* 0x000fe200078e60ff */
[----:B------:R-:W2:Y:S03]  /*12e20*/  S2R R9, SR_TID.X ;  /* 0x0000000000097919 */ /* 0x000ea60000002100 */
[----:B------:R-:W-:Y:S01]  /*12e30*/  IADD3 R5, R4, UR48, RZ ;  /* 0x0000003004057c10 */ /* 0x000fe2000fffe0ff */
[----:B------:R-:W-:Y:S04]  /*12e40*/  LDS.U16 R0, [R4+UR48+0x200] ;  /* 0x0002003004007984 */ /* 0x000fe80008000400 */
[----:B------:R-:W3:Y:S04]  /*12e50*/  LDS.U16 R3, [R4+UR48+0x100] ;  /* 0x0001003004037984 */ /* 0x000ee80008000400 */
[----:B-1----:R-:W-:Y:S01]  /*12e60*/  LDS.U16 R8, [R4+UR48+0x208] ;  /* 0x0002083004087984 */ /* 0x002fe20008000400 */
[----:B--2---:R-:W-:-:S04]  /*12e70*/  SHF.R.U32.HI R9, RZ, 0x4, R9 ;  /* 0x00000004ff097819 */ /* 0x004fc80000011609 */
[----:B------:R-:W-:Y:S02]  /*12e80*/  LOP3.LUT P4, RZ, R9, 0x1, RZ, 0xc0, !PT ;  /* 0x0000000109ff7812 */ /* 0x000fe4000788c0ff */
[----:B------:R-:W-:-:S04]  /*12e90*/  MOV R9, 0x8 ;  /* 0x0000000800097802 */ /* 0x000fc80000000f00 */
[----:B------:R-:W-:-:S04]  /*12ea0*/  SEL R9, R9, 0xfffffff8, !P4 ;  /* 0xfffffff809097807 */ /* 0x000fc80006000000 */
[----:B------:R-:W-:Y:S02]  /*12eb0*/  LEA R5, R9, R5, 0x1 ;  /* 0x0000000509057211 */ /* 0x000fe400078e08ff */
[----:B---3--:R-:W-:Y:S02]  /*12ec0*/  PRMT R0, R3, 0x5410, R0 ;  /* 0x0000541003007816 */ /* 0x008fe40000000000 */
[----:B------:R-:W1:Y:S04]  /*12ed0*/  LDS.U16 R3, [R4+UR48+0x108] ;  /* 0x0001083004037984 */ /* 0x000e680008000400 */
[----:B------:R-:W-:Y:S01]  /*12ee0*/  LDS.U16 R4, [R5+0x100] ;  /* 0x0001000005047984 */ /* 0x000fe20000000400 */
[----:B-1----:R-:W-:-:S03]  /*12ef0*/  PRMT R3, R3, 0x5410, R8 ;  /* 0x0000541003037816 */ /* 0x002fc60000000008 */
[----:B------:R-:W1:Y:S02]  /*12f00*/  LDS.U16 R8, [R5+0x200] ;  /* 0x0002000005087984 */ /* 0x000e640000000400 */
[----:B-1----:R-:W-:Y:S02]  /*12f10*/  PRMT R4, R4, 0x5410, R8 ;  /* 0x0000541004047816 */ /* 0x002fe40000000008 */
[----:B------:R-:W-:Y:S04]  /*12f20*/  LDS.U16 R8, [R5+0x208] ;  /* 0x0002080005087984 */ /* 0x000fe80000000400 */
[----:B------:R-:W1:Y:S02]  /*12f30*/  LDS.U16 R5, [R5+0x108] ;  /* 0x0001080005057984 */ /* 0x000e640000000400 */
[----:B-1----:R-:W-:-:S07]  /*12f40*/  PRMT R5, R5, 0x5410, R8 ;  /* 0x0000541005057816 */ /* 0x002fce0000000008 */
.L_x_74:
[----:B------:R-:W-:Y:S05]  /*12f50*/  BSYNC B1 ;  /* 0x0000000000017941 */ /* 0x000fea0003800000 */
.L_x_73:
[----:B------:R-:W-:Y:S01]  /*12f60*/  @!PT LDS RZ, [RZ] ;  /* 0x00000000fffff984 */ /* 0x000fe20000000800 */
[----:B------:R-:W-:Y:S01]  /*12f70*/  @!PT LDS RZ, [RZ] ;  /* 0x00000000fffff984 */ /* 0x000fe20000000800 */
[----:B------:R-:W-:Y:S01]  /*12f80*/  @!PT LDS RZ, [RZ] ;  /* 0x00000000fffff984 */ /* 0x000fe20000000800 */
[----:B------:R-:W-:Y:S01]  /*12f90*/  @!PT LDS RZ, [RZ] ;  /* 0x00000000fffff984 */ /* 0x000fe20000000800 */
[----:B------:R2:W-:Y:S06]  /*12fa0*/  MEMBAR.ALL.CTA ;  /* 0x0000000000007992 */ /* 0x0005ec0000008000 */
[----:B--2---:R-:W2:Y:S01]  /*12fb0*/  FENCE.VIEW.ASYNC.S ;  /* 0x00000000000073c6 */ /* 0x004ea20000000000 */
[----:B------:R-:W-:Y:S05]  /*12fc0*/  @!P3 BRA `(.L_x_75) ;  /* 0x000000000004b947 */ /* 0x000fea0003800000 */
[----:B------:R-:W-:Y:S01]  /*12fd0*/  BPT.TRAP 0x1 ;  /* 0x000000040000795c */ /* 0x000fe20000300000 */
.L_x_75:
[----:B-1----:R-:W1:Y:S01]  /*12fe0*/  S2R R8, SR_CgaCtaId ;  /* 0x0000000000087919 */ /* 0x002e620000008800 */
[----:B------:R-:W-:-:S04]  /*12ff0*/  IADD3 R7, R7, 0x80, RZ ;  /* 0x0000008007077810 */ /* 0x000fc80007ffe0ff */
[----:B-1----:R-:W-:-:S04]  /*13000*/  PRMT R7, R8, 0x654, R7 ;  /* 0x0000065408077816 */ /* 0x002fc80000000007 */
[----:B--2---:R1:W-:Y:S02]  /*13010*/  SYNCS.ARRIVE.TRANS64.RED.A1T0 RZ, [R7+URZ], RZ ;  /* 0x000000ff07ff79a7 */ /* 0x0043e4000810043f */
[----:B-1----:R-:W-:-:S04]  /*13020*/  IADD3 R7, R18, 0x1, RZ ;  /* 0x0000000112077810 */ /* 0x002fc80007ffe0ff */
[----:B------:R-:W-:-:S04]  /*13030*/  ISETP.NE.AND P3, PT, R7, 0x4, PT ;  /* 0x000000040700780c */ /* 0x000fc80003f65270 */
[----:B------:R-:W-:Y:S02]  /*13040*/  SEL R8, RZ, 0x1, P3 ;  /* 0x00000001ff087807 */ /* 0x000fe40001800000 */
[----:B------:R-:W-:Y:S02]  /*13050*/  SEL R7, R7, RZ, P3 ;  /* 0x000000ff07077207 */ /* 0x000fe40001800000 */
[----:B------:R-:W-:Y:S02]  /*13060*/  LOP3.LUT R8, R19, R8, RZ, 0x3c, !PT ;  /* 0x0000000813087212 */ /* 0x000fe400078e3cff */
[----:B------:R-:W-:Y:S02]  /*13070*/  MOV R18, R7 ;  /* 0x0000000700127202 */ /* 0x000fe40000000f00 */
[----:B------:R-:W-:-:S07]  /*13080*/  MOV R19, R8 ;  /* 0x0000000800137202 */ /* 0x000fce0000000f00 */
.L_x_69:
[----:B------:R-:W-:Y:S05]  /*13090*/  BSYNC B0 ;  /* 0x0000000000007941 */ /* 0x000fea0003800000 */
.L_x_68:
[----:B------:R-:W-:Y:S01]  /*130a0*/  F2FP.F16.E4M3.UNPACK_B R9, R0 ;  /* 0x00000000ff09723e */ /* 0x000fe200020006ff */
[C---:B------:R-:W-:Y:S01]  /*130b0*/  FMUL R166, R16.reuse, R166 ;  /* 0x000000a610a67220 */ /* 0x040fe20000400000 */
[C---:B------:R-:W-:Y:S01]  /*130c0*/  FMUL R169, R16.reuse, R169 ;  /* 0x000000a910a97220 */ /* 0x040fe20000400000 */
[C---:B------:R-:W-:Y:S01]  /*130d0*/  FMUL R171, R16.reuse, R171 ;  /* 0x000000ab10ab7220 */ /* 0x040fe20000400000 */
[C---:B------:R-:W-:Y:S01]  /*130e0*/  FMUL R170, R16.reuse, R170 ;  /* 0x000000aa10aa7220 */ /* 0x040fe20000400000 */
[--C-:B------:R-:W-:Y:S02]  /*130f0*/  HADD2.F32 R10, -RZ, R9.reuse.H0_H0 ;  /* 0x20000009ff0a7230 */ /* 0x100fe40000004100 */
[C---:B------:R-:W-:Y:S01]  /*13100*/  FMUL R173, R16.reuse, R173 ;  /* 0x000000ad10ad7220 */ /* 0x040fe20000400000 */
        /* <DEDUP_REMOVED lines=10> */
[C---:B------:R-:W-:Y:S01]  /*131b0*/  FMUL R10, R16.reuse, R168 ;  /* 0x000000a8100a7220 */ /* 0x040fe20000400000 */
[C---:B------:R-:W-:Y:S01]  /*131c0*/  FMUL R178, R16.reuse, R178 ;  /* 0x000000b210b27220 */ /* 0x040fe20000400000 */
[C---:B------:R-:W-:Y:S01]  /*131d0*/  FMUL R180, R16.reuse, R180 ;  /* 0x000000b410b47220 */ /* 0x040fe20000400000 */
[----:B------:R-:W-:Y:S01]  /*131e0*/  FMUL R181, R16, R181 ;  /* 0x000000b510b57220 */ /* 0x000fe20000400000 */
        /* <DEDUP_REMOVED lines=41> */
[----:B------:R-:W-:-:S05]  /*13480*/  FFMA R181, R2, R9, R181 ;  /* 0x0000000902b57223 */ /* 0x000fca00000000b5 */
[----:B------:R-:W-:Y:S01]  /*13490*/  F2FP.SATFINITE.E4M3.F32.PACK_AB_MERGE_C R181, R181, R180, RZ ;  /* 0x000000b4b5b5723e */ /* 0x000fe200048070ff */
[----:B------:R-:W-:Y:S06]  /*134a0*/  @P0 BRA `(.L_x_76) ;  /* 0x0000000000040947 */ /* 0x000fec0003800000 */
[----:B------:R-:W-:-:S04]  /*134b0*/  DEPBAR.LE SB0, 0x1 ;  /* 0x000080400000791a */ /* 0x000fc80000000000 */
.L_x_76:
        /* <DEDUP_REMOVED lines=27> */
.L_x_78:
[----:B------:R-:W-:Y:S05]  /*13670*/  BSYNC B0 ;  /* 0x0000000000007941 */ /* 0x000fea0003800000 */
.L_x_77:
[----:B------:R-:W-:Y:S04]  /*13680*/  BSSY B0, `(.L_x_79) ;  /* 0x000003a000007945 */ /* 0x000fe80003800000 */
[----:B------:R-:W-:Y:S05]  /*13690*/  @!P1 BRA `(.L_x_80) ;  /* 0x0000000000e09947 */ /* 0x000fea0003800000 */
[----:B------:R-:W-:-:S04]  /*136a0*/  MOV R9, UR44 ;  /* 0x0000002c00097c02 */ /* 0x000fc80008000f00 */
[----:B------:R-:W-:-:S13]  /*136b0*/  ISETP.NE.AND P3, PT, R9, 0x3, PT ;  /* 0x000000030900780c */ /* 0x000fda0003f65270 */
[----:B------:R-:W-:Y:S05]  /*136c0*/  @!P3 BRA `(.L_x_81) ;  /* 0x000000000004b947 */ /* 0x000fea0003800000 */
[----:B------:R-:W-:Y:S01]  /*136d0*/  BPT.TRAP 0x1 ;  /* 0x000000040000795c */ /* 0x000fe20000300000 */
.L_x_81:
[----:B------:R-:W-:Y:S01]  /*136e0*/  LEA R9, R18, UR48, 0x3 ;  /* 0x0000003012097c11 */ /* 0x000fe2000f8e18ff */
[----:B------:R-:W-:Y:S01]  /*136f0*/  BSSY B1, `(.L_x_82) ;  /* 0x0000004000017945 */ /* 0x000fe20003800000 */
[----:B------:R-:W-:-:S04]  /*13700*/  SHF.L.U32 R10, R19, 0x1f, RZ ;  /* 0x0000001f130a7819 */ /* 0x000fc800000006ff */
[----:B------:R-:W1:Y:S02]  /*13710*/  SYNCS.PHASECHK.TRANS64.TRYWAIT P4, [R9+URZ+0x60], R10 ;  /* 0x0000600a090075a7 */ /* 0x000e64000808017f */
[----:B-1----:R-:W-:Y:S05]  /*13720*/  @!P4 BRA `(.L_x_83) ;  /* 0x000000c8009cc947 */ /* 0x002fea0003800000 */
.L_x_375:
[----:B------:R-:W-:Y:S05]  /*13730*/  BSYNC B1 ;  /* 0x0000000000017941 */ /* 0x000fea0003800000 */
.L_x_82:
[----:B------:R-:W-:Y:S04]  /*13740*/  BSSY B1, `(.L_x_84) ;  /* 0x0000016000017945 */ /* 0x000fe80003800000 */
[----:B------:R-:W-:Y:S05]  /*13750*/  @P2 BRA `(.L_x_85) ;  /* 0x0000000000502947 */ /* 0x000fea0003800000 */
[----:B------:R-:W2:Y:S01]  /*13760*/  S2R R11, SR_TID.X ;  /* 0x00000000000b7919 */ /* 0x000ea20000002100 */
[----:B------:R-:W-:-:S04]  /*13770*/  LEA R13, R18, R17, 0xc ;  /* 0x00000011120d7211 */ /* 0x000fc800078e60ff */
[----:B------:R-:W-:Y:S01]  /*13780*/  IADD3 R0, R13, UR48, RZ ;  /* 0x000000300d007c10 */ /* 0x000fe2000fffe0ff */
[----:B------:R-:W-:Y:S04]  /*13790*/  LDS.U16 R3, [R13+UR48+0x100] ;  /* 0x000100300d037984 */ /* 0x000fe80008000400 */
[----:B------:R-:W-:Y:S04]  /*137a0*/  LDS.U16 R4, [R13+UR48+0x208] ;  /* 0x000208300d047984 */ /* 0x000fe80008000400 */
[----:B------:R-:W-:Y:S01]  /*137b0*/  LDS.U16 R5, [R13+UR48+0x108] ;  /* 0x000108300d057984 */ /* 0x000fe20008000400 */
[----:B--2---:R-:W-:-:S04]  /*137c0*/  SHF.R.U32.HI R11, RZ, 0x4, R11 ;  /* 0x00000004ff0b7819 */ /* 0x004fc8000001160b */
[----:B------:R-:W-:Y:S02]  /*137d0*/  LOP3.LUT P4, RZ, R11, 0x1, RZ, 0xc0, !PT ;  /* 0x000000010bff7812 */ /* 0x000fe4000788c0ff */
[----:B------:R-:W-:-:S04]  /*137e0*/  MOV R11, 0x8 ;  /* 0x00000008000b7802 */ /* 0x000fc80000000f00 */
[----:B------:R-:W-:-:S04]  /*137f0*/  SEL R11, R11, 0xfffffff8, !P4 ;  /* 0xfffffff80b0b7807 */ /* 0x000fc80006000000 */
[----:B------:R-:W-:Y:S02]  /*13800*/  LEA R14, R11, R0, 0x1 ;  /* 0x000000000b0e7211 */ /* 0x000fe400078e08ff */
[----:B------:R-:W2:Y:S04]  /*13810*/  LDS.U16 R0, [R13+UR48+0x200] ;  /* 0x000200300d007984 */ /* 0x000ea80008000400 */
[----:B-1----:R-:W-:Y:S04]  /*13820*/  LDS.U16 R9, [R14+0x200] ;  /* 0x000200000e097984 */ /* 0x002fe80000000400 */
[----:B------:R-:W1:Y:S04]  /*13830*/  LDS.U16 R10, [R14+0x100] ;  /* 0x000100000e0a7984 */ /* 0x000e680000000400 */
[----:B------:R-:W-:Y:S04]  /*13840*/  LDS.U16 R11, [R14+0x208] ;  /* 0x000208000e0b7984 */ /* 0x000fe80000000400 */
[----:B------:R-:W3:Y:S01]  /*13850*/  LDS.U16 R12, [R14+0x108] ;  /* 0x000108000e0c7984 */ /* 0x000ee20000000400 */
[----:B--2---:R-:W-:-:S02]  /*13860*/  PRMT R0, R3, 0x5410, R0 ;  /* 0x0000541003007816 */ /* 0x004fc40000000000 */
[----:B------:R-:W-:Y:S02]  /*13870*/  PRMT R3, R5, 0x5410, R4 ;  /* 0x0000541005037816 */ /* 0x000fe40000000004 */
[----:B-1----:R-:W-:Y:S02]  /*13880*/  PRMT R4, R10, 0x5410, R9 ;  /* 0x000054100a047816 */ /* 0x002fe40000000009 */
[----:B---3--:R-:W-:-:S07]  /*13890*/  PRMT R5, R12, 0x5410, R11 ;  /* 0x000054100c057816 */ /* 0x008fce000000000b */
.L_x_85:
[----:B------:R-:W-:Y:S05]  /*138a0*/  BSYNC B1 ;  /* 0x0000000000017941 */ /* 0x000fea0003800000 */
.L_x_84:
        /* <DEDUP_REMOVED lines=8> */
.L_x_86:
[----:B-1----:R-:W1:Y:S01]  /*13930*/  S2R R10, SR_CgaCtaId ;  /* 0x00000000000a7919 */ /* 0x002e620000008800 */
[C---:B------:R-:W-:Y:S02]  /*13940*/  LEA R9, R7.reuse, UR48, 0x3 ;  /* 0x0000003007097c11 */ /* 0x040fe4000f8e18ff */
[----:B------:R-:W-:Y:S02]  /*13950*/  IADD3 R7, R7, 0x1, RZ ;  /* 0x0000000107077810 */ /* 0x000fe40007ffe0ff */
[----:B------:R-:W-:Y:S02]  /*13960*/  IADD3 R9, R9, 0x80, RZ ;  /* 0x0000008009097810 */ /* 0x000fe40007ffe0ff */
[----:B------:R-:W-:Y:S02]  /*13970*/  IADD3 R18, R18, 0x1, RZ ;  /* 0x0000000112127810 */ /* 0x000fe40007ffe0ff */
[----:B------:R-:W-:Y:S02]  /*13980*/  ISETP.NE.AND P3, PT, R7, 0x4, PT ;  /* 0x000000040700780c */ /* 0x000fe40003f65270 */
[----:B------:R-:W-:-:S02]  /*13990*/  ISETP.NE.AND P4, PT, R18, 0x4, PT ;  /* 0x000000041200780c */ /* 0x000fc40003f85270 */
[----:B------:R-:W-:Y:S02]  /*139a0*/  SEL R7, R7, RZ, P3 ;  /* 0x000000ff07077207 */ /* 0x000fe40001800000 */
[----:B------:R-:W-:Y:S02]  /*139b0*/  SEL R18, R18, RZ, P4 ;  /* 0x000000ff12127207 */ /* 0x000fe40002000000 */
[----:B-1----:R-:W-:Y:S02]  /*139c0*/  PRMT R9, R10, 0x654, R9 ;  /* 0x000006540a097816 */ /* 0x002fe40000000009 */
[----:B------:R-:W-:Y:S02]  /*139d0*/  SEL R10, RZ, 0x1, P4 ;  /* 0x00000001ff0a7807 */ /* 0x000fe40002000000 */
[----:B--2---:R1:W-:Y:S02]  /*139e0*/  SYNCS.ARRIVE.TRANS64.RED.A1T0 RZ, [R9+URZ], RZ ;  /* 0x000000ff09ff79a7 */ /* 0x0043e4000810043f */
[----:B------:R-:W-:-:S02]  /*139f0*/  LOP3.LUT R19, R19, R10, RZ, 0x3c, !PT ;  /* 0x0000000a13137212 */ /* 0x000fc400078e3cff */
[----:B-1----:R-:W-:-:S04]  /*13a00*/  SEL R9, RZ, 0x1, P3 ;  /* 0x00000001ff097807 */ /* 0x002fc80001800000 */
[----:B------:R-:W-:-:S07]  /*13a10*/  LOP3.LUT R8, R8, R9, RZ, 0x3c, !PT ;  /* 0x0000000908087212 */ /* 0x000fce00078e3cff */
.L_x_80:
[----:B------:R-:W-:Y:S05]  /*13a20*/  BSYNC B0 ;  /* 0x0000000000007941 */ /* 0x000fea0003800000 */
.L_x_79:
[----:B------:R-:W2:Y:S04]  /*13a30*/  LDL.LU R9, [R1+0x2e0] ;  /* 0x0002e00001097983 */ /* 0x000ea80000300800 */
[----:B------:R-:W3:Y:S04]  /*13a40*/  LDL.LU R11, [R1+0x2e4] ;  /* 0x0002e400010b7983 */ /* 0x000ee80000300800 */
[----:B------:R-:W4:Y:S04]  /*13a50*/  LDL.LU R20, [R1+0x2e8] ;  /* 0x0002e80001147983 */ /* 0x000f280000300800 */
[----:B------:R-:W5:Y:S04]  /*13a60*/  LDL.LU R13, [R1+0x2ec] ;  /* 0x0002ec00010d7983 */ /* 0x000f680000300800 */
[----:B------:R-:W4:Y:S04]  /*13a70*/  LDL.LU R22, [R1+0x2f0] ;  /* 0x0002f00001167983 */ /* 0x000f280000300800 */
[----:B------:R-:W4:Y:S01]  /*13a80*/  LDL.LU R15, [R1+0x2f4] ;  /* 0x0002f400010f7983 */ /* 0x000f220000300800 */
[----:B------:R-:W-:-:S03]  /*13a90*/  F2FP.F16.E4M3.UNPACK_B R10, R0 ;  /* 0x00000000ff0a723e */ /* 0x000fc600020006ff */
        /* <DEDUP_REMOVED lines=10> */
[----:B------:R-:W-:-:S02]  /*13b40*/  HADD2.F32 R12, -RZ, R10.H0_H0 ;  /* 0x2000000aff0c7230 */ /* 0x000fc40000004100 */
[----:B------:R-:W-:Y:S02]  /*13b50*/  HADD2.F32 R10, -RZ, R10.H1_H1 ;  /* 0x3000000aff0a7230 */ /* 0x000fe40000004100 */
[C---:B--2---:R-:W-:Y:S01]  /*13b60*/  FMUL R9, R16.reuse, R9 ;  /* 0x0000000910097220 */ /* 0x044fe20000400000 */
[----:B---3--:R-:W-:-:S04]  /*13b70*/  FMUL R11, R16, R11 ;  /* 0x0000000b100b7220 */ /* 0x008fc80000400000 */
[C---:B------:R-:W-:Y:S01]  /*13b80*/  FFMA R10, R2.reuse, R10, R11 ;  /* 0x0000000a020a7223 */ /* 0x040fe2000000000b */
[----:B------:R-:W-:Y:S01]  /*13b90*/  F2FP.F16.E4M3.UNPACK_B R11, R0.H1 ;  /* 0x00000000ff0b723e */ /* 0x000fe200030006ff */
[----:B------:R-:W-:Y:S01]  /*13ba0*/  FFMA R9, R2, R12, R9 ;  /* 0x0000000c02097223 */ /* 0x000fe20000000009 */
[----:B-----5:R-:W-:-:S03]  /*13bb0*/  FMUL R13, R16, R13 ;  /* 0x0000000d100d7220 */ /* 0x020fc60000400000 */
[--C-:B------:R-:W-:Y:S02]  /*13bc0*/  HADD2.F32 R12, -RZ, R11.reuse.H0_H0 ;  /* 0x2000000bff0c7230 */ /* 0x100fe40000004100 */
[----:B------:R-:W-:Y:S02]  /*13bd0*/  HADD2.F32 R14, -RZ, R11.H1_H1 ;  /* 0x3000000bff0e7230 */ /* 0x000fe40000004100 */
[----:B----4-:R-:W-:-:S04]  /*13be0*/  FMUL R11, R16, R20 ;  /* 0x00000014100b7220 */ /* 0x010fc80000400000 */
[C---:B------:R-:W-:Y:S01]  /*13bf0*/  FFMA R11, R2.reuse, R12, R11 ;  /* 0x0000000c020b7223 */ /* 0x040fe2000000000b */
[----:B------:R-:W-:Y:S01]  /*13c00*/  FFMA R12, R2, R14, R13 ;  /* 0x0000000e020c7223 */ /* 0x000fe2000000000d */
[----:B------:R-:W-:Y:S01]  /*13c10*/  F2FP.F16.E4M3.UNPACK_B R13, R3 ;  /* 0x00000003ff0d723e */ /* 0x000fe200020006ff */
[----:B------:R-:W-:-:S04]  /*13c20*/  FMUL R15, R16, R15 ;  /* 0x0000000f100f7220 */ /* 0x000fc80000400000 */
[--C-:B------:R-:W-:Y:S02]  /*13c30*/  HADD2.F32 R14, -RZ, R13.reuse.H0_H0 ;  /* 0x2000000dff0e7230 */ /* 0x100fe40000004100 */
[----:B------:R-:W-:Y:S02]  /*13c40*/  HADD2.F32 R20, -RZ, R13.H1_H1 ;  /* 0x3000000dff147230 */ /* 0x000fe40000004100 */
[----:B------:R-:W-:-:S04]  /*13c50*/  FMUL R13, R16, R22 ;  /* 0x00000016100d7220 */ /* 0x000fc80000400000 */
[C---:B------:R-:W-:Y:S01]  /*13c60*/  FFMA R13, R2.reuse, R14, R13 ;  /* 0x0000000e020d7223 */ /* 0x040fe2000000000d */
[----:B------:R-:W-:Y:S01]  /*13c70*/  FFMA R14, R2, R20, R15 ;  /* 0x00000014020e7223 */ /* 0x000fe2000000000f */
[----:B------:R-:W-:Y:S01]  /*13c80*/  F2FP.F16.E4M3.UNPACK_B R15, R3.H1 ;  /* 0x00000003ff0f723e */ /* 0x000fe200030006ff */
[----:B------:R-:W-:-:S04]  /*13c90*/  FMUL R21, R16, R21 ;  /* 0x0000001510157220 */ /* 0x000fc80000400000 */
[--C-:B------:R-:W-:Y:S02]  /*13ca0*/  HADD2.F32 R20, -RZ, R15.reuse.H0_H0 ;  /* 0x2000000fff147230 */ /* 0x100fe40000004100 */
[----:B------:R-:W-:Y:S02]  /*13cb0*/  HADD2.F32 R22, -RZ, R15.H1_H1 ;  /* 0x3000000fff167230 */ /* 0x000fe40000004100 */
[----:B------:R-:W-:-:S04]  /*13cc0*/  FMUL R15, R16, R24 ;  /* 0x00000018100f7220 */ /* 0x000fc80000400000 */
        /* <DEDUP_REMOVED lines=30> */
[----:B------:R-:W-:Y:S02]  /*13eb0*/  F2FP.SATFINITE.E4M3.F32.PACK_AB_MERGE_C R10, R10, R9, RZ ;  /* 0x000000090a0a723e */ /* 0x000fe400048070ff */
[----:B------:R-:W-:Y:S02]  /*13ec0*/  F2FP.SATFINITE.E4M3.F32.PACK_AB_MERGE_C R12, R12, R11, RZ ;  /* 0x0000000b0c0c723e */ /* 0x000fe400048070ff */
[----:B------:R-:W-:Y:S02]  /*13ed0*/  F2FP.SATFINITE.E4M3.F32.PACK_AB_MERGE_C R14, R14, R13, RZ ;  /* 0x0000000d0e0e723e */ /* 0x000fe400048070ff */
[----:B------:R-:W-:Y:S02]  /*13ee0*/  F2FP.SATFINITE.E4M3.F32.PACK_AB_MERGE_C R20, R20, R15, RZ ;  /* 0x0000000f1414723e */ /* 0x000fe400048070ff */
[----:B------:R-:W-:-:S02]  /*13ef0*/  F2FP.SATFINITE.E4M3.F32.PACK_AB_MERGE_C R21, R22, R21, RZ ;  /* 0x000000151615723e */ /* 0x000fc400048070ff */
[----:B------:R-:W-:Y:S02]  /*13f00*/  F2FP.SATFINITE.E4M3.F32.PACK_AB_MERGE_C R23, R24, R23, RZ ;  /* 0x000000171817723e */ /* 0x000fe400048070ff */
[----:B------:R-:W-:Y:S02]  /*13f10*/  F2FP.SATFINITE.E4M3.F32.PACK_AB_MERGE_C R25, R28, R25, RZ ;  /* 0x000000191c19723e */ /* 0x000fe400048070ff */
[----:B------:R-:W-:Y:S01]  /*13f20*/  F2FP.SATFINITE.E4M3.F32.PACK_AB_MERGE_C R27, R30, R27, RZ ;  /* 0x0000001b1e1b723e */ /* 0x000fe200048070ff */
[----:B------:R-:W-:Y:S06]  /*13f30*/  @P0 BRA `(.L_x_87) ;  /* 0x0000000000040947 */ /* 0x000fec0003800000 */
[----:B------:R-:W-:-:S04]  /*13f40*/  DEPBAR.LE SB0, 0x1 ;  /* 0x000080400000791a */ /* 0x000fc80000000000 */
.L_x_87:
        /* <DEDUP_REMOVED lines=22> */
[----:B------:R-:W-:Y:S02]  /*140b0*/  UIADD3 UR4, UR48, 0x5100, URZ ;  /* 0x0000510030047890 */ /* 0x000fe4000fffe03f */
[----:B------:R-:W-:Y:S01]  /*140c0*/  UIADD3.X UR9, URZ, UR59, URZ, UP0, !UPT ;  /* 0x0000003b3f097290 */ /* 0x000fe200087fe43f */
[----:B------:R-:W-:-:S08]  /*140d0*/  UMOV UR7, UR43 ;  /* 0x0000002b00077c82 */ /* 0x000fd00008000000 */
[----:B------:R1:W-:Y:S02]  /*140e0*/  UTMASTG.3D [UR4], [UR8] ;  /* 0x00000004080073b5 */ /* 0x0003e40008010000 */
[----:B-1----:R0:W-:Y:S02]  /*140f0*/  UTMACMDFLUSH ;  /* 0x00000000000079b7 */ /* 0x0021e40000000000 */
.L_x_89:
[----:B------:R-:W-:Y:S05]  /*14100*/  BSYNC B0 ;  /* 0x0000000000007941 */ /* 0x000fea0003800000 */
.L_x_88:
[----:B------:R-:W-:Y:S04]  /*14110*/  BSSY B0, `(.L_x_90) ;  /* 0x000003a000007945 */ /* 0x000fe80003800000 */
[----:B------:R-:W-:Y:S05]  /*14120*/  @!P1 BRA `(.L_x_91) ;  /* 0x0000000000e09947 */ /* 0x000fea0003800000 */
[----:B------:R-:W-:-:S04]  /*14130*/  MOV R9, UR44 ;  /* 0x0000002c00097c02 */ /* 0x000fc80008000f00 */
[----:B------:R-:W-:-:S13]  /*14140*/  ISETP.NE.AND P3, PT, R9, 0x3, PT ;  /* 0x000000030900780c */ /* 0x000fda0003f65270 */
[----:B------:R-:W-:Y:S05]  /*14150*/  @!P3 BRA `(.L_x_92) ;  /* 0x000000000004b947 */ /* 0x000fea0003800000 */
[----:B------:R-:W-:Y:S01]  /*14160*/  BPT.TRAP 0x1 ;  /* 0x000000040000795c */ /* 0x000fe20000300000 */
.L_x_92:
[----:B------:R-:W-:Y:S01]  /*14170*/  LEA R9, R18, UR48, 0x3 ;  /* 0x0000003012097c11 */ /* 0x000fe2000f8e18ff */
[----:B------:R-:W-:Y:S01]  /*14180*/  BSSY B1, `(.L_x_93) ;  /* 0x0000004000017945 */ /* 0x000fe20003800000 */
[----:B------:R-:W-:-:S04]  /*14190*/  SHF.L.U32 R10, R19, 0x1f, RZ ;  /* 0x0000001f130a7819 */ /* 0x000fc800000006ff */
[----:B------:R-:W1:Y:S02]  /*141a0*/  SYNCS.PHASECHK.TRANS64.TRYWAIT P4, [R9+URZ+0x60], R10 ;  /* 0x0000600a090075a7 */ /* 0x000e64000808017f */
[----:B-1----:R-:W-:Y:S05]  /*141b0*/  @!P4 BRA `(.L_x_94) ;  /* 0x000000c0000cc947 */ /* 0x002fea0003800000 */
.L_x_376:
[----:B------:R-:W-:Y:S05]  /*141c0*/  BSYNC B1 ;  /* 0x0000000000017941 */ /* 0x000fea0003800000 */
.L_x_93:
        /* <DEDUP_REMOVED lines=22> */
.L_x_96:
[----:B------:R-:W-:Y:S05]  /*14330*/  BSYNC B1 ;  /* 0x0000000000017941 */ /* 0x000fea0003800000 */
.L_x_95:
        /* <DEDUP_REMOVED lines=8> */
.L_x_97:
        /* <DEDUP_REMOVED lines=15> */
.L_x_91:
[----:B------:R-:W-:Y:S05]  /*144b0*/  BSYNC B0 ;  /* 0x0000000000007941 */ /* 0x000fea0003800000 */
.L_x_90:
[-C--:B------:R-:W-:Y:S01]  /*144c0*/  F2FP.F16.E4M3.UNPACK_B R9, R0.reuse ;  /* 0x00000000ff09723e */ /* 0x080fe200020006ff */
[C---:B------:R-:W-:Y:S01]  /*144d0*/  FMUL R183, R16.reuse, R183 ;  /* 0x000000b710b77220 */ /* 0x040fe20000400000 */
[----:B------:R-:W-:Y:S01]  /*144e0*/  F2FP.F16.E4M3.UNPACK_B R12, R0.H1 ;  /* 0x00000000ff0c723e */ /* 0x000fe200030006ff */
[C---:B------:R-:W-:Y:S01]  /*144f0*/  FMUL R11, R16.reuse, R184 ;  /* 0x000000b8100b7220 */ /* 0x040fe20000400000 */
[----:B------:R-:W-:Y:S01]  /*14500*/  F2FP.F16.E4M3.UNPACK_B R13, R3 ;  /* 0x00000003ff0d723e */ /* 0x000fe200020006ff */
[--C-:B------:R-:W-:Y:S02]  /*14510*/  HADD2.F32 R10, -RZ, R9.reuse.H0_H0 ;  /* 0x20000009ff0a7230 */ /* 0x100fe40000004100 */
[C---:B------:R-:W-:Y:S01]  /*14520*/  FMUL R187, R16.reuse, R187 ;  /* 0x000000bb10bb7220 */ /* 0x040fe20000400000 */
[----:B------:R-:W-:Y:S02]  /*14530*/  HADD2.F32 R14, -RZ, R9.H1_H1 ;  /* 0x30000009ff0e7230 */ /* 0x000fe40000004100 */
[C---:B------:R-:W-:Y:S01]  /*14540*/  FMUL R9, R16.reuse, R182 ;  /* 0x000000b610097220 */ /* 0x040fe20000400000 */
[----:B------:R-:W-:Y:S01]  /*14550*/  HADD2.F32 R20, -RZ, R12.H0_H0 ;  /* 0x2000000cff147230 */ /* 0x000fe20000004100 */
[----:B------:R-:W-:Y:S01]  /*14560*/  F2FP.F16.E4M3.UNPACK_B R15, R3.H1 ;  /* 0x00000003ff0f723e */ /* 0x000fe200030006ff */
[----:B------:R-:W-:Y:S01]  /*14570*/  FMUL R189, R16, R189 ;  /* 0x000000bd10bd7220 */ /* 0x000fe20000400000 */
[C---:B------:R-:W-:Y:S01]  /*14580*/  FFMA R9, R2.reuse, R10, R9 ;  /* 0x0000000a02097223 */ /* 0x040fe20000000009 */
[C---:B------:R-:W-:Y:S01]  /*14590*/  FFMA R10, R2.reuse, R14, R183 ;  /* 0x0000000e020a7223 */ /* 0x040fe200000000b7 */
[----:B------:R-:W-:Y:S01]  /*145a0*/  FFMA R11, R2, R20, R11 ;  /* 0x00000014020b7223 */ /* 0x000fe2000000000b */
[--C-:B------:R-:W-:Y:S01]  /*145b0*/  HADD2.F32 R14, -RZ, R13.reuse.H0_H0 ;  /* 0x2000000dff0e7230 */ /* 0x100fe20000004100 */
[----:B------:R-:W-:Y:S01]  /*145c0*/  F2FP.F16.E4M3.UNPACK_B R23, R4 ;  /* 0x00000004ff17723e */ /* 0x000fe200020006ff */
[----:B------:R-:W-:-:S02]  /*145d0*/  HADD2.F32 R20, -RZ, R13.H1_H1 ;  /* 0x3000000dff147230 */ /* 0x000fc40000004100 */
[C---:B------:R-:W-:Y:S01]  /*145e0*/  FMUL R13, R16.reuse, R186 ;  /* 0x000000ba100d7220 */ /* 0x040fe20000400000 */
[----:B------:R-:W-:Y:S02]  /*145f0*/  HADD2.F32 R22, -RZ, R15.H1_H1 ;  /* 0x3000000fff167230 */ /* 0x000fe40000004100 */
[----:B------:R-:W-:Y:S01]  /*14600*/  FMUL R21, R16, R190 ;  /* 0x000000be10157220 */ /* 0x000fe20000400000 */
[----:B------:R-:W-:Y:S02]  /*14610*/  HADD2.F32 R28, -RZ, R23.H0_H0 ;  /* 0x20000017ff1c7230 */ /* 0x000fe40000004100 */
[C---:B------:R-:W-:Y:S01]  /*14620*/  FFMA R13, R2.reuse, R14, R13 ;  /* 0x0000000e020d7223 */ /* 0x040fe2000000000d */
[----:B------:R-:W-:Y:S01]  /*14630*/  FFMA R14, R2, R20, R187 ;  /* 0x00000014020e7223 */ /* 0x000fe200000000bb */
[----:B------:R-:W-:Y:S02]  /*14640*/  HADD2.F32 R20, -RZ, R15.H0_H0 ;  /* 0x2000000fff147230 */ /* 0x000fe40000004100 */
[----:B------:R-:W-:Y:S01]  /*14650*/  FMUL R15, R16, R188 ;  /* 0x000000bc100f7220 */ /* 0x000fe20000400000 */
[----:B------:R-:W-:Y:S01]  /*14660*/  F2FP.F16.E4M3.UNPACK_B R24, R4.H1 ;  /* 0x00000004ff18723e */ /* 0x000fe200030006ff */
[C---:B------:R-:W-:Y:S01]  /*14670*/  FFMA R21, R2.reuse, R28, R21 ;  /* 0x0000001c02157223 */ /* 0x040fe20000000015 */
[----:B------:R-:W-:Y:S01]  /*14680*/  F2FP.F16.E4M3.UNPACK_B R25, R5 ;  /* 0x00000005ff19723e */ /* 0x000fe200020006ff */
[C---:B------:R-:W-:Y:S01]  /*14690*/  FFMA R15, R2.reuse, R20, R15 ;  /* 0x00000014020f7223 */ /* 0x040fe2000000000f */
[----:B------:R-:W-:Y:S01]  /*146a0*/  FFMA R20, R2, R22, R189 ;  /* 0x0000001602147223 */ /* 0x000fe200000000bd */
[----:B------:R-:W-:-:S02]  /*146b0*/  HADD2.F32 R22, -RZ, R23.H1_H1 ;  /* 0x30000017ff167230 */ /* 0x000fc40000004100 */
[C---:B------:R-:W-:Y:S01]  /*146c0*/  FMUL R23, R16.reuse, R192 ;  /* 0x000000c010177220 */ /* 0x040fe20000400000 */
[----:B------:R-:W-:Y:S01]  /*146d0*/  HADD2.F32 R28, -RZ, R24.H0_H0 ;  /* 0x20000018ff1c7230 */ /* 0x000fe20000004100 */
[----:B------:R-:W-:Y:S01]  /*146e0*/  F2FP.F16.E4M3.UNPACK_B R27, R5.H1 ;  /* 0x00000005ff1b723e */ /* 0x000fe200030006ff */
[--C-:B------:R-:W-:Y:S02]  /*146f0*/  HADD2.F32 R30, -RZ, R25.reuse.H1_H1 ;  /* 0x30000019ff1e7230 */ /* 0x100fe40000004100 */
[----:B------:R-:W-:Y:S01]  /*14700*/  FMUL R195, R16, R195 ;  /* 0x000000c310c37220 */ /* 0x000fe20000400000 */
[----:B------:R-:W-:Y:S02]  /*14710*/  HADD2.F32 R12, -RZ, R12.H1_H1 ;  /* 0x3000000cff0c7230 */ /* 0x000fe40000004100 */
[----:B------:R-:W-:Y:S01]  /*14720*/  FFMA R23, R2, R28, R23 ;  /* 0x0000001c02177223 */ /* 0x000fe20000000017 */
[----:B------:R-:W-:Y:S02]  /*14730*/  HADD2.F32 R28, -RZ, R25.H0_H0 ;  /* 0x20000019ff1c7230 */ /* 0x000fe40000004100 */
[----:B------:R-:W-:Y:S01]  /*14740*/  FMUL R25, R16, R194 ;  /* 0x000000c210197220 */ /* 0x000fe20000400000 */
[----:B------:R-:W-:-:S02]  /*14750*/  HADD2.F32 R24, -RZ, R24.H1_H1 ;  /* 0x30000018ff187230 */ /* 0x000fc40000004100 */
[C---:B------:R-:W-:Y:S01]  /*14760*/  FMUL R185, R16.reuse, R185 ;  /* 0x000000b910b97220 */ /* 0x040fe20000400000 */
[--C-:B------:R-:W-:Y:S02]  /*14770*/  HADD2.F32 R32, -RZ, R27.reuse.H0_H0 ;  /* 0x2000001bff207230 */ /* 0x100fe40000004100 */
[C---:B------:R-:W-:Y:S01]  /*14780*/  FMUL R191, R16.reuse, R191 ;  /* 0x000000bf10bf7220 */ /* 0x040fe20000400000 */
[----:B------:R-:W-:Y:S02]  /*14790*/  HADD2.F32 R34, -RZ, R27.H1_H1 ;  /* 0x3000001bff227230 */ /* 0x000fe40000004100 */
[C---:B------:R-:W-:Y:S01]  /*147a0*/  FMUL R193, R16.reuse, R193 ;  /* 0x000000c110c17220 */ /* 0x040fe20000400000 */
[C---:B------:R-:W-:Y:S01]  /*147b0*/  FMUL R27, R16.reuse, R196 ;  /* 0x000000c4101b7220 */ /* 0x040fe20000400000 */
[----:B------:R-:W-:Y:S01]  /*147c0*/  FMUL R197, R16, R197 ;  /* 0x000000c510c57220 */ /* 0x000fe20000400000 */
[C---:B------:R-:W-:Y:S01]  /*147d0*/  FFMA R25, R2.reuse, R28, R25 ;  /* 0x0000001c02197223 */ /* 0x040fe20000000019 */
[C---:B------:R-:W-:Y:S01]  /*147e0*/  FFMA R28, R2.reuse, R30, R195 ;  /* 0x0000001e021c7223 */ /* 0x040fe200000000c3 */
[C---:B------:R-:W-:Y:S01]  /*147f0*/  FFMA R12, R2.reuse, R12, R185 ;  /* 0x0000000c020c7223 */ /* 0x040fe200000000b9 */
[C---:B------:R-:W-:Y:S01]  /*14800*/  FFMA R22, R2.reuse, R22, R191 ;  /* 0x0000001602167223 */ /* 0x040fe200000000bf */
[C---:B------:R-:W-:Y:S01]  /*14810*/  FFMA R24, R2.reuse, R24, R193 ;  /* 0x0000001802187223 */ /* 0x040fe200000000c1 */
[C---:B------:R-:W-:Y:S01]  /*14820*/  FFMA R27, R2.reuse, R32, R27 ;  /* 0x00000020021b7223 */ /* 0x040fe2000000001b */
[----:B------:R-:W-:Y:S01]  /*14830*/  FFMA R30, R2, R34, R197 ;  /* 0x00000022021e7223 */ /* 0x000fe200000000c5 */
[----:B------:R-:W-:-:S02]  /*14840*/  F2FP.SATFINITE.E4M3.F32.PACK_AB_MERGE_C R10, R10, R9, RZ ;  /* 0x000000090a0a723e */ /* 0x000fc400048070ff */
[----:B------:R-:W-:Y:S02]  /*14850*/  F2FP.SATFINITE.E4M3.F32.PACK_AB_MERGE_C R12, R12, R11, RZ ;  /* 0x0000000b0c0c723e */ /* 0x000fe400048070ff */
[----:B------:R-:W-:Y:S02]  /*14860*/  F2FP.SATFINITE.E4M3.F32.PACK_AB_MERGE_C R14, R14, R13, RZ ;  /* 0x0000000d0e0e723e */ /* 0x000fe400048070ff */
[----:B------:R-:W-:Y:S02]  /*14870*/  F2FP.SATFINITE.E4M3.F32.PACK_AB_MERGE_C R20, R20, R15, RZ ;  /* 0x0000000f1414723e */ /* 0x000fe400048070ff */
[----:B------:R-:W-:Y:S02]  /*14880*/  F2FP.SATFINITE.E4M3.F32.PACK_AB_MERGE_C R21, R22, R21, RZ ;  /* 0x000000151615723e */ /* 0x000fe400048070ff */
[----:B------:R-:W-:Y:S02]  /*14890*/  F2FP.SATFINITE.E4M3.F32.PACK_AB_MERGE_C R23, R24, R23, RZ ;  /* 0x000000171817723e */ /* 0x000fe400048070ff */
[----:B------:R-:W-:-:S02]  /*148a0*/  F2FP.SATFINITE.E4M3.F32.PACK_AB_MERGE_C R25, R28, R25, RZ ;  /* 0x000000191c19723e */ /* 0x000fc400048070ff */
[----:B------:R-:W-:Y:S01]  /*148b0*/  F2FP.SATFINITE.E4M3.F32.PACK_AB_MERGE_C R27, R30, R27, RZ ;  /* 0x0000001b1e1b723e */ /* 0x000fe200048070ff */
[----:B------:R-:W-:Y:S06]  /*148c0*/  @P0 BRA `(.L_x_98) ;  /* 0x0000000000040947 */ /* 0x000fec0003800000 */
[----:B------:R-:W-:-:S04]  /*148d0*/  DEPBAR.LE SB0, 0x1 ;  /* 0x000080400000791a */ /* 0x000fc80000000000 */
.L_x_98:
        /* <DEDUP_REMOVED lines=27> */
.L_x_100:
[----:B------:R-:W-:Y:S05]  /*14a90*/  BSYNC B0 ;  /* 0x0000000000007941 */ /* 0x000fea0003800000 */
.L_x_99:
[----:B------:R-:W-:Y:S04]  /*14aa0*/  BSSY B0, `(.L_x_101) ;  /* 0x000003a000007945 */ /* 0x000fe80003800000 */
[----:B------:R-:W-:Y:S05]  /*14ab0*/  @!P1 BRA `(.L_x_102) ;  /* 0x0000000000e09947 */ /* 0x000fea0003800000 */
[----:B------:R-:W-:-:S04]  /*14ac0*/  MOV R9, UR44 ;  /* 0x0000002c00097c02 */ /* 0x000fc80008000f00 */
[----:B------:R-:W-:-:S13]  /*14ad0*/  ISETP.NE.AND P3, PT, R9, 0x3, PT ;  /* 0x000000030900780c */ /* 0x000fda0003f65270 */
[----:B------:R-:W-:Y:S05]  /*14ae0*/  @!P3 BRA `(.L_x_103) ;  /* 0x000000000004b947 */ /* 0x000fea0003800000 */
[----:B------:R-:W-:Y:S01]  /*14af0*/  BPT.TRAP 0x1 ;  /* 0x000000040000795c */ /* 0x000fe20000300000 */
.L_x_103:
[----:B------:R-:W-:Y:S01]  /*14b00*/  LEA R9, R18, UR48, 0x3 ;  /* 0x0000003012097c11 */ /* 0x000fe2000f8e18ff */
[----:B------:R-:W-:Y:S01]  /*14b10*/  BSSY B1, `(.L_x_104) ;  /* 0x0000004000017945 */ /* 0x000fe20003800000 */
[----:B------:R-:W-:-:S04]  /*14b20*/  SHF.L.U32 R10, R19, 0x1f, RZ ;  /* 0x0000001f130a7819 */ /* 0x000fc800000006ff */
[----:B------:R-:W1:Y:S02]  /*14b30*/  SYNCS.PHASECHK.TRANS64.TRYWAIT P4, [R9+URZ+0x60], R10 ;  /* 0x0000600a090075a7 */ /* 0x000e64000808017f */
[----:B-1----:R-:W-:Y:S05]  /*14b40*/  @!P4 BRA `(.L_x_105) ;  /* 0x000000b400bcc947 */ /* 0x002fea0003800000 */
.L_x_377:
[----:B------:R-:W-:Y:S05]  /*14b50*/  BSYNC B1 ;  /* 0x0000000000017941 */ /* 0x000fea0003800000 */
.L_x_104:
        /* <DEDUP_REMOVED lines=22> */
.L_x_107:
[----:B------:R-:W-:Y:S05]  /*14cc0*/  BSYNC B1 ;  /* 0x0000000000017941 */ /* 0x000fea0003800000 */
.L_x_106:
        /* <DEDUP_REMOVED lines=8> */
.L_x_108:
        /* <DEDUP_REMOVED lines=15> */
.L_x_102:
[----:B------:R-:W-:Y:S05]  /*14e40*/  BSYNC B0 ;  /* 0x0000000000007941 */ /* 0x000fea0003800000 */
.L_x_101:
[----:B------:R-:W2:Y:S04]  /*14e50*/  LDL.LU R20, [R1+0x320] ;  /* 0x0003200001147983 */ /* 0x000ea80000300800 */
[----:B------:R-:W3:Y:S04]  /*14e60*/  LDL.LU R11, [R1+0x324] ;  /* 0x00032400010b7983 */ /* 0x000ee80000300800 */
[----:B------:R-:W4:Y:S04]  /*14e70*/  LDL.LU R13, [R1+0x328] ;  /* 0x00032800010d7983 */ /* 0x000f280000300800 */
[----:B------:R-:W5:Y:S04]  /*14e80*/  LDL.LU R33, [R1+0x32c] ;  /* 0x00032c0001217983 */ /* 0x000f680000300800 */
[----:B------:R-:W5:Y:S04]  /*14e90*/  LDL.LU R31, [R1+0x330] ;  /* 0x00033000011f7983 */ /* 0x000f680000300800 */
[----:B------:R-:W5:Y:S04]  /*14ea0*/  LDL.LU R21, [R1+0x334] ;  /* 0x0003340001157983 */ /* 0x000f680000300800 */
[----:B------:R-:W5:Y:S01]  /*14eb0*/  LDL.LU R34, [R1+0x338] ;  /* 0x0003380001227983 */ /* 0x000f620000300800 */
[----:B------:R-:W-:-:S03]  /*14ec0*/  F2FP.F16.E4M3.UNPACK_B R9, R0 ;  /* 0x00000000ff09723e */ /* 0x000fc600020006ff */
[----:B------:R-:W5:Y:S01]  /*14ed0*/  LDL.LU R28, [R1+0x33c] ;  /* 0x00033c00011c7983 */ /* 0x000f620000300800 */
[----:B------:R-:W-:Y:S01]  /*14ee0*/  F2FP.F16.E4M3.UNPACK_B R12, R0.H1 ;  /* 0x00000000ff0c723e */ /* 0x000fe200030006ff */
[--C-:B------:R-:W-:Y:S02]  /*14ef0*/  HADD2.F32 R10, -RZ, R9.reuse.H0_H0 ;  /* 0x20000009ff0a7230 */ /* 0x100fe40000004100 */
[----:B------:R-:W5:Y:S01]  /*14f00*/  LDL.LU R23, [R1+0x340] ;  /* 0x0003400001177983 */ /* 0x000f620000300800 */
[----:B------:R-:W-:-:S03]  /*14f10*/  HADD2.F32 R14, -RZ, R9.H1_H1 ;  /* 0x30000009ff0e7230 */ /* 0x000fc60000004100 */
[----:B------:R-:W5:Y:S01]  /*14f20*/  LDL.LU R32, [R1+0x344] ;  /* 0x0003440001207983 */ /* 0x000f620000300800 */
[----:B------:R-:W-:-:S03]  /*14f30*/  F2FP.F16.E4M3.UNPACK_B R15, R3 ;  /* 0x00000003ff0f723e */ /* 0x000fc600020006ff */
[----:B------:R-:W5:Y:S04]  /*14f40*/  LDL.LU R30, [R1+0x348] ;  /* 0x00034800011e7983 */ /* 0x000f680000300800 */
[----:B------:R-:W5:Y:S01]  /*14f50*/  LDL.LU R27, [R1+0x34c] ;  /* 0x00034c00011b7983 */ /* 0x000f620000300800 */
[----:B------:R-:W-:-:S03]  /*14f60*/  HADD2.F32 R22, -RZ, R15.H1_H1 ;  /* 0x3000000fff167230 */ /* 0x000fc60000004100 */
[----:B------:R-:W5:Y:S04]  /*14f70*/  LDL.LU R36, [R1+0x350] ;  /* 0x0003500001247983 */ /* 0x000f680000300800 */
[----:B------:R-:W5:Y:S01]  /*14f80*/  LDL.LU R35, [R1+0x354] ;  /* 0x0003540001237983 */ /* 0x000f620000300800 */
[C---:B--2---:R-:W-:Y:S01]  /*14f90*/  FMUL R9, R16.reuse, R20 ;  /* 0x0000001410097220 */ /* 0x044fe20000400000 */
[----:B------:R-:W-:Y:S02]  /*14fa0*/  HADD2.F32 R20, -RZ, R12.H0_H0 ;  /* 0x2000000cff147230 */ /* 0x000fe40000004100 */
[----:B---3--:R-:W-:Y:S01]  /*14fb0*/  FMUL R11, R16, R11 ;  /* 0x0000000b100b7220 */ /* 0x008fe20000400000 */
[----:B------:R-:W-:Y:S01]  /*14fc0*/  FFMA R9, R2, R10, R9 ;  /* 0x0000000a02097223 */ /* 0x000fe20000000009 */
[----:B----4-:R-:W-:-:S02]  /*14fd0*/  FMUL R13, R16, R13 ;  /* 0x0000000d100d7220 */ /* 0x010fc40000400000 */
[C---:B------:R-:W-:Y:S01]  /*14fe0*/  FFMA R10, R2.reuse, R14, R11 ;  /* 0x0000000e020a7223 */ /* 0x040fe2000000000b */
[----:B------:R-:W-:Y:S02]  /*14ff0*/  HADD2.F32 R14, -RZ, R15.H0_H0 ;  /* 0x2000000fff0e7230 */ /* 0x000fe40000004100 */
[----:B------:R-:W-:Y:S01]  /*15000*/  FFMA R11, R2, R20, R13 ;  /* 0x00000014020b7223 */ /* 0x000fe2000000000d */
[C---:B-----5:R-:W-:Y:S02]  /*15010*/  FMUL R13, R16.reuse, R33 ;  /* 0x00000021100d7220 */ /* 0x060fe40000400000 */
[----:B------:R-:W2:Y:S01]  /*15020*/  LDL.LU R33, [R1+0x358] ;  /* 0x0003580001217983 */ /* 0x000ea20000300800 */
[----:B------:R-:W-:-:S03]  /*15030*/  FMUL R15, R16, R31 ;  /* 0x0000001f100f7220 */ /* 0x000fc60000400000 */
[----:B------:R-:W3:Y:S01]  /*15040*/  LDL.LU R31, [R1+0x35c] ;  /* 0x00035c00011f7983 */ /* 0x000ee20000300800 */
[----:B------:R-:W-:Y:S02]  /*15050*/  HADD2.F32 R12, -RZ, R12.H1_H1 ;  /* 0x3000000cff0c7230 */ /* 0x000fe40000004100 */
[----:B------:R-:W-:Y:S01]  /*15060*/  FMUL R21, R16, R21 ;  /* 0x0000001510157220 */ /* 0x000fe20000400000 */
[----:B------:R-:W-:Y:S01]  /*15070*/  F2FP.F16.E4M3.UNPACK_B R20, R3.H1 ;  /* 0x00000003ff14723e */ /* 0x000fe200030006ff */
[C---:B------:R-:W-:Y:S01]  /*15080*/  FFMA R15, R2.reuse, R14, R15 ;  /* 0x0000000e020f7223 */ /* 0x040fe2000000000f */
[----:B------:R-:W-:Y:S01]  /*15090*/  F2FP.F16.E4M3.UNPACK_B R24, R4 ;  /* 0x00000004ff18723e */ /* 0x000fe200020006ff */
[C---:B------:R-:W-:Y:S01]  /*150a0*/  FFMA R14, R2.reuse, R22, R21 ;  /* 0x00000016020e7223 */ /* 0x040fe20000000015 */
[----:B------:R-:W-:Y:S01]  /*150b0*/  FFMA R12, R2, R12, R13 ;  /* 0x0000000c020c7223 */ /* 0x000fe2000000000d */
[--C-:B------:R-:W-:Y:S02]  /*150c0*/  HADD2.F32 R22, -RZ, R20.reuse.H0_H0 ;  /* 0x20000014ff167230 */ /* 0x100fe40000004100 */
[----:B------:R-:W-:Y:S01]  /*150d0*/  FMUL R13, R16, R34 ;  /* 0x00000022100d7220 */ /* 0x000fe20000400000 */
[----:B------:R-:W-:-:S02]  /*150e0*/  HADD2.F32 R20, -RZ, R20.H1_H1 ;  /* 0x30000014ff147230 */ /* 0x000fc40000004100 */
[C---:B------:R-:W-:Y:S01]  /*150f0*/  FMUL R21, R16.reuse, R28 ;  /* 0x0000001c10157220 */ /* 0x040fe20000400000 */
[--C-:B------:R-:W-:Y:S02]  /*15100*/  HADD2.F32 R28, -RZ, R24.reuse.H0_H0 ;  /* 0x20000018ff1c7230 */ /* 0x100fe40000004100 */
[----:B------:R-:W-:Y:S01]  /*15110*/  FMUL R23, R16, R23 ;  /* 0x0000001710177220 */ /* 0x000fe20000400000 */
[----:B------:R-:W-:Y:S01]  /*15120*/  F2FP.F16.E4M3.UNPACK_B R25, R4.H1 ;  /* 0x00000004ff19723e */ /* 0x000fe200030006ff */
[C---:B------:R-:W-:Y:S01]  /*15130*/  FFMA R13, R2.reuse, R22, R13 ;  /* 0x00000016020d7223 */ /* 0x040fe2000000000d */
[----:B------:R-:W-:Y:S01]  /*15140*/  FFMA R20, R2, R20, R21 ;  /* 0x0000001402147223 */ /* 0x000fe20000000015 */
[----:B------:R-:W-:Y:S02]  /*15150*/  HADD2.F32 R22, -RZ, R24.H1_H1 ;  /* 0x30000018ff167230 */ /* 0x000fe40000004100 */
[----:B------:R-:W-:Y:S01]  /*15160*/  FMUL R21, R16, R32 ;  /* 0x0000002010157220 */ /* 0x000fe20000400000 */
[----:B------:R-:W-:Y:S01]  /*15170*/  FFMA R23, R2, R28, R23 ;  /* 0x0000001c02177223 */ /* 0x000fe20000000017 */
[----:B------:R-:W-:-:S02]  /*15180*/  HADD2.F32 R24, -RZ, R25.H0_H0 ;  /* 0x20000019ff187230 */ /* 0x000fc40000004100 */
[----:B------:R-:W-:Y:S02]  /*15190*/  HADD2.F32 R28, -RZ, R25.H1_H1 ;  /* 0x30000019ff1c7230 */ /* 0x000fe40000004100 */
[----:B------:R-:W-:Y:S01]  /*151a0*/  FMUL R25, R16, R30 ;  /* 0x0000001e10197220 */ /* 0x000fe20000400000 */
[----:B------:R-:W-:Y:S01]  /*151b0*/  FFMA R22, R2, R22, R21 ;  /* 0x0000001602167223 */ /* 0x000fe20000000015 */
[----:B------:R-:W-:Y:S01]  /*151c0*/  FMUL R27, R16, R27 ;  /* 0x0000001b101b7220 */ /* 0x000fe20000400000 */
[-C--:B------:R-:W-:Y:S02]  /*151d0*/  F2FP.F16.E4M3.UNPACK_B R29, R5.reuse ;  /* 0x00000005ff1d723e */ /* 0x080fe400020006ff */
[----:B------:R-:W-:Y:S01]  /*151e0*/  F2FP.F16.E4M3.UNPACK_B R21, R5.H1 ;  /* 0x00000005ff15723e */ /* 0x000fe200030006ff */
[C---:B------:R-:W-:Y:S01]  /*151f0*/  FFMA R25, R2.reuse, R24, R25 ;  /* 0x0000001802197223 */ /* 0x040fe20000000019 */
[----:B------:R-:W-:Y:S01]  /*15200*/  FFMA R24, R2, R28, R27 ;  /* 0x0000001c02187223 */ /* 0x000fe2000000001b */
[----:B------:R-:W-:-:S02]  /*15210*/  HADD2.F32 R28, -RZ, R29.H0_H0 ;  /* 0x2000001dff1c7230 */ /* 0x000fc40000004100 */
[--C-:B------:R-:W-:Y:S02]  /*15220*/  HADD2.F32 R32, -RZ, R21.reuse.H0_H0 ;  /* 0x20000015ff207230 */ /* 0x100fe40000004100 */
[----:B------:R-:W-:Y:S02]  /*15230*/  HADD2.F32 R34, -RZ, R21.H1_H1 ;  /* 0x30000015ff227230 */ /* 0x000fe40000004100 */
[C---:B------:R-:W-:Y:S01]  /*15240*/  FMUL R21, R16.reuse, R36 ;  /* 0x0000002410157220 */ /* 0x040fe20000400000 */
        /* <DEDUP_REMOVED lines=8> */
[----:B------:R-:W-:Y:S02]  /*152d0*/  F2FP.SATFINITE.E4M3.F32.PACK_AB_MERGE_C R23, R22, R23, RZ ;  /* 0x000000171617723e */ /* 0x000fe400048070ff */
[----:B------:R-:W-:-:S02]  /*152e0*/  F2FP.SATFINITE.E4M3.F32.PACK_AB_MERGE_C R25, R24, R25, RZ ;  /* 0x000000191819723e */ /* 0x000fc400048070ff */
[----:B------:R-:W-:Y:S01]  /*152f0*/  F2FP.SATFINITE.E4M3.F32.PACK_AB_MERGE_C R21, R28, R21, RZ ;  /* 0x000000151c15723e */ /* 0x000fe200048070ff */
[C---:B--2---:R-:W-:Y:S01]  /*15300*/  FMUL R29, R16.reuse, R33 ;  /* 0x00000021101d7220 */ /* 0x044fe20000400000 */
[----:B---3--:R-:W-:-:S03]  /*15310*/  FMUL R31, R16, R31 ;  /* 0x0000001f101f7220 */ /* 0x008fc60000400000 */
[C---:B------:R-:W-:Y:S01]  /*15320*/  FFMA R29, R2.reuse, R32, R29 ;  /* 0x00000020021d7223 */ /* 0x040fe2000000001d */
[----:B------:R-:W-:-:S05]  /*15330*/  FFMA R30, R2, R34, R31 ;  /* 0x00000022021e7223 */ /* 0x000fca000000001f */
[----:B------:R-:W-:Y:S01]  /*15340*/  F2FP.SATFINITE.E4M3.F32.PACK_AB_MERGE_C R29, R30, R29, RZ ;  /* 0x0000001d1e1d723e */ /* 0x000fe200048070ff */
[----:B------:R-:W-:Y:S06]  /*15350*/  @P0 BRA `(.L_x_109) ;  /* 0x0000000000040947 */ /* 0x000fec0003800000 */
[----:B------:R-:W-:-:S04]  /*15360*/  DEPBAR.LE SB0, 0x1 ;  /* 0x000080400000791a */ /* 0x000fc80000000000 */
.L_x_109:
        /* <DEDUP_REMOVED lines=27> */
.L_x_111:
[----:B------:R-:W-:Y:S05]  /*15520*/  BSYNC B0 ;  /* 0x0000000000007941 */ /* 0x000fea0003800000 */
.L_x_110:
[----:B------:R-:W-:Y:S04]  /*15530*/  BSSY B0, `(.L_x_112) ;  /* 0x000003a000007945 */ /* 0x000fe80003800000 */
[----:B------:R-:W-:Y:S05]  /*15540*/  @!P1 BRA `(.L_x_113) ;  /* 0x0000000000e09947 */ /* 0x000fea0003800000 */
[----:B------:R-:W-:-:S04]  /*15550*/  MOV R9, UR44 ;  /* 0x0000002c00097c02 */ /* 0x000fc80008000f00 */
[----:B------:R-:W-:-:S13]  /*15560*/  ISETP.NE.AND P3, PT, R9, 0x3, PT ;  /* 0x000000030900780c */ /* 0x000fda0003f65270 */
[----:B------:R-:W-:Y:S05]  /*15570*/  @!P3 BRA `(.L_x_114) ;  /* 0x000000000004b947 */ /* 0x000fea0003800000 */
[----:B------:R-:W-:Y:S01]  /*15580*/  BPT.TRAP 0x1 ;  /* 0x000000040000795c */ /* 0x000fe20000300000 */
.L_x_114:
[----:B------:R-:W-:Y:S01]  /*15590*/  LEA R9, R18, UR48, 0x3 ;  /* 0x0000003012097c11 */ /* 0x000fe2000f8e18ff */
[----:B------:R-:W-:Y:S01]  /*155a0*/  BSSY B1, `(.L_x_115) ;  /* 0x0000004000017945 */ /* 0x000fe20003800000 */
[----:B------:R-:W-:-:S04]  /*155b0*/  SHF.L.U32 R10, R19, 0x1f, RZ ;  /* 0x0000001f130a7819 */ /* 0x000fc800000006ff */
[----:B------:R-:W1:Y:S02]  /*155c0*/  SYNCS.PHASECHK.TRANS64.TRYWAIT P4, [R9+URZ+0x60], R10 ;  /* 0x0000600a090075a7 */ /* 0x000e64000808017f */
[----:B-1----:R-:W-:Y:S05]  /*155d0*/  @!P4 BRA `(.L_x_116) ;  /* 0x000000ac002cc947 */ /* 0x002fea0003800000 */
.L_x_378:
[----:B------:R-:W-:Y:S05]  /*155e0*/  BSYNC B1 ;  /* 0x0000000000017941 */ /* 0x000fea0003800000 */
.L_x_115:
        /* <DEDUP_REMOVED lines=22> */
.L_x_118:
[----:B------:R-:W-:Y:S05]  /*15750*/  BSYNC B1 ;  /* 0x0000000000017941 */ /* 0x000fea0003800000 */
.L_x_117:
        /* <DEDUP_REMOVED lines=8> */
.L_x_119:
        /* <DEDUP_REMOVED lines=15> */
.L_x_113:
[----:B------:R-:W-:Y:S05]  /*158d0*/  BSYNC B0 ;  /* 0x0000000000007941 */ /* 0x000fea0003800000 */
.L_x_112:
        /* <DEDUP_REMOVED lines=66> */
.L_x_120:
        /* <DEDUP_REMOVED lines=27> */
.L_x_122:
[----:B------:R-:W-:Y:S05]  /*15eb0*/  BSYNC B0 ;  /* 0x0000000000007941 */ /* 0x000fea0003800000 */
.L_x_121:
[----:B------:R-:W-:Y:S04]  /*15ec0*/  BSSY B0, `(.L_x_123) ;  /* 0x000003a000007945 */ /* 0x000fe80003800000 */
[----:B------:R-:W-:Y:S05]  /*15ed0*/  @!P1 BRA `(.L_x_124) ;  /* 0x0000000000e09947 */ /* 0x000fea0003800000 */
[----:B------:R-:W-:-:S04]  /*15ee0*/  MOV R9, UR44 ;  /* 0x0000002c00097c02 */ /* 0x000fc80008000f00 */
[----:B------:R-:W-:-:S13]  /*15ef0*/  ISETP.NE.AND P3, PT, R9, 0x3, PT ;  /* 0x000000030900780c */ /* 0x000fda0003f65270 */
[----:B------:R-:W-:Y:S05]  /*15f00*/  @!P3 BRA `(.L_x_125) ;  /* 0x000000000004b947 */ /* 0x000fea0003800000 */
[----:B------:R-:W-:Y:S01]  /*15f10*/  BPT.TRAP 0x1 ;  /* 0x000000040000795c */ /* 0x000fe20000300000 */
.L_x_125:
[----:B------:R-:W-:Y:S01]  /*15f20*/  LEA R9, R18, UR48, 0x3 ;  /* 0x0000003012097c11 */ /* 0x000fe2000f8e18ff */
[----:B------:R-:W-:Y:S01]  /*15f30*/  BSSY B1, `(.L_x_126) ;  /* 0x0000004000017945 */ /* 0x000fe20003800000 */
[----:B------:R-:W-:-:S04]  /*15f40*/  SHF.L.U32 R10, R19, 0x1f, RZ ;  /* 0x0000001f130a7819 */ /* 0x000fc800000006ff */
[----:B------:R-:W1:Y:S02]  /*15f50*/  SYNCS.PHASECHK.TRANS64.TRYWAIT P4, [R9+URZ+0x60], R10 ;  /* 0x0000600a090075a7 */ /* 0x000e64000808017f */
[----:B-1----:R-:W-:Y:S05]  /*15f60*/  @!P4 BRA `(.L_x_127) ;  /* 0x000000a000dcc947 */ /* 0x002fea0003800000 */
.L_x_379:
[----:B------:R-:W-:Y:S05]  /*15f70*/  BSYNC B1 ;  /* 0x0000000000017941 */ /* 0x000fea0003800000 */
.L_x_126:
        /* <DEDUP_REMOVED lines=22> */
.L_x_129:
[----:B------:R-:W-:Y:S05]  /*160e0*/  BSYNC B1 ;  /* 0x0000000000017941 */ /* 0x000fea0003800000 */
.L_x_128:
        /* <DEDUP_REMOVED lines=8> */
.L_x_130:
        /* <DEDUP_REMOVED lines=15> */
.L_x_124:
[----:B------:R-:W-:Y:S05]  /*16260*/  BSYNC B0 ;  /* 0x0000000000007941 */ /* 0x000fea0003800000 */
.L_x_123:
[----:B------:R-:W2:Y:S04]  /*16270*/  LDL.LU R20, [R1+0x360] ;  /* 0x0003600001147983 */ /* 0x000ea80000300800 */
[----:B------:R-:W3:Y:S04]  /*16280*/  LDL.LU R11, [R1+0x364] ;  /* 0x00036400010b7983 */ /* 0x000ee80000300800 */
[----:B------:R-:W4:Y:S04]  /*16290*/  LDL.LU R13, [R1+0x368] ;  /* 0x00036800010d7983 */ /* 0x000f280000300800 */
[----:B------:R-:W5:Y:S04]  /*162a0*/  LDL.LU R33, [R1+0x36c] ;  /* 0x00036c0001217983 */ /* 0x000f680000300800 */
[----:B------:R-:W4:Y:S04]  /*162b0*/  LDL.LU R31, [R1+0x370] ;  /* 0x00037000011f7983 */ /* 0x000f280000300800 */
[----:B------:R-:W4:Y:S04]  /*162c0*/  LDL.LU R21, [R1+0x374] ;  /* 0x0003740001157983 */ /* 0x000f280000300800 */
[----:B------:R-:W4:Y:S04]  /*162d0*/  LDL.LU R34, [R1+0x378] ;  /* 0x0003780001227983 */ /* 0x000f280000300800 */
[----:B------:R-:W4:Y:S01]  /*162e0*/  LDL.LU R28, [R1+0x37c] ;  /* 0x00037c00011c7983 */ /* 0x000f220000300800 */
[----:B------:R-:W-:-:S02]  /*162f0*/  F2FP.F16.E4M3.UNPACK_B R9, R0 ;  /* 0x00000000ff09723e */ /* 0x000fc400020006ff */
[----:B------:R-:W-:Y:S01]  /*16300*/  F2FP.F16.E4M3.UNPACK_B R12, R0.H1 ;  /* 0x00000000ff0c723e */ /* 0x000fe200030006ff */
[----:B------:R-:W4:Y:S02]  /*16310*/  LDL.LU R23, [R1+0x380] ;  /* 0x0003800001177983 */ /* 0x000f240000300800 */
[--C-:B------:R-:W-:Y:S02]  /*16320*/  HADD2.F32 R10, -RZ, R9.reuse.H0_H0 ;  /* 0x20000009ff0a7230 */ /* 0x100fe40000004100 */
[----:B------:R-:W4:Y:S01]  /*16330*/  LDL.LU R32, [R1+0x384] ;  /* 0x0003840001207983 */ /* 0x000f220000300800 */
[----:B------:R-:W-:Y:S01]  /*16340*/  HADD2.F32 R14, -RZ, R9.H1_H1 ;  /* 0x30000009ff0e7230 */ /* 0x000fe20000004100 */
[----:B------:R-:W-:Y:S02]  /*16350*/  F2FP.F16.E4M3.UNPACK_B R15, R3 ;  /* 0x00000003ff0f723e */ /* 0x000fe400020006ff */
[----:B------:R-:W4:Y:S04]  /*16360*/  LDL.LU R30, [R1+0x388] ;  /* 0x00038800011e7983 */ /* 0x000f280000300800 */
[----:B------:R-:W4:Y:S01]  /*16370*/  LDL.LU R27, [R1+0x38c] ;  /* 0x00038c00011b7983 */ /* 0x000f220000300800 */
[----:B------:R-:W-:-:S03]  /*16380*/  HADD2.F32 R22, -RZ, R15.H1_H1 ;  /* 0x3000000fff167230 */ /* 0x000fc60000004100 */
[----:B------:R-:W4:Y:S04]  /*16390*/  LDL.LU R36, [R1+0x390] ;  /* 0x0003900001247983 */ /* 0x000f280000300800 */
[----:B------:R-:W4:Y:S01]  /*163a0*/  LDL.LU R35, [R1+0x394] ;  /* 0x0003940001237983 */ /* 0x000f220000300800 */
[C---:B--2---:R-:W-:Y:S01]  /*163b0*/  FMUL R9, R16.reuse, R20 ;  /* 0x0000001410097220 */ /* 0x044fe20000400000 */
[----:B---3--:R-:W-:-:S03]  /*163c0*/  FMUL R11, R16, R11 ;  /* 0x0000000b100b7220 */ /* 0x008fc60000400000 */
[C---:B------:R-:W-:Y:S01]  /*163d0*/  FFMA R9, R2.reuse, R10, R9 ;  /* 0x0000000a02097223 */ /* 0x040fe20000000009 */
[----:B------:R-:W-:Y:S01]  /*163e0*/  FFMA R10, R2, R14, R11 ;  /* 0x0000000e020a7223 */ /* 0x000fe2000000000b */
[----:B------:R-:W-:Y:S02]  /*163f0*/  HADD2.F32 R14, -RZ, R15.H0_H0 ;  /* 0x2000000fff0e7230 */ /* 0x000fe40000004100 */
[C---:B-----5:R-:W-:Y:S02]  /*16400*/  FMUL R11, R16.reuse, R33 ;  /* 0x00000021100b7220 */ /* 0x060fe40000400000 */
[----:B------:R-:W2:Y:S01]  /*16410*/  LDL.LU R33, [R1+0x398] ;  /* 0x0003980001217983 */ /* 0x000ea20000300800 */
[----:B----4-:R-:W-:-:S03]  /*16420*/  FMUL R15, R16, R31 ;  /* 0x0000001f100f7220 */ /* 0x010fc60000400000 */
[----:B------:R-:W3:Y:S01]  /*16430*/  LDL.LU R31, [R1+0x39c] ;  /* 0x00039c00011f7983 */ /* 0x000ee20000300800 */
[--C-:B------:R-:W-:Y:S02]  /*16440*/  HADD2.F32 R20, -RZ, R12.reuse.H0_H0 ;  /* 0x2000000cff147230 */ /* 0x100fe40000004100 */
[C---:B------:R-:W-:Y:S01]  /*16450*/  FMUL R13, R16.reuse, R13 ;  /* 0x0000000d100d7220 */ /* 0x040fe20000400000 */
[----:B------:R-:W-:Y:S02]  /*16460*/  HADD2.F32 R12, -RZ, R12.H1_H1 ;  /* 0x3000000cff0c7230 */ /* 0x000fe40000004100 */
[----:B------:R-:W-:Y:S01]  /*16470*/  FMUL R21, R16, R21 ;  /* 0x0000001510157220 */ /* 0x000fe20000400000 */
[C---:B------:R-:W-:Y:S01]  /*16480*/  FFMA R13, R2.reuse, R20, R13 ;  /* 0x00000014020d7223 */ /* 0x040fe2000000000d */
[----:B------:R-:W-:Y:S01]  /*16490*/  F2FP.F16.E4M3.UNPACK_B R20, R3.H1 ;  /* 0x00000003ff14723e */ /* 0x000fe200030006ff */
[C---:B------:R-:W-:Y:S01]  /*164a0*/  FFMA R15, R2.reuse, R14, R15 ;  /* 0x0000000e020f7223 */ /* 0x040fe2000000000f */
[C---:B------:R-:W-:Y:S01]  /*164b0*/  FFMA R14, R2.reuse, R22, R21 ;  /* 0x00000016020e7223 */ /* 0x040fe20000000015 */
[----:B------:R-:W-:Y:S01]  /*164c0*/  F2FP.F16.E4M3.UNPACK_B R24, R4 ;  /* 0x00000004ff18723e */ /* 0x000fe200020006ff */
[----:B------:R-:W-:Y:S01]  /*164d0*/  FFMA R12, R2, R12, R11 ;  /* 0x0000000c020c7223 */ /* 0x000fe2000000000b */
[----:B------:R-:W-:-:S02]  /*164e0*/  HADD2.F32 R22, -RZ, R20.H0_H0 ;  /* 0x20000014ff167230 */ /* 0x000fc40000004100 */
[C---:B------:R-:W-:Y:S01]  /*164f0*/  FMUL R11, R16.reuse, R34 ;  /* 0x00000022100b7220 */ /* 0x040fe20000400000 */
[----:B------:R-:W-:Y:S02]  /*16500*/  HADD2.F32 R20, -RZ, R20.H1_H1 ;  /* 0x30000014ff147230 */ /* 0x000fe40000004100 */
[C---:B------:R-:W-:Y:S01]  /*16510*/  FMUL R21, R16.reuse, R28 ;  /* 0x0000001c10157220 */ /* 0x040fe20000400000 */
[--C-:B------:R-:W-:Y:S02]  /*16520*/  HADD2.F32 R28, -RZ, R24.reuse.H0_H0 ;  /* 0x20000018ff1c7230 */ /* 0x100fe40000004100 */
[----:B------:R-:W-:Y:S01]  /*16530*/  FMUL R23, R16, R23 ;  /* 0x0000001710177220 */ /* 0x000fe20000400000 */
[----:B------:R-:W-:Y:S01]  /*16540*/  F2FP.F16.E4M3.UNPACK_B R25, R4.H1 ;  /* 0x00000004ff19723e */ /* 0x000fe200030006ff */
[C---:B------:R-:W-:Y:S01]  /*16550*/  FFMA R11, R2.reuse, R22, R11 ;  /* 0x00000016020b7223 */ /* 0x040fe2000000000b */
[----:B------:R-:W-:Y:S01]  /*16560*/  FFMA R20, R2, R20, R21 ;  /* 0x0000001402147223 */ /* 0x000fe20000000015 */
[----:B------:R-:W-:-:S02]  /*16570*/  HADD2.F32 R22, -RZ, R24.H1_H1 ;  /* 0x30000018ff167230 */ /* 0x000fc40000004100 */
[----:B------:R-:W-:Y:S01]  /*16580*/  FMUL R21, R16, R32 ;  /* 0x0000002010157220 */ /* 0x000fe20000400000 */
[----:B------:R-:W-:Y:S01]  /*16590*/  FFMA R23, R2, R28, R23 ;  /* 0x0000001c02177223 */ /* 0x000fe20000000017 */
[--C-:B------:R-:W-:Y:S02]  /*165a0*/  HADD2.F32 R24, -RZ, R25.reuse.H0_H0 ;  /* 0x20000019ff187230 */ /* 0x100fe40000004100 */
        /* <DEDUP_REMOVED lines=30> */
.L_x_131:
        /* <DEDUP_REMOVED lines=27> */
.L_x_133:
[----:B------:R-:W-:Y:S05]  /*16940*/  BSYNC B0 ;  /* 0x0000000000007941 */ /* 0x000fea0003800000 */
.L_x_132:
[----:B------:R-:W-:Y:S04]  /*16950*/  BSSY B0, `(.L_x_134) ;  /* 0x000003a000007945 */ /* 0x000fe80003800000 */
[----:B------:R-:W-:Y:S05]  /*16960*/  @!P1 BRA `(.L_x_135) ;  /* 0x0000000000e09947 */ /* 0x000fea0003800000 */
[----:B------:R-:W-:-:S04]  /*16970*/  MOV R9, UR44 ;  /* 0x0000002c00097c02 */ /* 0x000fc80008000f00 */
[----:B------:R-:W-:-:S13]  /*16980*/  ISETP.NE.AND P3, PT, R9, 0x3, PT ;  /* 0x000000030900780c */ /* 0x000fda0003f65270 */
[----:B------:R-:W-:Y:S05]  /*16990*/  @!P3 BRA `(.L_x_136) ;  /* 0x000000000004b947 */ /* 0x000fea0003800000 */
[----:B------:R-:W-:Y:S01]  /*169a0*/  BPT.TRAP 0x1 ;  /* 0x000000040000795c */ /* 0x000fe20000300000 */
.L_x_136:
[----:B------:R-:W-:Y:S01]  /*169b0*/  LEA R9, R18, UR48, 0x3 ;  /* 0x0000003012097c11 */ /* 0x000fe2000f8e18ff */
[----:B------:R-:W-:Y:S01]  /*169c0*/  BSSY B1, `(.L_x_137) ;  /* 0x0000004000017945 */ /* 0x000fe20003800000 */
[----:B------:R-:W-:-:S04]  /*169d0*/  SHF.L.U32 R10, R19, 0x1f, RZ ;  /* 0x0000001f130a7819 */ /* 0x000fc800000006ff */
[----:B------:R-:W1:Y:S02]  /*169e0*/  SYNCS.PHASECHK.TRANS64.TRYWAIT P4, [R9+URZ+0x60], R10 ;  /* 0x0000600a090075a7 */ /* 0x000e64000808017f */
[----:B-1----:R-:W-:Y:S05]  /*169f0*/  @!P4 BRA `(.L_x_138) ;  /* 0x00000098004cc947 */ /* 0x002fea0003800000 */
.L_x_380:
[----:B------:R-:W-:Y:S05]  /*16a00*/  BSYNC B1 ;  /* 0x0000000000017941 */ /* 0x000fea0003800000 */
.L_x_137:
        /* <DEDUP_REMOVED lines=22> */
.L_x_140:
[----:B------:R-:W-:Y:S05]  /*16b70*/  BSYNC B1 ;  /* 0x0000000000017941 */ /* 0x000fea0003800000 */
.L_x_139:
        /* <DEDUP_REMOVED lines=8> */
.L_x_141:
        /* <DEDUP_REMOVED lines=15> */
.L_x_135:
[----:B------:R-:W-:Y:S05]  /*16cf0*/  BSYNC B0 ;  /* 0x0000000000007941 */ /* 0x000fea0003800000 */
.L_x_134:
        /* <DEDUP_REMOVED lines=66> */
.L_x_142:
        /* <DEDUP_REMOVED lines=27> */
.L_x_144:
[----:B------:R-:W-:Y:S05]  /*172d0*/  BSYNC B0 ;  /* 0x0000000000007941 */ /* 0x000fea0003800000 */
.L_x_143:
[----:B------:R-:W-:Y:S04]  /*172e0*/  BSSY B0, `(.L_x_145) ;  /* 0x000003a000007945 */ /* 0x000fe80003800000 */
[----:B------:R-:W-:Y:S05]  /*172f0*/  @!P1 BRA `(.L_x_146) ;  /* 0x0000000000e09947 */ /* 0x000fea0003800000 */
[----:B------:R-:W-:-:S04]  /*17300*/  MOV R9, UR44 ;  /* 0x0000002c00097c02 */ /* 0x000fc80008000f00 */
[----:B------:R-:W-:-:S13]  /*17310*/  ISETP.NE.AND P3, PT, R9, 0x3, PT ;  /* 0x000000030900780c */ /* 0x000fda0003f65270 */
[----:B------:R-:W-:Y:S05]  /*17320*/  @!P3 BRA `(.L_x_147) ;  /* 0x000000000004b947 */ /* 0x000fea0003800000 */
[----:B------:R-:W-:Y:S01]  /*17330*/  BPT.TRAP 0x1 ;  /* 0x000000040000795c */ /* 0x000fe20000300000 */
.L_x_147:
[----:B------:R-:W-:Y:S01]  /*17340*/  LEA R9, R18, UR48, 0x3 ;  /* 0x0000003012097c11 */ /* 0x000fe2000f8e18ff */
[----:B------:R-:W-:Y:S01]  /*17350*/  BSSY B1, `(.L_x_148) ;  /* 0x0000004000017945 */ /* 0x000fe20003800000 */
[----:B------:R-:W-:-:S04]  /*17360*/  SHF.L.U32 R10, R19, 0x1f, RZ ;  /* 0x0000001f130a7819 */ /* 0x000fc800000006ff */
[----:B------:R-:W1:Y:S02]  /*17370*/  SYNCS.PHASECHK.TRANS64.TRYWAIT P4, [R9+URZ+0x60], R10 ;  /* 0x0000600a090075a7 */ /* 0x000e64000808017f */
[----:B-1----:R-:W-:Y:S05]  /*17380*/  @!P4 BRA `(.L_x_149) ;  /* 0x0000008c00fcc947 */ /* 0x002fea0003800000 */
.L_x_381:
[----:B------:R-:W-:Y:S05]  /*17390*/  BSYNC B1 ;  /* 0x0000000000017941 */ /* 0x000fea0003800000 */
.L_x_148:
        /* <DEDUP_REMOVED lines=22> */
.L_x_151:
[----:B------:R-:W-:Y:S05]  /*17500*/  BSYNC B1 ;  /* 0x0000000000017941 */ /* 0x000fea0003800000 */
.L_x_150:
        /* <DEDUP_REMOVED lines=8> */
.L_x_152:
        /* <DEDUP_REMOVED lines=15> */
.L_x_146:
[----:B------:R-:W-:Y:S05]  /*17680*/  BSYNC B0 ;  /* 0x0000000000007941 */ /* 0x000fea0003800000 */
.L_x_145:
        /* <DEDUP_REMOVED lines=82> */
.L_x_153:
        /* <DEDUP_REMOVED lines=27> */
.L_x_155:
[----:B------:R-:W-:Y:S05]  /*17d60*/  BSYNC B0 ;  /* 0x0000000000007941 */ /* 0x000fea0003800000 */
.L_x_154:
[----:B------:R-:W-:Y:S04]  /*17d70*/  BSSY B0, `(.L_x_156) ;  /* 0x000003a000007945 */ /* 0x000fe80003800000 */
[----:B------:R-:W-:Y:S05]  /*17d80*/  @!P1 BRA `(.L_x_157) ;  /* 0x0000000000e09947 */ /* 0x000fea0003800000 */
[----:B------:R-:W-:-:S04]  /*17d90*/  MOV R9, UR44 ;  /* 0x0000002c00097c02 */ /* 0x000fc80008000f00 */
[----:B------:R-:W-:-:S13]  /*17da0*/  ISETP.NE.AND P3, PT, R9, 0x3, PT ;  /* 0x000000030900780c */ /* 0x000fda0003f65270 */
[----:B------:R-:W-:Y:S05]  /*17db0*/  @!P3 BRA `(.L_x_158) ;  /* 0x000000000004b947 */ /* 0x000fea0003800000 */
[----:B------:R-:W-:Y:S01]  /*17dc0*/  BPT.TRAP 0x1 ;  /* 0x000000040000795c */ /* 0x000fe20000300000 */
.L_x_158:
[----:B------:R-:W-:Y:S01]  /*17dd0*/  LEA R9, R18, UR48, 0x3 ;  /* 0x0000003012097c11 */ /* 0x000fe2000f8e18ff */
[----:B------:R-:W-:Y:S01]  /*17de0*/  BSSY B1, `(.L_x_159) ;  /* 0x0000004000017945 */ /* 0x000fe20003800000 */
[----:B------:R-:W-:-:S04]  /*17df0*/  SHF.L.U32 R10, R19, 0x1f, RZ ;  /* 0x0000001f130a7819 */ /* 0x000fc800000006ff */
[----:B------:R-:W1:Y:S02]  /*17e00*/  SYNCS.PHASECHK.TRANS64.TRYWAIT P4, [R9+URZ+0x60], R10 ;  /* 0x0000600a090075a7 */ /* 0x000e64000808017f */
[----:B-1----:R-:W-:Y:S05]  /*17e10*/  @!P4 BRA `(.L_x_160) ;  /* 0x00000084006cc947 */ /* 0x002fea0003800000 */
.L_x_382:
[----:B------:R-:W-:Y:S05]  /*17e20*/  BSYNC B1 ;  /* 0x0000000000017941 */ /* 0x000fea0003800000 */
.L_x_159:
        /* <DEDUP_REMOVED lines=22> */
.L_x_162:
[----:B------:R-:W-:Y:S05]  /*17f90*/  BSYNC B1 ;  /* 0x0000000000017941 */ /* 0x000fea0003800000 */
.L_x_161:
        /* <DEDUP_REMOVED lines=8> */
.L_x_163:
        /* <DEDUP_REMOVED lines=15> */
.L_x_157:
[----:B------:R-:W-:Y:S05]  /*18110*/  BSYNC B0 ;  /* 0x0000000000007941 */ /* 0x000fea0003800000 */
.L_x_156:
[----:B------:R-:W2:Y:S04]  /*18120*/  LDL.LU R21, [R1+0x200] ;  /* 0x0002000001157983 */ /* 0x000ea80000300800 */
[----:B------:R-:W3:Y:S04]  /*18130*/  LDL.LU R30, [R1+0x204] ;  /* 0x00020400011e7983 */ /* 0x000ee80000300800 */
[----:B------:R-:W4:Y:S04]  /*18140*/  LDL.LU R25, [R1+0x208] ;  /* 0x0002080001197983 */ /* 0x000f280000300800 */
[----:B------:R-:W5:Y:S04]  /*18150*/  LDL.LU R27, [R1+0x20c] ;  /* 0x00020c00011b7983 */ /* 0x000f680000300800 */
[----:B------:R-:W5:Y:S04]  /*18160*/  LDL.LU R36, [R1+0x210] ;  /* 0x0002100001247983 */ /* 0x000f680000300800 */
[----:B------:R-:W5:Y:S04]  /*18170*/  LDL.LU R35, [R1+0x214] ;  /* 0x0002140001237983 */ /* 0x000f680000300800 */
[----:B------:R-:W5:Y:S04]  /*18180*/  LDL.LU R33, [R1+0x218] ;  /* 0x0002180001217983 */ /* 0x000f680000300800 */
[----:B------:R-:W5:Y:S01]  /*18190*/  LDL.LU R31, [R1+0x21c] ;  /* 0x00021c00011f7983 */ /* 0x000f620000300800 */
[-C--:B------:R-:W-:Y:S01]  /*181a0*/  F2FP.F16.E4M3.UNPACK_B R9, R0.reuse ;  /* 0x00000000ff09723e */ /* 0x080fe200020006ff */
[C---:B------:R-:W-:Y:S01]  /*181b0*/  FMUL R231, R16.reuse, R231 ;  /* 0x000000e710e77220 */ /* 0x040fe20000400000 */
[----:B------:R-:W-:Y:S01]  /*181c0*/  F2FP.F16.E4M3.UNPACK_B R12, R0.H1 ;  /* 0x00000000ff0c723e */ /* 0x000fe200030006ff */
[----:B------:R-:W-:Y:S01]  /*181d0*/  FMUL R11, R16, R232 ;  /* 0x000000e8100b7220 */ /* 0x000fe20000400000 */
[----:B------:R-:W-:Y:S01]  /*181e0*/  F2FP.F16.E4M3.UNPACK_B R13, R3 ;  /* 0x00000003ff0d723e */ /* 0x000fe200020006ff */
[----:B------:R-:W-:-:S02]  /*181f0*/  HADD2.F32 R10, -RZ, R9.H0_H0 ;  /* 0x20000009ff0a7230 */ /* 0x000fc40000004100 */
        /* <DEDUP_REMOVED lines=12> */
[----:B------:R-:W-:Y:S01]  /*182c0*/  FMUL R13, R16, R234 ;  /* 0x000000ea100d7220 */ /* 0x000fe20000400000 */
[----:B------:R-:W-:Y:S01]  /*182d0*/  HADD2.F32 R22, -RZ, R15.H1_H1 ;  /* 0x3000000fff167230 */ /* 0x000fe20000004100 */
[----:B------:R-:W-:Y:S01]  /*182e0*/  F2FP.F16.E4M3.UNPACK_B R24, R4.H1 ;  /* 0x00000004ff18723e */ /* 0x000fe200030006ff */
[----:B------:R-:W-:Y:S02]  /*182f0*/  HADD2.F32 R28, -RZ, R23.H0_H0 ;  /* 0x20000017ff1c7230 */ /* 0x000fe40000004100 */
[C---:B------:R-:W-:Y:S01]  /*18300*/  FFMA R13, R2.reuse, R14, R13 ;  /* 0x0000000e020d7223 */ /* 0x040fe2000000000d */
[----:B------:R-:W-:Y:S01]  /*18310*/  FFMA R14, R2, R20, R235 ;  /* 0x00000014020e7223 */ /* 0x000fe200000000eb */
[----:B------:R-:W-:Y:S02]  /*18320*/  HADD2.F32 R20, -RZ, R15.H0_H0 ;  /* 0x2000000fff147230 */ /* 0x000fe40000004100 */
[----:B------:R-:W-:Y:S01]  /*18330*/  FMUL R15, R16, R236 ;  /* 0x000000ec100f7220 */ /* 0x000fe20000400000 */
[----:B------:R-:W-:Y:S01]  /*18340*/  F2FP.F16.E4M3.UNPACK_B R29, R5 ;  /* 0x00000005ff1d723e */ /* 0x000fe200020006ff */
[----:B------:R-:W-:-:S02]  /*18350*/  HADD2.F32 R12, -RZ, R12.H1_H1 ;  /* 0x3000000cff0c7230 */ /* 0x000fc40000004100 */
[----:B------:R-:W-:Y:S01]  /*18360*/  FMUL R233, R16, R233 ;  /* 0x000000e910e97220 */ /* 0x000fe20000400000 */
[C---:B------:R-:W-:Y:S01]  /*18370*/  FFMA R15, R2.reuse, R20, R15 ;  /* 0x00000014020f7223 */ /* 0x040fe2000000000f */
[C---:B------:R-:W-:Y:S01]  /*18380*/  FFMA R20, R2.reuse, R22, R237 ;  /* 0x0000001602147223 */ /* 0x040fe200000000ed */
[----:B------:R-:W-:Y:S02]  /*18390*/  HADD2.F32 R22, -RZ, R23.H1_H1 ;  /* 0x30000017ff167230 */ /* 0x000fe40000004100 */
[----:B------:R-:W-:Y:S01]  /*183a0*/  FFMA R12, R2, R12, R233 ;  /* 0x0000000c020c7223 */ /* 0x000fe200000000e9 */
[----:B------:R-:W-:Y:S02]  /*183b0*/  F2FP.SATFINITE.E4M3.F32.PACK_AB_MERGE_C R10, R10, R9, RZ ;  /* 0x000000090a0a723e */ /* 0x000fe400048070ff */
[----:B------:R-:W-:Y:S02]  /*183c0*/  F2FP.SATFINITE.E4M3.F32.PACK_AB_MERGE_C R14, R14, R13, RZ ;  /* 0x0000000d0e0e723e */ /* 0x000fe400048070ff */
[----:B------:R-:W-:-:S02]  /*183d0*/  F2FP.SATFINITE.E4M3.F32.PACK_AB_MERGE_C R12, R12, R11, RZ ;  /* 0x0000000b0c0c723e */ /* 0x000fc400048070ff */
[----:B------:R-:W-:Y:S01]  /*183e0*/  F2FP.SATFINITE.E4M3.F32.PACK_AB_MERGE_C R20, R20, R15, RZ ;  /* 0x0000000f1414723e */ /* 0x000fe200048070ff */
[C---:B--2---:R-:W-:Y:S01]  /*183f0*/  FMUL R21, R16.reuse, R21 ;  /* 0x0000001510157220 */ /* 0x044fe20000400000 */
[----:B---3--:R-:W-:-:S03]  /*18400*/  FMUL R23, R16, R30 ;  /* 0x0000001e10177220 */ /* 0x008fc60000400000 */
[C---:B------:R-:W-:Y:S01]  /*18410*/  FFMA R21, R2.reuse, R28, R21 ;  /* 0x0000001c02157223 */ /* 0x040fe20000000015 */
[--C-:B------:R-:W-:Y:S02]  /*18420*/  HADD2.F32 R28, -RZ, R24.reuse.H0_H0 ;  /* 0x20000018ff1c7230 */ /* 0x100fe40000004100 */
[----:B------:R-:W-:Y:S01]  /*18430*/  FFMA R22, R2, R22, R23 ;  /* 0x0000001602167223 */ /* 0x000fe20000000017 */
[C---:B----4-:R-:W-:Y:S01]  /*18440*/  FMUL R25, R16.reuse, R25 ;  /* 0x0000001910197220 */ /* 0x050fe20000400000 */
[----:B------:R-:W-:Y:S01]  /*18450*/  F2FP.F16.E4M3.UNPACK_B R23, R5.H1 ;  /* 0x00000005ff17723e */ /* 0x000fe200030006ff */
[----:B------:R-:W-:Y:S02]  /*18460*/  HADD2.F32 R24, -RZ, R24.H1_H1 ;  /* 0x30000018ff187230 */ /* 0x000fe40000004100 */
[----:B-----5:R-:W-:Y:S01]  /*18470*/  FMUL R27, R16, R27 ;  /* 0x0000001b101b7220 */ /* 0x020fe20000400000 */
[----:B------:R-:W-:Y:S01]  /*18480*/  FFMA R25, R2, R28, R25 ;  /* 0x0000001c02197223 */ /* 0x000fe20000000019 */
[----:B------:R-:W-:Y:S01]  /*18490*/  HADD2.F32 R28, -RZ, R29.H0_H0 ;  /* 0x2000001dff1c7230 */ /* 0x000fe20000004100 */
[----:B------:R-:W-:Y:S01]  /*184a0*/  F2FP.SATFINITE.E4M3.F32.PACK_AB_MERGE_C R21, R22, R21, RZ ;  /* 0x000000151615723e */ /* 0x000fe200048070ff */
[----:B------:R-:W-:-:S02]  /*184b0*/  HADD2.F32 R32, -RZ, R23.H0_H0 ;  /* 0x20000017ff207230 */ /* 0x000fc40000004100 */
[----:B------:R-:W-:Y:S01]  /*184c0*/  FFMA R24, R2, R24, R27 ;  /* 0x0000001802187223 */ /* 0x000fe2000000001b */
[----:B------:R-:W-:Y:S02]  /*184d0*/  HADD2.F32 R34, -RZ, R23.H1_H1 ;  /* 0x30000017ff227230 */ /* 0x000fe40000004100 */
[C---:B------:R-:W-:Y:S01]  /*184e0*/  FMUL R23, R16.reuse, R36 ;  /* 0x0000002410177220 */ /* 0x040fe20000400000 */
[----:B------:R-:W-:Y:S02]  /*184f0*/  HADD2.F32 R30, -RZ, R29.H1_H1 ;  /* 0x3000001dff1e7230 */ /* 0x000fe40000004100 */
[----:B------:R-:W-:Y:S01]  /*18500*/  FMUL R27, R16, R35 ;  /* 0x00000023101b7220 */ /* 0x000fe20000400000 */
[----:B------:R-:W-:Y:S01]  /*18510*/  F2FP.SATFINITE.E4M3.F32.PACK_AB_MERGE_C R25, R24, R25, RZ ;  /* 0x000000191819723e */ /* 0x000fe200048070ff */
[----:B------:R-:W-:Y:S01]  /*18520*/  FFMA R23, R2, R28, R23 ;  /* 0x0000001c02177223 */ /* 0x000fe20000000017 */
[----:B------:R-:W-:Y:S01]  /*18530*/  FMUL R29, R16, R33 ;  /* 0x00000021101d7220 */ /* 0x000fe20000400000 */
[----:B------:R-:W-:Y:S01]  /*18540*/  FFMA R28, R2, R30, R27 ;  /* 0x0000001e021c7223 */ /* 0x000fe2000000001b */
[----:B------:R-:W-:-:S02]  /*18550*/  FMUL R31, R16, R31 ;  /* 0x0000001f101f7220 */ /* 0x000fc40000400000 */
[----:B------:R-:W-:Y:S02]  /*18560*/  FFMA R29, R2, R32, R29 ;  /* 0x00000020021d7223 */ /* 0x000fe4000000001d */
[----:B------:R-:W-:Y:S01]  /*18570*/  F2FP.SATFINITE.E4M3.F32.PACK_AB_MERGE_C R23, R28, R23, RZ ;  /* 0x000000171c17723e */ /* 0x000fe200048070ff */
[----:B------:R-:W-:-:S05]  /*18580*/  FFMA R30, R2, R34, R31 ;  /* 0x00000022021e7223 */ /* 0x000fca000000001f */
[----:B------:R-:W-:Y:S01]  /*18590*/  F2FP.SATFINITE.E4M3.F32.PACK_AB_MERGE_C R29, R30, R29, RZ ;  /* 0x0000001d1e1d723e */ /* 0x000fe200048070ff */
[----:B------:R-:W-:Y:S06]  /*185a0*/  @P0 BRA `(.L_x_164) ;  /* 0x0000000000040947 */ /* 0x000fec0003800000 */
[----:B------:R-:W-:-:S04]  /*185b0*/  DEPBAR.LE SB0, 0x1 ;  /* 0x000080400000791a */ /* 0x000fc80000000000 */
.L_x_164:
        /* <DEDUP_REMOVED lines=27> */
.L_x_166:
[----:B------:R-:W-:Y:S05]  /*18770*/  BSYNC B0 ;  /* 0x0000000000007941 */ /* 0x000fea0003800000 */
.L_x_165:
[----:B------:R-:W-:Y:S04]  /*18780*/  BSSY B0, `(.L_x_167) ;  /* 0x000003a000007945 */ /* 0x000fe80003800000 */
[----:B------:R-:W-:Y:S05]  /*18790*/  @!P1 BRA `(.L_x_168) ;  /* 0x0000000000e09947 */ /* 0x000fea0003800000 */
[----:B------:R-:W-:-:S04]  /*187a0*/  MOV R9, UR44 ;  /* 0x0000002c00097c02 */ /* 0x000fc80008000f00 */
[----:B------:R-:W-:-:S13]  /*187b0*/  ISETP.NE.AND P3, PT, R9, 0x3, PT ;  /* 0x000000030900780c */ /* 0x000fda0003f65270 */
[----:B------:R-:W-:Y:S05]  /*187c0*/  @!P3 BRA `(.L_x_169) ;  /* 0x000000000004b947 */ /* 0x000fea0003800000 */
[----:B------:R-:W-:Y:S01]  /*187d0*/  BPT.TRAP 0x1 ;  /* 0x000000040000795c */ /* 0x000fe20000300000 */
.L_x_169:
[----:B------:R-:W-:Y:S01]  /*187e0*/  LEA R9, R18, UR48, 0x3 ;  /* 0x0000003012097c11 */ /* 0x000fe2000f8e18ff */
[----:B------:R-:W-:Y:S01]  /*187f0*/  BSSY B1, `(.L_x_170) ;  /* 0x0000004000017945 */ /* 0x000fe20003800000 */
[----:B------:R-:W-:-:S04]  /*18800*/  SHF.L.U32 R10, R19, 0x1f, RZ ;  /* 0x0000001f130a7819 */ /* 0x000fc800000006ff */
[----:B------:R-:W1:Y:S02]  /*18810*/  SYNCS.PHASECHK.TRANS64.TRYWAIT P4, [R9+URZ+0x60], R10 ;  /* 0x0000600a090075a7 */ /* 0x000e64000808017f */
[----:B-1----:R-:W-:Y:S05]  /*18820*/  @!P4 BRA `(.L_x_171) ;  /* 0x0000007800fcc947 */ /* 0x002fea0003800000 */
.L_x_383:
[----:B------:R-:W-:Y:S05]  /*18830*/  BSYNC B1 ;  /* 0x0000000000017941 */ /* 0x000fea0003800000 */
.L_x_170:
        /* <DEDUP_REMOVED lines=22> */
.L_x_173:
[----:B------:R-:W-:Y:S05]  /*189a0*/  BSYNC B1 ;  /* 0x0000000000017941 */ /* 0x000fea0003800000 */
.L_x_172:
        /* <DEDUP_REMOVED lines=8> */
.L_x_174:
        /* <DEDUP_REMOVED lines=15> */
.L_x_168:
[----:B------:R-:W-:Y:S05]  /*18b20*/  BSYNC B0 ;  /* 0x0000000000007941 */ /* 0x000fea0003800000 */
.L_x_167:
        /* <DEDUP_REMOVED lines=82> */
.L_x_175:
        /* <DEDUP_REMOVED lines=27> */
.L_x_177:
[----:B------:R-:W-:Y:S05]  /*19200*/  BSYNC B0 ;  /* 0x0000000000007941 */ /* 0x000fea0003800000 */
.L_x_176:
[----:B------:R-:W-:Y:S04]  /*19210*/  BSSY B0, `(.L_x_178) ;  /* 0x000003a000007945 */ /* 0x000fe80003800000 */
[----:B------:R-:W-:Y:S05]  /*19220*/  @!P1 BRA `(.L_x_179) ;  /* 0x0000000000e09947 */ /* 0x000fea0003800000 */
[----:B------:R-:W-:-:S04]  /*19230*/  MOV R9, UR44 ;  /* 0x0000002c00097c02 */ /* 0x000fc80008000f00 */
[----:B------:R-:W-:-:S13]  /*19240*/  ISETP.NE.AND P3, PT, R9, 0x3, PT ;  /* 0x000000030900780c */ /* 0x000fda0003f65270 */
[----:B------:R-:W-:Y:S05]  /*19250*/  @!P3 BRA `(.L_x_180) ;  /* 0x000000000004b947 */ /* 0x000fea0003800000 */
[----:B------:R-:W-:Y:S01]  /*19260*/  BPT.TRAP 0x1 ;  /* 0x000000040000795c */ /* 0x000fe20000300000 */
.L_x_180:
[----:B------:R-:W-:Y:S01]  /*19270*/  LEA R9, R18, UR48, 0x3 ;  /* 0x0000003012097c11 */ /* 0x000fe2000f8e18ff */
[----:B------:R-:W-:Y:S01]  /*19280*/  BSSY B1, `(.L_x_181) ;  /* 0x0000004000017945 */ /* 0x000fe20003800000 */
[----:B------:R-:W-:-:S04]  /*19290*/  SHF.L.U32 R10, R19, 0x1f, RZ ;  /* 0x0000001f130a7819 */ /* 0x000fc800000006ff */
[----:B------:R-:W1:Y:S02]  /*192a0*/  SYNCS.PHASECHK.TRANS64.TRYWAIT P4, [R9+URZ+0x60], R10 ;  /* 0x0000600a090075a7 */ /* 0x000e64000808017f */
[----:B-1----:R-:W-:Y:S05]  /*192b0*/  @!P4 BRA `(.L_x_182) ;  /* 0x00000070006cc947 */ /* 0x002fea0003800000 */
.L_x_384:
[----:B------:R-:W-:Y:S05]  /*192c0*/  BSYNC B1 ;  /* 0x0000000000017941 */ /* 0x000fea0003800000 */
.L_x_181:
        /* <DEDUP_REMOVED lines=22> */
.L_x_184:
[----:B------:R-:W-:Y:S05]  /*19430*/  BSYNC B1 ;  /* 0x0000000000017941 */ /* 0x000fea0003800000 */
.L_x_183:
        /* <DEDUP_REMOVED lines=8> */
.L_x_185:
        /* <DEDUP_REMOVED lines=15> */
.L_x_179:
[----:B------:R-:W-:Y:S05]  /*195b0*/  BSYNC B0 ;  /* 0x0000000000007941 */ /* 0x000fea0003800000 */
.L_x_178:
        /* <DEDUP_REMOVED lines=82> */
.L_x_186:
        /* <DEDUP_REMOVED lines=27> */
.L_x_188:
[----:B------:R-:W-:Y:S05]  /*19c90*/  BSYNC B0 ;  /* 0x0000000000007941 */ /* 0x000fea0003800000 */
.L_x_187:
[----:B------:R-:W-:Y:S04]  /*19ca0*/  BSSY B0, `(.L_x_189) ;  /* 0x000003a000007945 */ /* 0x000fe80003800000 */
[----:B------:R-:W-:Y:S05]  /*19cb0*/  @!P1 BRA `(.L_x_190) ;  /* 0x0000000000e09947 */ /* 0x000fea0003800000 */
[----:B------:R-:W-:-:S04]  /*19cc0*/  MOV R9, UR44 ;  /* 0x0000002c00097c02 */ /* 0x000fc80008000f00 */
[----:B------:R-:W-:-:S13]  /*19cd0*/  ISETP.NE.AND P3, PT, R9, 0x3, PT ;  /* 0x000000030900780c */ /* 0x000fda0003f65270 */
[----:B------:R-:W-:Y:S05]  /*19ce0*/  @!P3 BRA `(.L_x_191) ;  /* 0x000000000004b947 */ /* 0x000fea0003800000 */
[----:B------:R-:W-:Y:S01]  /*19cf0*/  BPT.TRAP 0x1 ;  /* 0x000000040000795c */ /* 0x000fe20000300000 */
.L_x_191:
[----:B------:R-:W-:Y:S01]  /*19d00*/  LEA R9, R18, UR48, 0x3 ;  /* 0x0000003012097c11 */ /* 0x000fe2000f8e18ff */
[----:B------:R-:W-:Y:S01]  /*19d10*/  BSSY B1, `(.L_x_192) ;  /* 0x0000004000017945 */ /* 0x000fe20003800000 */
[----:B------:R-:W-:-:S04]  /*19d20*/  SHF.L.U32 R10, R19, 0x1f, RZ ;  /* 0x0000001f130a7819 */ /* 0x000fc800000006ff */
[----:B------:R-:W1:Y:S02]  /*19d30*/  SYNCS.PHASECHK.TRANS64.TRYWAIT P4, [R9+URZ+0x60], R10 ;  /* 0x0000600a090075a7 */ /* 0x000e64000808017f */
[----:B-1----:R-:W-:Y:S05]  /*19d40*/  @!P4 BRA `(.L_x_193) ;  /* 0x0000006400dcc947 */ /* 0x002fea0003800000 */
.L_x_385:
[----:B------:R-:W-:Y:S05]  /*19d50*/  BSYNC B1 ;  /* 0x0000000000017941 */ /* 0x000fea0003800000 */
.L_x_192:
        /* <DEDUP_REMOVED lines=22> */
.L_x_195:
[----:B------:R-:W-:Y:S05]  /*19ec0*/  BSYNC B1 ;  /* 0x0000000000017941 */ /* 0x000fea0003800000 */
.L_x_194:
        /* <DEDUP_REMOVED lines=8> */
.L_x_196:
        /* <DEDUP_REMOVED lines=15> */
.L_x_190:
[----:B------:R-:W-:Y:S05]  /*1a040*/  BSYNC B0 ;  /* 0x0000000000007941 */ /* 0x000fea0003800000 */
.L_x_189:
        /* <DEDUP_REMOVED lines=82> */
.L_x_197:
        /* <DEDUP_REMOVED lines=27> */
.L_x_199:
[----:B------:R-:W-:Y:S05]  /*1a720*/  BSYNC B0 ;  /* 0x0000000000007941 */ /* 0x000fea0003800000 */
.L_x_198:
[----:B------:R-:W-:Y:S04]  /*1a730*/  BSSY B0, `(.L_x_200) ;  /* 0x000003a000007945 */ /* 0x000fe80003800000 */
[----:B------:R-:W-:Y:S05]  /*1a740*/  @!P1 BRA `(.L_x_201) ;  /* 0x0000000000e09947 */ /* 0x000fea0003800000 */
[----:B------:R-:W-:-:S04]  /*1a750*/  MOV R9, UR44 ;  /* 0x0000002c00097c02 */ /* 0x000fc80008000f00 */
[----:B------:R-:W-:-:S13]  /*1a760*/  ISETP.NE.AND P3, PT, R9, 0x3, PT ;  /* 0x000000030900780c */ /* 0x000fda0003f65270 */
[----:B------:R-:W-:Y:S05]  /*1a770*/  @!P3 BRA `(.L_x_202) ;  /* 0x000000000004b947 */ /* 0x000fea0003800000 */
[----:B------:R-:W-:Y:S01]  /*1a780*/  BPT.TRAP 0x1 ;  /* 0x000000040000795c */ /* 0x000fe20000300000 */
.L_x_202:
[----:B------:R-:W-:Y:S01]  /*1a790*/  LEA R9, R18, UR48, 0x3 ;  /* 0x0000003012097c11 */ /* 0x000fe2000f8e18ff */
[----:B------:R-:W-:Y:S01]  /*1a7a0*/  BSSY B1, `(.L_x_203) ;  /* 0x0000004000017945 */ /* 0x000fe20003800000 */
[----:B------:R-:W-:-:S04]  /*1a7b0*/  SHF.L.U32 R10, R19, 0x1f, RZ ;  /* 0x0000001f130a7819 */ /* 0x000fc800000006ff */
[----:B------:R-:W1:Y:S02]  /*1a7c0*/  SYNCS.PHASECHK.TRANS64.TRYWAIT P4, [R9+URZ+0x60], R10 ;  /* 0x0000600a090075a7 */ /* 0x000e64000808017f */
[----:B-1----:R-:W-:Y:S05]  /*1a7d0*/  @!P4 BRA `(.L_x_204) ;  /* 0x0000005c004cc947 */ /* 0x002fea0003800000 */
.L_x_386:
[----:B------:R-:W-:Y:S05]  /*1a7e0*/  BSYNC B1 ;  /* 0x0000000000017941 */ /* 0x000fea0003800000 */
.L_x_203:
        /* <DEDUP_REMOVED lines=22> */
.L_x_206:
[----:B------:R-:W-:Y:S05]  /*1a950*/  BSYNC B1 ;  /* 0x0000000000017941 */ /* 0x000fea0003800000 */
.L_x_205:
        /* <DEDUP_REMOVED lines=8> */
.L_x_207:
        /* <DEDUP_REMOVED lines=15> */
.L_x_201:
[----:B------:R-:W-:Y:S05]  /*1aad0*/  BSYNC B0 ;  /* 0x0000000000007941 */ /* 0x000fea0003800000 */
.L_x_200:
        /* <DEDUP_REMOVED lines=82> */
.L_x_208:
        /* <DEDUP_REMOVED lines=27> */
.L_x_210:
[----:B------:R-:W-:Y:S05]  /*1b1b0*/  BSYNC B0 ;  /* 0x0000000000007941 */ /* 0x000fea0003800000 */
.L_x_209:
[----:B------:R-:W-:Y:S04]  /*1b1c0*/  BSSY B0, `(.L_x_211) ;  /* 0x0000035000007945 */ /* 0x000fe80003800000 */
[----:B------:R-:W-:Y:S05]  /*1b1d0*/  @!P1 BRA `(.L_x_212) ;  /* 0x0000000000cc9947 */ /* 0x000fea0003800000 */
[----:B------:R-:W-:-:S04]  /*1b1e0*/  MOV R9, UR44 ;  /* 0x0000002c00097c02 */ /* 0x000fc80008000f00 */
[----:B------:R-:W-:-:S13]  /*1b1f0*/  ISETP.NE.AND P3, PT, R9, 0x3, PT ;  /* 0x000000030900780c */ /* 0x000fda0003f65270 */
[----:B------:R-:W-:Y:S05]  /*1b200*/  @!P3 BRA `(.L_x_213) ;  /* 0x000000000004b947 */ /* 0x000fea0003800000 */
[----:B------:R-:W-:Y:S01]  /*1b210*/  BPT.TRAP 0x1 ;  /* 0x000000040000795c */ /* 0x000fe20000300000 */
.L_x_213:
[----:B------:R-:W-:Y:S01]  /*1b220*/  SHF.L.U32 R9, R19, 0x1f, RZ ;  /* 0x0000001f13097819 */ /* 0x000fe200000006ff */
[----:B------:R-:W-:Y:S01]  /*1b230*/  BSSY B1, `(.L_x_214) ;  /* 0x0000004000017945 */ /* 0x000fe20003800000 */
[----:B------:R-:W-:-:S04]  /*1b240*/  LEA R10, R18, UR48, 0x3 ;  /* 0x00000030120a7c11 */ /* 0x000fc8000f8e18ff */
[----:B------:R-:W1:Y:S02]  /*1b250*/  SYNCS.PHASECHK.TRANS64.TRYWAIT P1, [R10+URZ+0x60], R9 ;  /* 0x000060090a0075a7 */ /* 0x000e64000802017f */
[----:B-1----:R-:W-:Y:S05]  /*1b260*/  @!P1 BRA `(.L_x_215) ;  /* 0x0000005000bc9947 */ /* 0x002fea0003800000 */
.L_x_387:
[----:B------:R-:W-:Y:S05]  /*1b270*/  BSYNC B1 ;  /* 0x0000000000017941 */ /* 0x000fea0003800000 */
.L_x_214:
[----:B------:R-:W-:Y:S04]  /*1b280*/  BSSY B1, `(.L_x_216) ;  /* 0x0000016000017945 */ /* 0x000fe80003800000 */
[----:B------:R-:W-:Y:S05]  /*1b290*/  @P2 BRA `(.L_x_217) ;  /* 0x0000000000502947 */ /* 0x000fea0003800000 */
[----:B------:R-:W2:Y:S01]  /*1b2a0*/  S2R R11, SR_TID.X ;  /* 0x00000000000b7919 */ /* 0x000ea20000002100 */
[----:B------:R-:W-:-:S04]  /*1b2b0*/  LEA R0, R18, R17, 0xc ;  /* 0x0000001112007211 */ /* 0x000fc800078e60ff */
[----:B------:R-:W-:Y:S01]  /*1b2c0*/  IADD3 R3, R0, UR48, RZ ;  /* 0x0000003000037c10 */ /* 0x000fe2000fffe0ff */
[----:B------:R-:W-:Y:S04]  /*1b2d0*/  LDS.U16 R4, [R0+UR48+0x100] ;  /* 0x0001003000047984 */ /* 0x000fe80008000400 */
[----:B------:R-:W-:Y:S04]  /*1b2e0*/  LDS.U16 R5, [R0+UR48+0x208] ;  /* 0x0002083000057984 */ /* 0x000fe80008000400 */
[----:B-1----:R-:W-:Y:S01]  /*1b2f0*/  LDS.U16 R10, [R0+UR48+0x108] ;  /* 0x00010830000a7984 */ /* 0x002fe20008000400 */
[----:B--2---:R-:W-:-:S04]  /*1b300*/  SHF.R.U32.HI R11, RZ, 0x4, R11 ;  /* 0x00000004ff0b7819 */ /* 0x004fc8000001160b */
[----:B------:R-:W-:Y:S02]  /*1b310*/  LOP3.LUT P1, RZ, R11, 0x1, RZ, 0xc0, !PT ;  /* 0x000000010bff7812 */ /* 0x000fe4000782c0ff */
[----:B------:R-:W-:-:S04]  /*1b320*/  MOV R11, 0x8 ;  /* 0x00000008000b7802 */ /* 0x000fc80000000f00 */
[----:B------:R-:W-:-:S04]  /*1b330*/  SEL R11, R11, 0xfffffff8, !P1 ;  /* 0xfffffff80b0b7807 */ /* 0x000fc80004800000 */
[----:B------:R-:W-:Y:S02]  /*1b340*/  LEA R13, R11, R3, 0x1 ;  /* 0x000000030b0d7211 */ /* 0x000fe400078e08ff */
[----:B------:R-:W1:Y:S04]  /*1b350*/  LDS.U16 R3, [R0+UR48+0x200] ;  /* 0x0002003000037984 */ /* 0x000e680008000400 */
[----:B------:R-:W-:Y:S04]  /*1b360*/  LDS.U16 R9, [R13+0x200] ;  /* 0x000200000d097984 */ /* 0x000fe80000000400 */
[----:B------:R-:W2:Y:S04]  /*1b370*/  LDS.U16 R12, [R13+0x100] ;  /* 0x000100000d0c7984 */ /* 0x000ea80000000400 */
[----:B------:R-:W-:Y:S04]  /*1b380*/  LDS.U16 R11, [R13+0x208] ;  /* 0x000208000d0b7984 */ /* 0x000fe80000000400 */
[----:B------:R-:W3:Y:S01]  /*1b390*/  LDS.U16 R14, [R13+0x108] ;  /* 0x000108000d0e7984 */ /* 0x000ee20000000400 */
[----:B-1----:R-:W-:-:S02]  /*1b3a0*/  PRMT R0, R4, 0x5410, R3 ;  /* 0x0000541004007816 */ /* 0x002fc40000000003 */
[----:B------:R-:W-:Y:S02]  /*1b3b0*/  PRMT R3, R10, 0x5410, R5 ;  /* 0x000054100a037816 */ /* 0x000fe40000000005 */
[----:B--2---:R-:W-:Y:S02]  /*1b3c0*/  PRMT R4, R12, 0x5410, R9 ;  /* 0x000054100c047816 */ /* 0x004fe40000000009 */
[----:B---3--:R-:W-:-:S07]  /*1b3d0*/  PRMT R5, R14, 0x5410, R11 ;  /* 0x000054100e057816 */ /* 0x008fce000000000b */
.L_x_217:
[----:B------:R-:W-:Y:S05]  /*1b3e0*/  BSYNC B1 ;  /* 0x0000000000017941 */ /* 0x000fea0003800000 */
.L_x_216:
        /* <DEDUP_REMOVED lines=8> */
.L_x_218:
[----:B-1----:R-:W1:Y:S01]  /*1b470*/  S2R R10, SR_CgaCtaId ;  /* 0x00000000000a7919 */ /* 0x002e620000008800 */
[C---:B------:R-:W-:Y:S02]  /*1b480*/  LEA R9, R7.reuse, UR48, 0x3 ;  /* 0x0000003007097c11 */ /* 0x040fe4000f8e18ff */
[----:B------:R-:W-:Y:S02]  /*1b490*/  IADD3 R7, R7, 0x1, RZ ;  /* 0x0000000107077810 */ /* 0x000fe40007ffe0ff */
[----:B------:R-:W-:Y:S02]  /*1b4a0*/  IADD3 R9, R9, 0x80, RZ ;  /* 0x0000008009097810 */ /* 0x000fe40007ffe0ff */
[----:B------:R-:W-:-:S04]  /*1b4b0*/  ISETP.NE.AND P1, PT, R7, 0x4, PT ;  /* 0x000000040700780c */ /* 0x000fc80003f25270 */
[----:B------:R-:W-:Y:S02]  /*1b4c0*/  SEL R7, R7, RZ, P1 ;  /* 0x000000ff07077207 */ /* 0x000fe40000800000 */
[----:B-1----:R-:W-:-:S04]  /*1b4d0*/  PRMT R9, R10, 0x654, R9 ;  /* 0x000006540a097816 */ /* 0x002fc80000000009 */
[----:B--2---:R1:W-:Y:S02]  /*1b4e0*/  SYNCS.ARRIVE.TRANS64.RED.A1T0 RZ, [R9+URZ], RZ ;  /* 0x000000ff09ff79a7 */ /* 0x0043e4000810043f */
[----:B-1----:R-:W-:-:S04]  /*1b4f0*/  SEL R9, RZ, 0x1, P1 ;  /* 0x00000001ff097807 */ /* 0x002fc80000800000 */
[----:B------:R-:W-:-:S07]  /*1b500*/  LOP3.LUT R8, R8, R9, RZ, 0x3c, !PT ;  /* 0x0000000908087212 */ /* 0x000fce00078e3cff */
.L_x_212:
[----:B------:R-:W-:Y:S05]  /*1b510*/  BSYNC B0 ;  /* 0x0000000000007941 */ /* 0x000fea0003800000 */
.L_x_211:
[----:B------:R-:W2:Y:S04]  /*1b520*/  LDL.LU R13, [R1+0x460] ;  /* 0x00046000010d7983 */ /* 0x000ea80000300800 */
[----:B------:R-:W3:Y:S04]  /*1b530*/  LDL.LU R12, [R1+0x464] ;  /* 0x00046400010c7983 */ /* 0x000ee80000300800 */
[----:B------:R-:W4:Y:S04]  /*1b540*/  LDL.LU R14, [R1+0x468] ;  /* 0x00046800010e7983 */ /* 0x000f280000300800 */
[----:B------:R-:W5:Y:S04]  /*1b550*/  LDL.LU R19, [R1+0x46c] ;  /* 0x00046c0001137983 */ /* 0x000f680000300800 */
[----:B------:R-:W4:Y:S04]  /*1b560*/  LDL.LU R24, [R1+0x470] ;  /* 0x0004700001187983 */ /* 0x000f280000300800 */
[----:B------:R-:W5:Y:S01]  /*1b570*/  LDL.LU R18, [R1+0x474] ;  /* 0x0004740001127983 */ /* 0x000f620000300800 */
[----:B------:R-:W-:-:S03]  /*1b580*/  F2FP.F16.E4M3.UNPACK_B R9, R0 ;  /* 0x00000000ff09723e */ /* 0x000fc600020006ff */
[----:B------:R-:W5:Y:S04]  /*1b590*/  LDL.LU R21, [R1+0x478] ;  /* 0x0004780001157983 */ /* 0x000f680000300800 */
[----:B------:R-:W5:Y:S01]  /*1b5a0*/  LDL.LU R30, [R1+0x47c] ;  /* 0x00047c00011e7983 */ /* 0x000f620000300800 */
[--C-:B------:R-:W-:Y:S01]  /*1b5b0*/  HADD2.F32 R11, -RZ, R9.reuse.H0_H0 ;  /* 0x20000009ff0b7230 */ /* 0x100fe20000004100 */
[----:B------:R-:W-:Y:S01]  /*1b5c0*/  F2FP.F16.E4M3.UNPACK_B R0, R0.H1 ;  /* 0x00000000ff00723e */ /* 0x000fe200030006ff */
[----:B------:R-:W-:Y:S01]  /*1b5d0*/  HADD2.F32 R9, -RZ, R9.H1_H1 ;  /* 0x30000009ff097230 */ /* 0x000fe20000004100 */
[----:B------:R-:W5:Y:S04]  /*1b5e0*/  LDL.LU R20, [R1+0x480] ;  /* 0x0004800001147983 */ /* 0x000f680000300800 */
[----:B------:R-:W5:Y:S04]  /*1b5f0*/  LDL.LU R23, [R1+0x484] ;  /* 0x0004840001177983 */ /* 0x000f680000300800 */
[----:B------:R-:W5:Y:S04]  /*1b600*/  LDL.LU R25, [R1+0x488] ;  /* 0x0004880001197983 */ /* 0x000f680000300800 */
[----:B------:R-:W5:Y:S04]  /*1b610*/  LDL.LU R22, [R1+0x48c] ;  /* 0x00048c0001167983 */ /* 0x000f680000300800 */
[----:B------:R-:W5:Y:S04]  /*1b620*/  LDL.LU R27, [R1+0x490] ;  /* 0x00049000011b7983 */ /* 0x000f680000300800 */
[----:B------:R-:W5:Y:S04]  /*1b630*/  LDL.LU R29, [R1+0x494] ;  /* 0x00049400011d7983 */ /* 0x000f680000300800 */
[----:B------:R-:W5:Y:S01]  /*1b640*/  LDL.LU R28, [R1+0x498] ;  /* 0x00049800011c7983 */ /* 0x000f620000300800 */
[C---:B--2---:R-:W-:Y:S01]  /*1b650*/  FMUL R15, R16.reuse, R13 ;  /* 0x0000000d100f7220 */ /* 0x044fe20000400000 */
[----:B---3--:R-:W-:Y:S01]  /*1b660*/  FMUL R12, R16, R12 ;  /* 0x0000000c100c7220 */ /* 0x008fe20000400000 */
[----:B------:R-:W-:-:S03]  /*1b670*/  HADD2.F32 R13, -RZ, R0.H0_H0 ;  /* 0x20000000ff0d7230 */ /* 0x000fc60000004100 */
[----:B------:R-:W-:Y:S01]  /*1b680*/  FFMA R12, R2, R9, R12 ;  /* 0x00000009020c7223 */ /* 0x000fe2000000000c */
[----:B------:R-:W-:Y:S02]  /*1b690*/  HADD2.F32 R9, -RZ, R0.H1_H1 ;  /* 0x30000000ff097230 */ /* 0x000fe40000004100 */
[C---:B----4-:R-:W-:Y:S02]  /*1b6a0*/  FMUL R0, R16.reuse, R24 ;  /* 0x0000001810007220 */ /* 0x050fe40000400000 */
[----:B------:R-:W2:Y:S01]  /*1b6b0*/  LDL.LU R24, [R1+0x49c] ;  /* 0x00049c0001187983 */ /* 0x000ea20000300800 */
[----:B------:R-:W-:Y:S01]  /*1b6c0*/  F2FP.F16.E4M3.UNPACK_B R10, R3 ;  /* 0x00000003ff0a723e */ /* 0x000fe200020006ff */
[----:B------:R-:W-:Y:S01]  /*1b6d0*/  FMUL R14, R16, R14 ;  /* 0x0000000e100e7220 */ /* 0x000fe20000400000 */
[----:B------:R-:W-:-:S03]  /*1b6e0*/  FFMA R15, R2, R11, R15 ;  /* 0x0000000b020f7223 */ /* 0x000fc6000000000f */
[--C-:B------:R-:W-:Y:S02]  /*1b6f0*/  HADD2.F32 R11, -RZ, R10.reuse.H0_H0 ;  /* 0x2000000aff0b7230 */ /* 0x100fe40000004100 */
[----:B------:R-:W-:Y:S01]  /*1b700*/  FFMA R14, R2, R13, R14 ;  /* 0x0000000d020e7223 */ /* 0x000fe2000000000e */
[----:B------:R-:W-:Y:S02]  /*1b710*/  HADD2.F32 R13, -RZ, R10.H1_H1 ;  /* 0x3000000aff0d7230 */ /* 0x000fe40000004100 */
[----:B-----5:R-:W-:Y:S01]  /*1b720*/  FMUL R19, R16, R19 ;  /* 0x0000001310137220 */ /* 0x020fe20000400000 */
[----:B------:R-:W-:Y:S01]  /*1b730*/  F2FP.F16.E4M3.UNPACK_B R3, R3.H1 ;  /* 0x00000003ff03723e */ /* 0x000fe200030006ff */
[----:B------:R-:W-:Y:S01]  /*1b740*/  FFMA R10, R2, R11, R0 ;  /* 0x0000000b020a7223 */ /* 0x000fe20000000000 */
[----:B------:R-:W-:Y:S01]  /*1b750*/  FMUL R18, R16, R18 ;  /* 0x0000001210127220 */ /* 0x000fe20000400000 */
[----:B------:R-:W-:Y:S01]  /*1b760*/  F2FP.F16.E4M3.UNPACK_B R0, R4 ;  /* 0x00000004ff00723e */ /* 0x000fe200020006ff */
[----:B------:R-:W-:Y:S01]  /*1b770*/  FFMA R19, R2, R9, R19 ;  /* 0x0000000902137223 */ /* 0x000fe20000000013 */
[----:B------:R-:W-:-:S02]  /*1b780*/  HADD2.F32 R9, -RZ, R3.H0_H0 ;  /* 0x20000003ff097230 */ /* 0x000fc40000004100 */
[----:B------:R-:W-:Y:S01]  /*1b790*/  FFMA R13, R2, R13, R18 ;  /* 0x0000000d020d7223 */ /* 0x000fe20000000012 */
[----:B------:R-:W-:Y:S02]  /*1b7a0*/  HADD2.F32 R3, -RZ, R3.H1_H1 ;  /* 0x30000003ff037230 */ /* 0x000fe40000004100 */
[C---:B------:R-:W-:Y:S01]  /*1b7b0*/  FMUL R18, R16.reuse, R30 ;  /* 0x0000001e10127220 */ /* 0x040fe20000400000 */
[--C-:B------:R-:W-:Y:S02]  /*1b7c0*/  HADD2.F32 R11, -RZ, R0.reuse.H0_H0 ;  /* 0x20000000ff0b7230 */ /* 0x100fe40000004100 */
[C---:B------:R-:W-:Y:S01]  /*1b7d0*/  FMUL R20, R16.reuse, R20 ;  /* 0x0000001410147220 */ /* 0x040fe20000400000 */
[----:B------:R-:W-:Y:S01]  /*1b7e0*/  F2FP.F16.E4M3.UNPACK_B R4, R4.H1 ;  /* 0x00000004ff04723e */ /* 0x000fe200030006ff */
[----:B------:R-:W-:Y:S01]  /*1b7f0*/  FMUL R21, R16, R21 ;  /* 0x0000001510157220 */ /* 0x000fe20000400000 */
[C---:B------:R-:W-:Y:S01]  /*1b800*/  FFMA R18, R2.reuse, R3, R18 ;  /* 0x0000000302127223 */ /* 0x040fe20000000012 */
[----:B------:R-:W-:Y:S01]  /*1b810*/  FFMA R20, R2, R11, R20 ;  /* 0x0000000b02147223 */ /* 0x000fe20000000014 */
[----:B------:R-:W-:-:S02]  /*1b820*/  HADD2.F32 R3, -RZ, R0.H1_H1 ;  /* 0x30000000ff037230 */ /* 0x000fc40000004100 */
[----:B------:R-:W-:Y:S01]  /*1b830*/  FFMA R21, R2, R9, R21 ;  /* 0x0000000902157223 */ /* 0x000fe20000000015 */
[--C-:B------:R-:W-:Y:S01]  /*1b840*/  HADD2.F32 R11, -RZ, R4.reuse.H1_H1 ;  /* 0x30000004ff0b7230 */ /* 0x100fe20000004100 */
[-C--:B------:R-:W-:Y:S01]  /*1b850*/  F2FP.F16.E4M3.UNPACK_B R0, R5.reuse ;  /* 0x00000005ff00723e */ /* 0x080fe200020006ff */
[----:B------:R-:W-:Y:S02]  /*1b860*/  HADD2.F32 R9, -RZ, R4.H0_H0 ;  /* 0x20000004ff097230 */ /* 0x000fe40000004100 */
[C---:B------:R-:W-:Y:S01]  /*1b870*/  FMUL R22, R16.reuse, R22 ;  /* 0x0000001610167220 */ /* 0x040fe20000400000 */
[----:B------:R-:W-:Y:S01]  /*1b880*/  F2FP.F16.E4M3.UNPACK_B R5, R5.H1 ;  /* 0x00000005ff05723e */ /* 0x000fe200030006ff */
[C---:B------:R-:W-:Y:S01]  /*1b890*/  FMUL R23, R16.reuse, R23 ;  /* 0x0000001710177220 */ /* 0x040fe20000400000 */
[----:B------:R-:W-:Y:S01]  /*1b8a0*/  FMUL R4, R16, R25 ;  /* 0x0000001910047220 */ /* 0x000fe20000400000 */
[C---:B------:R-:W-:Y:S02]  /*1b8b0*/  FFMA R25, R2.reuse, R11, R22 ;  /* 0x0000000b02197223 */ /* 0x040fe40000000016 */
[C---:B------:R-:W-:Y:S01]  /*1b8c0*/  FFMA R23, R2.reuse, R3, R23 ;  /* 0x0000000302177223 */ /* 0x040fe20000000017 */
[----:B------:R-:W-:Y:S01]  /*1b8d0*/  FFMA R4, R2, R9, R4 ;  /* 0x0000000902047223 */ /* 0x000fe20000000004 */
[----:B------:R-:W-:-:S02]  /*1b8e0*/  HADD2.F32 R11, -RZ, R5.H0_H0 ;  /* 0x20000005ff0b7230 */ /* 0x000fc40000004100 */
[C---:B------:R-:W-:Y:S01]  /*1b8f0*/  FMUL R27, R16.reuse, R27 ;  /* 0x0000001b101b7220 */ /* 0x040fe20000400000 */
[--C-:B------:R-:W-:Y:S02]  /*1b900*/  HADD2.F32 R3, -RZ, R0.reuse.H0_H0 ;  /* 0x20000000ff037230 */ /* 0x100fe40000004100 */
[C---:B------:R-:W-:Y:S01]  /*1b910*/  FMUL R22, R16.reuse, R28 ;  /* 0x0000001c10167220 */ /* 0x040fe20000400000 */
[----:B------:R-:W-:Y:S02]  /*1b920*/  HADD2.F32 R9, -RZ, R0.H1_H1 ;  /* 0x30000000ff097230 */ /* 0x000fe40000004100 */
[----:B------:R-:W-:Y:S01]  /*1b930*/  FMUL R0, R16, R29 ;  /* 0x0000001d10007220 */ /* 0x000fe20000400000 */
[----:B------:R-:W-:Y:S02]  /*1b940*/  HADD2.F32 R5, -RZ, R5.H1_H1 ;  /* 0x30000005ff057230 */ /* 0x000fe40000004100 */
        /* <DEDUP_REMOVED lines=9> */
[----:B------:R-:W-:Y:S01]  /*1b9e0*/  F2FP.SATFINITE.E4M3.F32.PACK_AB_MERGE_C R3, R0, R3, RZ ;  /* 0x000000030003723e */ /* 0x000fe200048070ff */
[----:B--2---:R-:W-:-:S04]  /*1b9f0*/  FMUL R24, R16, R24 ;  /* 0x0000001810187220 */ /* 0x004fc80000400000 */
[----:B------:R-:W-:-:S05]  /*1ba00*/  FFMA R24, R2, R5, R24 ;  /* 0x0000000502187223 */ /* 0x000fca0000000018 */
[----:B------:R-:W-:Y:S01]  /*1ba10*/  F2FP.SATFINITE.E4M3.F32.PACK_AB_MERGE_C R11, R24, R11, RZ ;  /* 0x0000000b180b723e */ /* 0x000fe200048070ff */
[----:B------:R-:W-:Y:S06]  /*1ba20*/  @P0 BRA `(.L_x_219) ;  /* 0x0000000000040947 */ /* 0x000fec0003800000 */
[----:B------:R-:W-:-:S04]  /*1ba30*/  DEPBAR.LE SB0, 0x1 ;  /* 0x000080400000791a */ /* 0x000fc80000000000 */
.L_x_219:
[----:B------:R-:W2:Y:S01]  /*1ba40*/  LDL.LU R19, [R1+0x4a4] ;  /* 0x0004a40001137983 */ /* 0x000ea20000300800 */
        /* <DEDUP_REMOVED lines=16> */
[----:B---3--:R-:W3:Y:S02]  /*1bb50*/  FENCE.VIEW.ASYNC.S ;  /* 0x00000000000073c6 */ /* 0x008ee40000000000 */
[----:B---3--:R-:W-:Y:S01]  /*1bb60*/  BAR.SYNC.DEFER_BLOCKING 0x1, 0x100 ;  /* 0x0044000000007b1d */ /* 0x008fe20000010000 */
[----:B--2---:R-:W-:-:S05]  /*1bb70*/  IADD3 R19, P1, R19, UR54, RZ ;  /* 0x0000003613137c10 */ /* 0x004fca000ff3e0ff */
[----:B------:R1:W-:Y:S01]  /*1bb80*/  STL [R1+0x4a4], R19 ;  /* 0x0004a41301007387 */ /* 0x0003e20000100800 */
[----:B------:R-:W-:Y:S07]  /*1bb90*/  @P0 BRA `(.L_x_221) ;  /* 0x0000000000200947 */ /* 0x000fee0003800000 */
[----:B------:R-:W-:Y:S02]  /*1bba0*/  UIADD3 UR8, UP0, UR58, 0x4f0, URZ ;  /* 0x000004f03a087890 */ /* 0x000fe4000ff1e03f */
[----:B------:R-:W-:Y:S02]  /*1bbb0*/  UIADD3 UR6, UR42, 0x80, URZ ;  /* 0x000000802a067890 */ /* 0x000fe4000fffe03f */
[----:B------:R-:W-:Y:S02]  /*1bbc0*/  UIADD3 UR5, UR41, 0xe0, URZ ;  /* 0x000000e029057890 */ /* 0x000fe4000fffe03f */
[----:B------:R-:W-:Y:S02]  /*1bbd0*/  UIADD3 UR4, UR48, 0x5100, URZ ;  /* 0x0000510030047890 */ /* 0x000fe4000fffe03f */
[----:B------:R-:W-:Y:S01]  /*1bbe0*/  UIADD3.X UR9, URZ, UR59, URZ, UP0, !UPT ;  /* 0x0000003b3f097290 */ /* 0x000fe200087fe43f */
[----:B------:R-:W-:-:S08]  /*1bbf0*/  UMOV UR7, UR43 ;  /* 0x0000002b00077c82 */ /* 0x000fd00008000000 */
[----:B------:R2:W-:Y:S02]  /*1bc00*/  UTMASTG.3D [UR4], [UR8] ;  /* 0x00000004080073b5 */ /* 0x0005e40008010000 */
[----:B--2---:R0:W-:Y:S02]  /*1bc10*/  UTMACMDFLUSH ;  /* 0x00000000000079b7 */ /* 0x0041e40000000000 */
.L_x_221:
[----:B------:R-:W-:Y:S05]  /*1bc20*/  BSYNC B0 ;  /* 0x0000000000007941 */ /* 0x000fea0003800000 */
.L_x_220:
[----:B-1----:R-:W2:Y:S01]  /*1bc30*/  LDL.LU R18, [R1+0x4a8] ;  /* 0x0004a80001127983 */ /* 0x002ea20000300800 */
[----:B------:R-:W-:Y:S01]  /*1bc40*/  ULDC.64 UR4, c[0x0][0x8f8] ;  /* 0x00023e0000047ab9 */ /* 0x000fe20000000a00 */
[----:B------:R-:W-:Y:S01]  /*1bc50*/  UMOV UR41, 0xffffffff ;  /* 0xffffffff00297882 */ /* 0x000fe20000000000 */
[----:B------:R-:W-:Y:S01]  /*1bc60*/  ISETP.GE.U32.AND P0, PT, R19, UR4, PT ;  /* 0x0000000413007c0c */ /* 0x000fe2000bf06070 */
[----:B------:R-:W-:Y:S01]  /*1bc70*/  UMOV UR43, 0xffffffff ;  /* 0xffffffff002b7882 */ /* 0x000fe20000000000 */
[----:B------:R-:W-:Y:S02]  /*1bc80*/  PRMT R0, RZ, 0x7610, R0 ;  /* 0x00007610ff007816 */ /* 0x000fe40000000000 */
[----:B------:R-:W-:Y:S02]  /*1bc90*/  MOV R3, 0xffffffff ;  /* 0xffffffff00037802 */ /* 0x000fe40000000f00 */
[----:B--2---:R-:W-:-:S04]  /*1bca0*/  IADD3.X R18, R18, UR39, RZ, P1, !PT ;  /* 0x0000002712127c10 */ /* 0x004fc80008ffe4ff */
[----:B------:R-:W-:Y:S01]  /*1bcb0*/  ISETP.GE.U32.AND.EX P0, PT, R18, UR5, PT, P0 ;  /* 0x0000000512007c0c */ /* 0x000fe2000bf06100 */
[----:B------:R1:W-:-:S12]  /*1bcc0*/  STL [R1+0x4a8], R18 ;  /* 0x0004a81201007387 */ /* 0x0003d80000100800 */
[----:B-1----:R-:W-:Y:S05]  /*1bcd0*/  @P0 BRA `(.L_x_222) ;  /* 0x0000000400740947 */ /* 0x002fea0003800000 */
[----:B------:R-:W1:Y:S01]  /*1bce0*/  LDC.64 R14, c[0x0][0x8d0] ;  /* 0x00023400ff0e7b82 */ /* 0x000e620000000a00 */
[----:B------:R-:W2:Y:S01]  /*1bcf0*/  S2R R22, SR_CTAID.X ;  /* 0x0000000000167919 */ /* 0x000ea20000002500 */
[----:B------:R-:W-:Y:S02]  /*1bd00*/  MOV R12, R19 ;  /* 0x00000013000c7202 */ /* 0x000fe40000000f00 */
[----:B------:R-:W-:-:S04]  /*1bd10*/  MOV R13, R18 ;  /* 0x00000012000d7202 */ /* 0x000fc80000000f00 */
[----:B------:R-:W3:Y:S08]  /*1bd20*/  LDC R6, c[0x0][0x8d8] ;  /* 0x00023600ff067b82 */ /* 0x000ef00000000800 */
[----:B------:R-:W4:Y:S01]  /*1bd30*/  LDC.64 R20, c[0x0][0x8c8] ;  /* 0x00023200ff147b82 */ /* 0x000f220000000a00 */
[----:B-1----:R-:W-:-:S04]  /*1bd40*/  ISETP.NE.U32.AND P0, PT, R14, RZ, PT ;  /* 0x000000ff0e00720c */ /* 0x002fc80003f05070 */
[----:B------:R-:W-:-:S13]  /*1bd50*/  ISETP.NE.AND.EX P0, PT, R15, RZ, PT, P0 ;  /* 0x000000ff0f00720c */ /* 0x000fda0003f05300 */
[----:B--234-:R-:W-:Y:S05]  /*1bd60*/  @!P0 BRA `(.L_x_223) ;  /* 0x0000000000288947 */ /* 0x01cfea0003800000 */
        /* <DEDUP_REMOVED lines=10> */
.L_x_223:
[----:B------:R-:W1:Y:S01]  /*1be10*/  S2R R23, SR_CTAID.Y ;  /* 0x0000000000177919 */ /* 0x000e620000002600 */
[----:B------:R-:W-:Y:S01]  /*1be20*/  MOV R4, R19 ;  /* 0x0000001300047202 */ /* 0x000fe20000000f00 */
[----:B------:R-:W2:Y:S01]  /*1be30*/  LDC R11, c[0x0][0x900] ;  /* 0x00024000ff0b7b82 */ /* 0x000ea20000000800 */
[----:B------:R-:W-:Y:S01]  /*1be40*/  MOV R5, R18 ;  /* 0x0000001200057202 */ /* 0x000fe20000000f00 */
[----:B------:R-:W-:Y:S01]  /*1be50*/  ULDC UR4, c[0x0][0x150] ;  /* 0x0000540000047ab9 */ /* 0x000fe20000000800 */
[-CC-:B------:R-:W-:Y:S02]  /*1be60*/  SHF.R.U64 R30, R12, R6.reuse, R13.reuse ;  /* 0x000000060c1e7219 */ /* 0x180fe4000000120d */
[----:B------:R-:W-:Y:S02]  /*1be70*/  SHF.R.U32.HI R0, RZ, R6, R13 ;  /* 0x00000006ff007219 */ /* 0x000fe4000001160d */
[----:B------:R-:W-:Y:S01]  /*1be80*/  IADD3 R3, P0, RZ, -R30, RZ ;  /* 0x8000001eff037210 */ /* 0x000fe20007f1e0ff */
[----:B------:R-:W3:Y:S01]  /*1be90*/  LDC.64 R18, c[0x0][0x8e8] ;  /* 0x00023a00ff127b82 */ /* 0x000ee20000000a00 */
[----:B------:R-:W-:-:S02]  /*1bea0*/  I2FP.F32.U32 R10, R22 ;  /* 0x00000016000a7245 */ /* 0x000fc40000201000 */
[----:B------:R-:W-:Y:S01]  /*1beb0*/  IADD3.X R9, RZ, ~R0, RZ, P0, !PT ;  /* 0x80000000ff097210 */ /* 0x000fe200007fe4ff */
[----:B------:R-:W-:-:S04]  /*1bec0*/  IMAD.WIDE.U32 R4, R3, R20, R4 ;  /* 0x0000001403047225 */ /* 0x000fc800078e0004 */
[----:B------:R-:W-:Y:S01]  /*1bed0*/  FMUL R10, R10, UR4 ;  /* 0x000000040a0a7c20 */ /* 0x000fe20008400000 */
[----:B------:R-:W-:Y:S01]  /*1bee0*/  ULDC UR4, c[0x0][0x154] ;  /* 0x0000550000047ab9 */ /* 0x000fe20000000800 */
[----:B------:R-:W4:Y:S01]  /*1bef0*/  LDC R6, c[0x0][0x8c0] ;  /* 0x00023000ff067b82 */ /* 0x000f220000000800 */
[----:B------:R-:W-:-:S03]  /*1bf00*/  IMAD R0, R9, R20, RZ ;  /* 0x0000001409007224 */ /* 0x000fc600078e02ff */
[----:B------:R-:W5:Y:S01]  /*1bf10*/  F2I.U32.TRUNC.NTZ R10, R10 ;  /* 0x0000000a000a7305 */ /* 0x000f62000020f000 */
[----:B------:R-:W-:-:S03]  /*1bf20*/  IMAD R3, R3, R21, R0 ;  /* 0x0000001503037224 */ /* 0x000fc600078e0200 */
[----:B------:R-:W4:Y:S01]  /*1bf30*/  LDC R12, c[0x0][0x8b0] ;  /* 0x00022c00ff0c7b82 */ /* 0x000f220000000800 */
[----:B--2---:R-:W-:Y:S02]  /*1bf40*/  SHF.L.U32 R26, R26, R11, RZ ;  /* 0x0000000b1a1a7219 */ /* 0x004fe400000006ff */
[----:B------:R-:W-:Y:S02]  /*1bf50*/  IADD3 R3, R5, R3, RZ ;  /* 0x0000000305037210 */ /* 0x000fe40007ffe0ff */
[----:B-1----:R-:W-:-:S03]  /*1bf60*/  I2FP.F32.U32 R0, R23 ;  /* 0x0000001700007245 */ /* 0x002fc60000201000 */
[----:B------:R-:W1:Y:S01]  /*1bf70*/  LDC R9, c[0x0][0x144] ;  /* 0x00005100ff097b82 */ /* 0x000e620000000800 */
[----:B---3--:R-:W-:Y:S01]  /*1bf80*/  ISETP.NE.U32.AND P0, PT, R18, RZ, PT ;  /* 0x000000ff1200720c */ /* 0x008fe20003f05070 */
[----:B------:R-:W-:Y:S01]  /*1bf90*/  FMUL R0, R0, UR4 ;  /* 0x0000000400007c20 */ /* 0x000fe20008400000 */
[----:B-----5:R-:W-:Y:S02]  /*1bfa0*/  IADD3 R10, -R10, RZ, RZ ;  /* 0x000000ff0a0a7210 */ /* 0x020fe40007ffe1ff */
[----:B------:R-:W-:Y:S01]  /*1bfb0*/  ISETP.NE.AND.EX P0, PT, R19, RZ, PT, P0 ;  /* 0x000000ff1300720c */ /* 0x000fe20003f05300 */
[----:B------:R2:W3:Y:S02]  /*1bfc0*/  F2I.U32.TRUNC.NTZ R20, R0 ;  /* 0x0000000000147305 */ /* 0x0004e4000020f000 */
[----:B------:R-:W2:Y:S01]  /*1bfd0*/  LDC R24, c[0x0][0x148] ;  /* 0x00005200ff187b82 */ /* 0x000ea20000000800 */
[-CC-:B----4-:R-:W-:Y:S02]  /*1bfe0*/  SHF.R.U64 R14, R4, R6.reuse, R3.reuse ;  /* 0x00000006040e7219 */ /* 0x190fe40000001203 */
[----:B------:R-:W-:-:S02]  /*1bff0*/  SHF.R.U32.HI R3, RZ, R6, R3 ;  /* 0x00000006ff037219 */ /* 0x000fc40000011603 */
[----:B------:R-:W-:-:S03]  /*1c000*/  MOV R4, 0xffffffff ;  /* 0xffffffff00047802 */ /* 0x000fc60000000f00 */
[----:B------:R-:W4:Y:S01]  /*1c010*/  LDC R21, c[0x0][0x8a8] ;  /* 0x00022a00ff157b82 */ /* 0x000f220000000800 */
[-CC-:B------:R-:W-:Y:S02]  /*1c020*/  SHF.R.U64 R6, R14, R12.reuse, R3.reuse ;  /* 0x0000000c0e067219 */ /* 0x180fe40000001203 */
[----:B------:R-:W-:Y:S02]  /*1c030*/  SHF.R.U32.HI R3, RZ, R12, R3 ;  /* 0x0000000cff037219 */ /* 0x000fe40000011603 */
[-C--:B------:R-:W-:Y:S02]  /*1c040*/  SHF.L.U32 R4, R4, R11.reuse, RZ ;  /* 0x0000000b04047219 */ /* 0x080fe400000006ff */
[-CC-:B------:R-:W-:Y:S01]  /*1c050*/  SHF.R.U64 R15, R6, R11.reuse, R3.reuse ;  /* 0x0000000b060f7219 */ /* 0x180fe20000001203 */
[----:B------:R-:W2:Y:S01]  /*1c060*/  LDC R27, c[0x0][0x8f0] ;  /* 0x00023c00ff1b7b82 */ /* 0x000ea20000000800 */
[----:B------:R-:W-:Y:S01]  /*1c070*/  LOP3.LUT R25, RZ, R4, RZ, 0x33, !PT ;  /* 0x00000004ff197212 */ /* 0x000fe200078e33ff */
[----:B-1----:R-:W-:Y:S01]  /*1c080*/  IMAD R22, R9, R10, R22 ;  /* 0x0000000a09167224 */ /* 0x002fe200078e0216 */
[----:B------:R-:W-:-:S02]  /*1c090*/  SHF.R.U32.HI R5, RZ, R11, R3 ;  /* 0x0000000bff057219 */ /* 0x000fc40000011603 */
[----:B------:R-:W-:-:S03]  /*1c0a0*/  MOV R4, R15 ;  /* 0x0000000f00047202 */ /* 0x000fc60000000f00 */
[----:B------:R-:W1:Y:S08]  /*1c0b0*/  LDC R28, c[0x0][0x8e0] ;  /* 0x00023800ff1c7b82 */ /* 0x000e700000000800 */
[----:B------:R-:W1:Y:S01]  /*1c0c0*/  LDC R29, c[0x0][0x8b8] ;  /* 0x00022e00ff1d7b82 */ /* 0x000e620000000800 */
[----:B---3--:R-:W-:Y:S05]  /*1c0d0*/  @!P0 BRA `(.L_x_224) ;  /* 0x0000000000288947 */ /* 0x008fea0003800000 */
[----:B--2---:R-:W2:Y:S02]  /*1c0e0*/  LDC R0, c[0x0][0x8f4] ;  /* 0x00023d00ff007b82 */ /* 0x004ea40000000800 */
[----:B--2---:R-:W-:-:S04]  /*1c0f0*/  IADD3 R3, P0, R15, R0, RZ ;  /* 0x000000000f037210 */ /* 0x004fc80007f1e0ff */
        /* <DEDUP_REMOVED lines=8> */
.L_x_224:
[----:B------:R-:W3:Y:S01]  /*1c180*/  LDC R3, c[0x0][0x904] ;  /* 0x00024100ff037b82 */ /* 0x000ee20000000800 */
[----:B--2---:R-:W-:Y:S02]  /*1c190*/  SHF.R.U64 R0, R4, R27, R5 ;  /* 0x0000001b04007219 */ /* 0x004fe40000001205 */
[----:B------:R-:W-:Y:S02]  /*1c1a0*/  IADD3 R20, -R20, RZ, RZ ;  /* 0x000000ff14147210 */ /* 0x000fe40007ffe1ff */
[----:B----4-:R-:W-:Y:S02]  /*1c1b0*/  IADD3 R5, R21, -0x1, RZ ;  /* 0xffffffff15057810 */ /* 0x010fe40007ffe0ff */
[----:B------:R-:W-:Y:S02]  /*1c1c0*/  IADD3 R4, -R0, RZ, RZ ;  /* 0x000000ff00047210 */ /* 0x000fe40007ffe1ff */
[----:B------:R-:W-:Y:S02]  /*1c1d0*/  LOP3.LUT R5, R14, R5, RZ, 0xc0, !PT ;  /* 0x000000050e057212 */ /* 0x000fe400078ec0ff */
[----:B------:R-:W-:-:S02]  /*1c1e0*/  R2UR UR43, R30 ;  /* 0x000000001e2b72ca */ /* 0x000fc400000e0000 */
[----:B---3--:R-:W-:Y:S02]  /*1c1f0*/  ISETP.NE.AND P0, PT, R3, 0x1, PT ;  /* 0x000000010300780c */ /* 0x008fe40003f05270 */
[----:B------:R-:W-:-:S05]  /*1c200*/  LOP3.LUT R3, R6, R25, RZ, 0xc0, !PT ;  /* 0x0000001906037212 */ /* 0x000fca00078ec0ff */
[----:B------:R-:W-:Y:S02]  /*1c210*/  IMAD R3, R26, R0, R3 ;  /* 0x000000001a037224 */ /* 0x000fe400078e0203 */
[----:B-1----:R-:W-:-:S04]  /*1c220*/  IMAD R0, R4, R28, R15 ;  /* 0x0000001c04007224 */ /* 0x002fc800078e020f */
[----:B------:R-:W-:Y:S02]  /*1c230*/  @P0 IMAD R22, R24, R20, R23 ;  /* 0x0000001418160224 */ /* 0x000fe400078e0217 */
[----:B------:R-:W-:Y:S02]  /*1c240*/  IMAD R0, R0, R21, R5 ;  /* 0x0000001500007224 */ /* 0x000fe400078e0205 */
[----:B------:R-:W-:-:S05]  /*1c250*/  IMAD R3, R3, R29, R22 ;  /* 0x0000001d03037224 */ /* 0x000fca00078e0216 */
[----:B------:R-:W-:Y:S02]  /*1c260*/  SEL R4, R0, R3, !P0 ;  /* 0x0000000300047207 */ /* 0x000fe40004000000 */
[----:B------:R-:W-:Y:S02]  /*1c270*/  SEL R3, R3, R0, !P0 ;  /* 0x0000000003037207 */ /* 0x000fe40004000000 */
[----:B------:R-:W-:Y:S02]  /*1c280*/  R2UR UR41, R4 ;  /* 0x00000000042972ca */ /* 0x000fe400000e0000 */
[----:B------:R-:W-:-:S04]  /*1c290*/  MOV R4, 0x1 ;  /* 0x0000000100047802 */ /* 0x000fc80000000f00 */
[----:B------:R-:W-:-:S09]  /*1c2a0*/  PRMT R0, R4, 0x7610, R0 ;  /* 0x0000761004007816 */ /* 0x000fd20000000000 */
.L_x_222:
[----:B------:R-:W-:Y:S01]  /*1c2b0*/  LOP3.LUT P0, RZ, R0, 0xff, RZ, 0xc0, !PT ;  /* 0x000000ff00ff7812 */ /* 0x000fe2000780c0ff */
[----:B------:R-:W-:Y:S01]  /*1c2c0*/  UIMAD.WIDE.U32 UR4, UR51, -0x55555555, URZ ;  /* 0xaaaaaaab330478a5 */ /* 0x000fe2000f8e003f */
[----:B------:R-:W-:Y:S02]  /*1c2d0*/  MOV R19, R8 ;  /* 0x0000000800137202 */ /* 0x000fe40000000f00 */
[----:B------:R-:W-:Y:S01]  /*1c2e0*/  MOV R18, R7 ;  /* 0x0000000700127202 */ /* 0x000fe20000000f00 */
[----:B------:R-:W-:-:S04]  /*1c2f0*/  USHF.R.U32.HI UR4, URZ, 0x2, UR5 ;  /* 0x000000023f047899 */ /* 0x000fc80008011605 */
[----:B------:R-:W-:-:S04]  /*1c300*/  UIMAD UR51, UR4, -0x6, UR51 ;  /* 0xfffffffa043378a4 */ /* 0x000fc8000f8e0233 */
[----:B------:R-:W-:Y:S08]  /*1c310*/  @P0 BRA `(.L_x_225) ;  /* 0xfffffe5000b80947 */ /* 0x000ff0000383ffff */
[----:B------:R-:W-:-:S04]  /*1c320*/  DEPBAR.LE SB0, 0x0 ;  /* 0x000080000000791a */ /* 0x000fc80000000000 */
[----:B------:R-:W-:Y:S05]  /*1c330*/  EXIT ;  /* 0x000000000000794d */ /* 0x000fea0003800000 */
.L_x_7:
[----:B------:R-:W2:Y:S01]  /*1c340*/  LDL R21, [R1+0x4a4] ;  /* 0x0004a40001157983 */ /* 0x000ea20000100800 */
[----:B------:R-:W-:-:S03]  /*1c350*/  ULDC.64 UR4, c[0x0][0x8f8] ;  /* 0x00023e0000047ab9 */ /* 0x000fc60000000a00 */
[----:B------:R-:W3:Y:S01]  /*1c360*/  LDL R163, [R1+0x4a8] ;  /* 0x0004a80001a37983 */ /* 0x000ee20000100800 */
[----:B------:R-:W-:Y:S02]  /*1c370*/  PRMT R9, RZ, 0x7610, R9 ;  /* 0x00007610ff097816 */ /* 0x000fe40000000009 */
[----:B------:R-:W-:Y:S02]  /*1c380*/  MOV R2, 0xffffffff ;  /* 0xffffffff00027802 */ /* 0x000fe40000000f00 */
[----:B------:R-:W-:Y:S02]  /*1c390*/  MOV R3, 0xffffffff ;  /* 0xffffffff00037802 */ /* 0x000fe40000000f00 */
[----:B------:R-:W-:Y:S02]  /*1c3a0*/  MOV R10, 0xffffffff ;  /* 0xffffffff000a7802 */ /* 0x000fe40000000f00 */
[----:B--2---:R-:W-:-:S04]  /*1c3b0*/  ISETP.GE.U32.AND P0, PT, R21, UR4, PT ;  /* 0x0000000415007c0c */ /* 0x004fc8000bf06070 */
[----:B---3--:R-:W-:-:S13]  /*1c3c0*/  ISETP.GE.U32.AND.EX P0, PT, R163, UR5, PT, P0 ;  /* 0x00000005a3007c0c */ /* 0x008fda000bf06100 */
[----:B------:R-:W-:Y:S05]  /*1c3d0*/  @P0 BRA `(.L_x_226) ;  /* 0x0000000400640947 */ /* 0x000fea0003800000 */
        /* <DEDUP_REMOVED lines=18> */
.L_x_227:
[-CC-:B------:R-:W-:Y:S01]  /*1c500*/  SHF.R.U64 R14, R12, R16.reuse, R13.reuse ;  /* 0x000000100c0e7219 */ /* 0x180fe2000000120d */
[----:B------:R-:W1:Y:S01]  /*1c510*/  LDC R20, c[0x0][0x8c0] ;  /* 0x00023000ff147b82 */ /* 0x000e620000000800 */
[----:B------:R-:W-:Y:S01]  /*1c520*/  SHF.R.U32.HI R2, RZ, R16, R13 ;  /* 0x00000010ff027219 */ /* 0x000fe2000001160d */
[----:B------:R-:W-:Y:S01]  /*1c530*/  ULDC UR4, c[0x0][0x150] ;  /* 0x0000540000047ab9 */ /* 0x000fe20000000800 */
[----:B------:R-:W-:Y:S02]  /*1c540*/  IADD3 R7, P0, RZ, -R14, RZ ;  /* 0x8000000eff077210 */ /* 0x000fe40007f1e0ff */
[----:B------:R-:W-:Y:S02]  /*1c550*/  I2FP.F32.U32 R9, R6 ;  /* 0x0000000600097245 */ /* 0x000fe40000201000 */
[----:B------:R-:W-:Y:S01]  /*1c560*/  IADD3.X R3, RZ, ~R2, RZ, P0, !PT ;  /* 0x80000002ff037210 */ /* 0x000fe200007fe4ff */
[----:B------:R-:W2:Y:S01]  /*1c570*/  LDC.64 R22, c[0x0][0x8e8] ;  /* 0x00023a00ff167b82 */ /* 0x000ea20000000a00 */
[----:B------:R-:W-:Y:S01]  /*1c580*/  MOV R2, R21 ;  /* 0x0000001500027202 */ /* 0x000fe20000000f00 */
[----:B------:R-:W-:Y:S01]  /*1c590*/  FMUL R9, R9, UR4 ;  /* 0x0000000409097c20 */ /* 0x000fe20008400000 */
[----:B------:R-:W-:Y:S01]  /*1c5a0*/  ULDC UR4, c[0x0][0x154] ;  /* 0x0000550000047ab9 */ /* 0x000fe20000000800 */
[----:B------:R-:W-:Y:S01]  /*1c5b0*/  IMAD R10, R3, R18, RZ ;  /* 0x00000012030a7224 */ /* 0x000fe200078e02ff */
[----:B------:R-:W-:-:S02]  /*1c5c0*/  MOV R3, R163 ;  /* 0x000000a300037202 */ /* 0x000fc40000000f00 */
[----:B------:R-:W-:Y:S01]  /*1c5d0*/  MOV R11, 0xffffffff ;  /* 0xffffffff000b7802 */ /* 0x000fe20000000f00 */
[----:B------:R-:W3:Y:S01]  /*1c5e0*/  LDC R16, c[0x0][0x8b0] ;  /* 0x00022c00ff107b82 */ /* 0x000ee20000000800 */
[----:B------:R-:W4:Y:S01]  /*1c5f0*/  F2I.U32.TRUNC.NTZ R9, R9 ;  /* 0x0000000900097305 */ /* 0x000f22000020f000 */
[----:B------:R-:W-:-:S04]  /*1c600*/  IMAD.WIDE.U32 R2, R7, R18, R2 ;  /* 0x0000001207027225 */ /* 0x000fc800078e0002 */
[----:B------:R-:W-:Y:S02]  /*1c610*/  IMAD R7, R7, R19, R10 ;  /* 0x0000001307077224 */ /* 0x000fe400078e020a */
[----:B------:R-:W4:Y:S03]  /*1c620*/  LDC R19, c[0x0][0x148] ;  /* 0x00005200ff137b82 */ /* 0x000f260000000800 */
[----:B------:R-:W-:-:S04]  /*1c630*/  IADD3 R3, R3, R7, RZ ;  /* 0x0000000703037210 */ /* 0x000fc80007ffe0ff */
[--C-:B-1----:R-:W-:Y:S01]  /*1c640*/  SHF.R.U64 R12, R2, R20, R3.reuse ;  /* 0x00000014020c7219 */ /* 0x102fe20000001203 */
[----:B------:R-:W1:Y:S01]  /*1c650*/  LDC R7, c[0x0][0x144] ;  /* 0x00005100ff077b82 */ /* 0x000e620000000800 */
[----:B------:R-:W-:Y:S02]  /*1c660*/  I2FP.F32.U32 R2, R8 ;  /* 0x0000000800027245 */ /* 0x000fe40000201000 */
[----:B--2---:R-:W-:Y:S02]  /*1c670*/  ISETP.NE.U32.AND P0, PT, R22, RZ, PT ;  /* 0x000000ff1600720c */ /* 0x004fe40003f05070 */
[----:B------:R-:W-:Y:S01]  /*1c680*/  SHF.R.U32.HI R3, RZ, R20, R3 ;  /* 0x00000014ff037219 */ /* 0x000fe20000011603 */
[----:B------:R-:W-:Y:S01]  /*1c690*/  FMUL R10, R2, UR4 ;  /* 0x00000004020a7c20 */ /* 0x000fe20008400000 */
[----:B------:R-:W-:Y:S01]  /*1c6a0*/  ISETP.NE.AND.EX P0, PT, R23, RZ, PT, P0 ;  /* 0x000000ff1700720c */ /* 0x000fe20003f05300 */
[----:B------:R-:W2:Y:S01]  /*1c6b0*/  LDC R18, c[0x0][0x8a8] ;  /* 0x00022a00ff127b82 */ /* 0x000ea20000000800 */
[-CC-:B---3--:R-:W-:Y:S01]  /*1c6c0*/  SHF.R.U64 R15, R12, R16.reuse, R3.reuse ;  /* 0x000000100c0f7219 */ /* 0x188fe20000001203 */
[----:B------:R-:W-:Y:S01]  /*1c6d0*/  ULDC UR4, c[0x0][0x900] ;  /* 0x0002400000047ab9 */ /* 0x000fe20000000800 */
[----:B------:R-:W-:-:S02]  /*1c6e0*/  SHF.R.U32.HI R2, RZ, R16, R3 ;  /* 0x00000010ff027219 */ /* 0x000fc40000011603 */
[----:B------:R3:W1:Y:S01]  /*1c6f0*/  F2I.U32.TRUNC.NTZ R16, R10 ;  /* 0x0000000a00107305 */ /* 0x000662000020f000 */
[----:B----4-:R-:W-:Y:S02]  /*1c700*/  IADD3 R9, -R9, RZ, RZ ;  /* 0x000000ff09097210 */ /* 0x010fe40007ffe1ff */
[----:B------:R-:W4:Y:S01]  /*1c710*/  LDC R24, c[0x0][0x8f0] ;  /* 0x00023c00ff187b82 */ /* 0x000f220000000800 */
[--C-:B------:R-:W-:Y:S02]  /*1c720*/  SHF.R.U64 R17, R15, UR4, R2.reuse ;  /* 0x000000040f117c19 */ /* 0x100fe40008001202 */
[----:B------:R-:W-:Y:S02]  /*1c730*/  SHF.R.U32.HI R3, RZ, UR4, R2 ;  /* 0x00000004ff037c19 */ /* 0x000fe40008011602 */
[----:B------:R-:W-:Y:S02]  /*1c740*/  SHF.L.U32 R20, R11, UR4, RZ ;  /* 0x000000040b147c19 */ /* 0x000fe400080006ff */
[----:B------:R-:W-:Y:S01]  /*1c750*/  MOV R2, R17 ;  /* 0x0000001100027202 */ /* 0x000fe20000000f00 */
[----:B------:R-:W2:Y:S01]  /*1c760*/  LDC R25, c[0x0][0x8e0] ;  /* 0x00023800ff197b82 */ /* 0x000ea20000000800 */
[----:B-1----:R-:W-:-:S07]  /*1c770*/  IMAD R21, R7, R9, R6 ;  /* 0x0000000907157224 */ /* 0x002fce00078e0206 */
        /* <DEDUP_REMOVED lines=12> */
.L_x_228:
[----:B------:R-:W3:Y:S01]  /*1c840*/  LDC R6, c[0x0][0x904] ;  /* 0x00024100ff067b82 */ /* 0x000ee20000000800 */
[----:B------:R-:W-:Y:S01]  /*1c850*/  LOP3.LUT R20, RZ, R20, RZ, 0x33, !PT ;  /* 0x00000014ff147212 */ /* 0x000fe200078e33ff */
[----:B------:R-:W-:Y:S01]  /*1c860*/  USHF.L.U32 UR4, UR38, UR4, URZ ;  /* 0x0000000426047299 */ /* 0x000fe2000800063f */
[----:B----4-:R-:W-:Y:S02]  /*1c870*/  SHF.R.U64 R3, R2, R24, R3 ;  /* 0x0000001802037219 */ /* 0x010fe40000001203 */
[----:B------:R-:W-:Y:S02]  /*1c880*/  LOP3.LUT R2, R15, R20, RZ, 0xc0, !PT ;  /* 0x000000140f027212 */ /* 0x000fe400078ec0ff */
[----:B------:R-:W-:Y:S02]  /*1c890*/  IADD3 R16, -R16, RZ, RZ ;  /* 0x000000ff10107210 */ /* 0x000fe40007ffe1ff */
[----:B--2---:R-:W-:Y:S01]  /*1c8a0*/  IADD3 R7, R18, -0x1, RZ ;  /* 0xffffffff12077810 */ /* 0x004fe20007ffe0ff */
[----:B------:R-:W-:Y:S01]  /*1c8b0*/  IMAD R2, R3, UR4, R2 ;  /* 0x0000000403027c24 */ /* 0x000fe2000f8e0202 */
[----:B------:R-:W-:-:S02]  /*1c8c0*/  MOV R9, 0x1 ;  /* 0x0000000100097802 */ /* 0x000fc40000000f00 */
[----:B------:R-:W-:Y:S02]  /*1c8d0*/  LOP3.LUT R12, R12, R7, RZ, 0xc0, !PT ;  /* 0x000000070c0c7212 */ /* 0x000fe400078ec0ff */
[----:B------:R-:W-:Y:S02]  /*1c8e0*/  MOV R10, R14 ;  /* 0x0000000e000a7202 */ /* 0x000fe40000000f00 */
[----:B---3--:R-:W-:Y:S02]  /*1c8f0*/  ISETP.NE.AND P0, PT, R6, 0x1, PT ;  /* 0x000000010600780c */ /* 0x008fe40003f05270 */
[----:B------:R-:W-:-:S05]  /*1c900*/  IADD3 R6, -R3, RZ, RZ ;  /* 0x000000ff03067210 */ /* 0x000fca0007ffe1ff */
[----:B------:R-:W-:-:S04]  /*1c910*/  IMAD R3, R6, R25, R17 ;  /* 0x0000001906037224 */ /* 0x000fc800078e0211 */
[----:B------:R-:W-:Y:S02]  /*1c920*/  IMAD R7, R3, R18, R12 ;  /* 0x0000001203077224 */ /* 0x000fe400078e020c */
[----:B------:R-:W-:-:S04]  /*1c930*/  @P0 IMAD R21, R19, R16, R8 ;  /* 0x0000001013150224 */ /* 0x000fc800078e0208 */
[----:B-1----:R-:W-:-:S05]  /*1c940*/  IMAD R2, R2, R26, R21 ;  /* 0x0000001a02027224 */ /* 0x002fca00078e0215 */
[----:B------:R-:W-:Y:S02]  /*1c950*/  SEL R3, R7, R2, !P0 ;  /* 0x0000000207037207 */ /* 0x000fe40004000000 */
[----:B------:R-:W-:-:S07]  /*1c960*/  SEL R2, R2, R7, !P0 ;  /* 0x0000000702027207 */ /* 0x000fce0004000000 */
.L_x_226:
[----:B------:R-:W-:-:S08]  /*1c970*/  NOP ;  /* 0x0000000000007918 */ /* 0x000fd00000000000 */
[----:B------:R-:W1:-:S00]  /*1c980*/  USETMAXREG.DEALLOC.CTAPOOL 0x18 ;  /* 0x00000018000079c8 */ /* 0x000e4000080e0500 */
[----:B------:R-:W-:-:S06]  /*1c990*/  UISETP.NE.AND UP0, UPT, UR47, 0x1, UPT ;  /* 0x000000012f00788c */ /* 0x000fcc000bf05270 */
[----:B------:R-:W-:-:S13]  /*1c9a0*/  PLOP3.LUT P0, PT, PT, PT, UP0, 0x80, 0x0 ;  /* 0x000000000000781c */ /* 0x000fda0003f0f008 */
[----:B------:R-:W-:Y:S05]  /*1c9b0*/  @!P0 EXIT ;  /* 0x000000000000894d */ /* 0x000fea0003800000 */
[----:B------:R-:W-:-:S06]  /*1c9c0*/  UISETP.NE.AND UP0, UPT, UR47, URZ, UPT ;  /* 0x0000003f2f00728c */ /* 0x000fcc000bf05270 */
[----:B------:R-:W-:-:S13]  /*1c9d0*/  PLOP3.LUT P0, PT, PT, PT, UP0, 0x80, 0x0 ;  /* 0x000000000000781c */ /* 0x000fda0003f0f008 */
[----:B-1----:R-:W-:Y:S05]  /*1c9e0*/  @!P0 BRA `(.L_x_229) ;  /* 0x0000002400388947 */ /* 0x002fea0003800000 */
[----:B------:R-:W-:-:S04]  /*1c9f0*/  PRMT R0, R0, 0x9910, RZ ;  /* 0x0000991000007816 */ /* 0x000fc800000000ff */
[----:B------:R-:W-:-:S13]  /*1ca00*/  R2UR UR4, R0 ;  /* 0x00000000000472ca */ /* 0x000fda00000e0000 */
[----:B------:R-:W-:-:S04]  /*1ca10*/  UISETP.NE.AND UP0, UPT, UR4, URZ, UPT ;  /* 0x0000003f0400728c */ /* 0x000fc8000bf05270 */
[----:B------:R-:W-:-:S06]  /*1ca20*/  UISETP.NE.OR UP0, UPT, UR47, 0x2, !UP0 ;  /* 0x000000022f00788c */ /* 0x000fcc000c705670 */
[----:B------:R-:W-:-:S13]  /*1ca30*/  PLOP3.LUT P0, PT, PT, PT, UP0, 0x80, 0x0 ;  /* 0x000000000000781c */ /* 0x000fda0003f0f008 */
[----:B------:R-:W-:Y:S05]  /*1ca40*/  @P0 EXIT ;  /* 0x000000000000094d */ /* 0x000fea0003800000 */
[----:B------:R-:W-:-:S13]  /*1ca50*/  LOP3.LUT P2, RZ, R9, 0xff, RZ, 0xc0, !PT ;  /* 0x000000ff09ff7812 */ /* 0x000fda000784c0ff */
[----:B------:R-:W-:Y:S05]  /*1ca60*/  @!P2 BRA `(.L_x_230) ;  /* 0x000000000018a947 */ /* 0x000fea0003800000 */
[----:B------:R-:W-:Y:S01]  /*1ca70*/  UMOV UR4, 0x400 ;  /* 0x0000040000047882 */ /* 0x000fe20000000000 */
[----:B------:R-:W-:Y:S01]  /*1ca80*/  MOV R0, RZ ;  /* 0x000000ff00007202 */ /* 0x000fe20000000f00 */
[----:B------:R-:W-:-:S03]  /*1ca90*/  ULEA UR4, UR37, UR4, 0x18 ;  /* 0x0000000425047291 */ /* 0x000fc6000f8ec03f */
[----:B------:R-:W-:-:S06]  /*1caa0*/  SHF.L.U32 R0, R0, 0x1f, RZ ;  /* 0x0000001f00007819 */ /* 0x000fcc00000006ff */
[----:B------:R-:W1:Y:S02]  /*1cab0*/  SYNCS.PHASECHK.TRANS64.TRYWAIT P0, [UR4+0xa8], R0 ;  /* 0x0000a800ff0075a7 */ /* 0x000e640008000144 */
[----:B-1----:R-:W-:Y:S05]  /*1cac0*/  @!P0 BRA `(.L_x_231) ;  /* 0x0000003800b88947 */ /* 0x002fea0003800000 */
.L_x_230:
[----:B-1----:R-:W-:Y:S01]  /*1cad0*/  PRMT R7, RZ, 0x7610, R7 ;  /* 0x00007610ff077816 */ /* 0x002fe20000000007 */
[----:B------:R-:W-:Y:S06]  /*1cae0*/  @P1 BRA `(.L_x_232) ;  /* 0x0000000000241947 */ /* 0x000fec0003800000 */
[----:B------:R-:W-:Y:S02]  /*1caf0*/  ULDC.64 UR4, c[0x0][0x588] ;  /* 0x0001620000047ab9 */ /* 0x000fe40000000a00 */
[----:B------:R-:W-:-:S04]  /*1cb00*/  ISETP.NE.U32.AND P0, PT, RZ, UR4, PT ;  /* 0x00000004ff007c0c */ /* 0x000fc8000bf05070 */
[----:B------:R-:W-:-:S13]  /*1cb10*/  ISETP.NE.AND.EX P0, PT, RZ, UR5, PT, P0 ;  /* 0x00000005ff007c0c */ /* 0x000fda000bf05300 */
[----:B------:R-:W-:Y:S05]  /*1cb20*/  @!P0 BRA `(.L_x_233) ;  /* 0x00000000000c8947 */ /* 0x000fea0003800000 */
[----:B------:R1:W5:Y:S01]  /*1cb30*/  LDG.E R6, desc[UR56][R4.64] ;  /* 0x0000003804067981 */ /* 0x000362000c1e1900 */
[----:B------:R-:W-:Y:S01]  /*1cb40*/  MOV R7, 0x1 ;  /* 0x0000000100077802 */ /* 0x000fe20000000f00 */
[----:B------:R-:W-:Y:S06]  /*1cb50*/  BRA `(.L_x_232) ;  /* 0x0000000000087947 */ /* 0x000fec0003800000 */
.L_x_233:
[----:B------:R-:W2:Y:S01]  /*1cb60*/  LDC R6, c[0x0][0x580] ;  /* 0x00016000ff067b82 */ /* 0x000ea20000000800 */
[----:B------:R-:W-:-:S07]  /*1cb70*/  MOV R7, 0x1 ;  /* 0x0000000100077802 */ /* 0x000fce0000000f00 */
.L_x_232:
[----:B------:R-:W-:Y:S05]  /*1cb80*/  @!P2 BRA `(.L_x_234) ;  /* 0x00000020004ca947 */ /* 0x000fea0003800000 */
[----:B------:R-:W3:Y:S01]  /*1cb90*/  LDC R16, c[0x0][0x8a8] ;  /* 0x00022a00ff107b82 */ /* 0x000ee20000000800 */
[----:B------:R-:W-:Y:S01]  /*1cba0*/  MOV R0, 0xffffffff ;  /* 0xffffffff00007802 */ /* 0x000fe20000000f00 */
[----:B------:R-:W-:Y:S01]  /*1cbb0*/  ULDC UR4, c[0x0][0x900] ;  /* 0x0002400000047ab9 */ /* 0x000fe20000000800 */
[----:B------:R-:W-:Y:S02]  /*1cbc0*/  ULOP3.LUT UR22, UR45, 0x2, URZ, 0xfc, !UPT ;  /* 0x000000022d167892 */ /* 0x000fe4000f8efc3f */
[----:B------:R-:W-:Y:S01]  /*1cbd0*/  SHF.L.U32 R0, R0, UR4, RZ ;  /* 0x0000000400007c19 */ /* 0x000fe200080006ff */
[----:B------:R-:W-:Y:S01]  /*1cbe0*/  USHF.L.U32 UR21, UR38, UR4, URZ ;  /* 0x0000000426157299 */ /* 0x000fe2000800063f */
[----:B------:R-:W-:Y:S02]  /*1cbf0*/  ULDC.64 UR58, c[0x0][0x198] ;  /* 0x00006600003a7ab9 */ /* 0x000fe40000000a00 */
[----:B------:R-:W-:Y:S01]  /*1cc00*/  LOP3.LUT R14, RZ, R0, RZ, 0x33, !PT ;  /* 0x00000000ff0e7212 */ /* 0x000fe200078e33ff */
[----:B------:R-:W-:Y:S01]  /*1cc10*/  ULDC.64 UR6, c[0x0][0x588] ;  /* 0x0001620000067ab9 */ /* 0x000fe20000000a00 */
[----:B------:R-:W-:Y:S01]  /*1cc20*/  ULDC.64 UR4, c[0x0][0x8f8] ;  /* 0x00023e0000047ab9 */ /* 0x000fe20000000a00 */
[----:B------:R-:W-:Y:S01]  /*1cc30*/  ULDC.64 UR14, c[0x0][0x590] ;  /* 0x00016400000e7ab9 */ /* 0x000fe20000000a00 */
[----:B---3--:R-:W-:-:S07]  /*1cc40*/  IADD3 R16, R16, -0x1, RZ ;  /* 0xffffffff10107810 */ /* 0x008fce0007ffe0ff */
.L_x_338:
[----:B------:R-:W-:Y:S02]  /*1cc50*/  ISETP.NE.U32.AND P0, PT, RZ, UR14, PT ;  /* 0x0000000eff007c0c */ /* 0x000fe4000bf05070 */
[----:B------:R-:W-:Y:S02]  /*1cc60*/  R2UR UR51, R2 ;  /* 0x00000000023372ca */ /* 0x000fe400000e0000 */
[----:B------:R-:W-:Y:S02]  /*1cc70*/  R2UR UR50, R3 ;  /* 0x00000000033272ca */ /* 0x000fe400000e0000 */
[----:B------:R-:W-:-:S09]  /*1cc80*/  ISETP.NE.AND.EX P0, PT, RZ, UR15, PT, P0 ;  /* 0x0000000fff007c0c */ /* 0x000fd2000bf05300 */
[----:B------:R-:W-:Y:S02]  /*1cc90*/  USHF.L.U32 UR51, UR51, 0x8, URZ ;  /* 0x0000000833337899 */ /* 0x000fe4000800063f */
[----:B------:R-:W-:Y:S02]  /*1cca0*/  USHF.L.U32 UR50, UR50, 0x8, URZ ;  /* 0x0000000832327899 */ /* 0x000fe4000800063f */
[----:B------:R-:W-:Y:S10]  /*1ccb0*/  @!P0 BRA `(.L_x_235) ;  /* 0x00000000002c8947 */ /* 0x000ff40003800000 */
[----:B------:R-:W-:-:S04]  /*1ccc0*/  ISETP.NE.U32.AND P1, PT, RZ, UR6, PT ;  /* 0x00000006ff007c0c */ /* 0x000fc8000bf25070 */
[----:B------:R-:W-:-:S13]  /*1ccd0*/  ISETP.NE.AND.EX P1, PT, RZ, UR7, PT, P1 ;  /* 0x00000007ff007c0c */ /* 0x000fda000bf25310 */
[----:B------:R-:W-:Y:S05]  /*1cce0*/  @!P1 BRA `(.L_x_236) ;  /* 0x0000000000189947 */ /* 0x000fea0003800000 */
[----:B------:R-:W3:Y:S01]  /*1ccf0*/  LDC.64 R2, c[0x0][0x588] ;  /* 0x00016200ff027b82 */ /* 0x000ee20000000a00 */
[----:B-1----:R-:W-:-:S04]  /*1cd00*/  IMAD R5, R10, UR14, RZ ;  /* 0x0000000e0a057c24 */ /* 0x002fc8000f8e02ff */
[----:B---3--:R-:W-:-:S05]  /*1cd10*/  IMAD.WIDE R2, R5, 0x4, R2 ;  /* 0x0000000405027825 */ /* 0x008fca00078e0202 */
[----:B--2--5:R3:W5:Y:S01]  /*1cd20*/  LDG.E R6, desc[UR56][R2.64] ;  /* 0x0000003802067981 */ /* 0x024762000c1e1900 */
[----:B------:R-:W-:Y:S01]  /*1cd30*/  MOV R7, 0x1 ;  /* 0x0000000100077802 */ /* 0x000fe20000000f00 */
[----:B------:R-:W-:Y:S06]  /*1cd40*/  BRA `(.L_x_235) ;  /* 0x0000000000087947 */ /* 0x000fec0003800000 */
.L_x_236:
[----:B--2--5:R-:W4:Y:S01]  /*1cd50*/  LDC R6, c[0x0][0x580] ;  /* 0x00016000ff067b82 */ /* 0x024f220000000800 */
[----:B------:R-:W-:-:S07]  /*1cd60*/  MOV R7, 0x1 ;  /* 0x0000000100077802 */ /* 0x000fce0000000f00 */
.L_x_235:
[----:B------:R-:W-:Y:S05]  /*1cd70*/  @!P0 BRA `(.L_x_237) ;  /* 0x00000000001c8947 */ /* 0x000fea0003800000 */
[----:B------:R-:W-:-:S13]  /*1cd80*/  LOP3.LUT P2, RZ, R7, 0xff, RZ, 0xc0, !PT ;  /* 0x000000ff07ff7812 */ /* 0x000fda000784c0ff */
[----:B---3--:R-:W3:Y:S02]  /*1cd90*/  @!P2 LDC.64 R2, c[0x0][0x588] ;  /* 0x00016200ff02ab82 */ /* 0x008ee40000000a00 */
[----:B---3--:R-:W-:-:S04]  /*1cda0*/  @!P2 ISETP.NE.U32.AND P0, PT, R2, RZ, PT ;  /* 0x000000ff0200a20c */ /* 0x008fc80003f05070 */
[----:B------:R-:W-:Y:S02]  /*1cdb0*/  @!P2 ISETP.NE.AND.EX P1, PT, R3, RZ, PT, P0 ;  /* 0x000000ff0300a20c */ /* 0x000fe40003f25300 */
[----:B--2-45:R-:W-:Y:S02]  /*1cdc0*/  @P2 FSETP.EQ.AND P0, PT, R6, RZ, PT ;  /* 0x000000ff0600220b */ /* 0x034fe40003f02000 */
[----:B------:R-:W-:Y:S01]  /*1cdd0*/  @!P2 PLOP3.LUT P0, PT, P1, PT, PT, 0x8, 0x0 ;  /* 0x000000000000a81c */ /* 0x000fe20000f0e170 */
[----:B------:R-:W-:-:S12]  /*1cde0*/  BRA `(.L_x_238) ;  /* 0x0000000000047947 */ /* 0x000fd80003800000 */
.L_x_237:
[----:B--2-45:R-:W-:-:S13]  /*1cdf0*/  FSETP.EQ.AND P0, PT, R6, RZ, PT ;  /* 0x000000ff0600720b */ /* 0x034fda0003f02000 */
.L_x_238:
[----:B------:R-:W-:Y:S01]  /*1ce00*/  UISETP.NE.AND UP0, UPT, UR22, 0x3, UPT ;  /* 0x000000031600788c */ /* 0x000fe2000bf05270 */
[----:B------:R-:W-:-:S04]  /*1ce10*/  ELECT P1, URZ, PT ;  /* 0x00000000003f782f */ /* 0x000fc80003820000 */
[----:B------:R-:W-:Y:S02]  /*1ce20*/  PLOP3.LUT P0, PT, P1, P0, PT, 0x20, 0x0 ;  /* 0x000000000000781c */ /* 0x000fe40000f00470 */
[----:B------:R-:W-:-:S13]  /*1ce30*/  PLOP3.LUT P1, PT, PT, PT, UP0, 0x80, 0x0 ;  /* 0x000000000000781c */ /* 0x000fda0003f2f008 */
[----:B------:R-:W-:Y:S05]  /*1ce40*/  @!P1 BRA `(.L_x_239) ;  /* 0x0000000000049947 */ /* 0x000fea0003800000 */
[----:B------:R-:W-:Y:S01]  /*1ce50*/  BPT.TRAP 0x1 ;  /* 0x000000040000795c */ /* 0x000fe20000300000 */
.L_x_239:
[----:B------:R-:W2:Y:S01]  /*1ce60*/  S2UR UR37, SR_CgaCtaId ;  /* 0x00000000002579c3 */ /* 0x000ea20000008800 */
[----:B------:R-:W-:Y:S01]  /*1ce70*/  UMOV UR13, 0x400 ;  /* 0x00000400000d7882 */ /* 0x000fe20000000000 */
[----:B------:R-:W-:-:S04]  /*1ce80*/  MOV R0, 0x1 ;  /* 0x0000000100007802 */ /* 0x000fc80000000f00 */
[----:B------:R-:W-:Y:S01]  /*1ce90*/  SHF.L.U32 R0, R0, 0x1f, RZ ;  /* 0x0000001f00007819 */ /* 0x000fe200000006ff */
[----:B--2---:R-:W-:-:S09]  /*1cea0*/  ULEA UR13, UR37, UR13, 0x18 ;  /* 0x0000000d250d7291 */ /* 0x004fd2000f8ec03f */
[----:B------:R-:W2:Y:S02]  /*1ceb0*/  SYNCS.PHASECHK.TRANS64.TRYWAIT P2, [UR13+0x80], R0 ;  /* 0x00008000ff0075a7 */ /* 0x000ea4000804014d */
[----:B--2---:R-:W-:Y:S05]  /*1cec0*/  @!P2 BRA `(.L_x_240) ;  /* 0x0000003400d0a947 */ /* 0x004fea0003800000 */
.L_x_388:
[----:B------:R-:W-:Y:S04]  /*1ced0*/  BSSY B0, `(.L_x_241) ;  /* 0x000000e000007945 */ /* 0x000fe80003800000 */
[----:B------:R-:W-:Y:S05]  /*1cee0*/  @!P0 BRA `(.L_x_242) ;  /* 0x0000000000308947 */ /* 0x000fea0003800000 */
[----:B------:R-:W-:Y:S01]  /*1cef0*/  R2UR UR52, R10 ;  /* 0x000000000a3472ca */ /* 0x000fe200000e0000 */
[----:B------:R-:W-:Y:S02]  /*1cf00*/  UIADD3 UR8, UP0, UR58, 0x3f0, URZ ;  /* 0x000003f03a087890 */ /* 0x000fe4000ff1e03f */
[----:B------:R-:W-:Y:S02]  /*1cf10*/  UIADD3 UR48, UR13, 0x100, URZ ;  /* 0x000001000d307890 */ /* 0x000fe4000fffe03f */
[----:B------:R-:W-:Y:S02]  /*1cf20*/  UIADD3 UR49, UR13, 0x60, URZ ;  /* 0x000000600d317890 */ /* 0x000fe4000fffe03f */
[----:B------:R-:W-:Y:S01]  /*1cf30*/  UIADD3.X UR9, URZ, UR59, URZ, UP0, !UPT ;  /* 0x0000003b3f097290 */ /* 0x000fe200087fe43f */
[----:B------:R-:W-:Y:S01]  /*1cf40*/  UMOV UR10, 0x0 ;  /* 0x00000000000a7882 */ /* 0x000fe20000000000 */
[----:B------:R-:W-:-:S07]  /*1cf50*/  UMOV UR11, 0x10000000 ;  /* 0x10000000000b7882 */ /* 0x000fce0000000000 */
[----:B------:R4:W-:Y:S02]  /*1cf60*/  UTMALDG.3D [UR48], [UR8], desc[UR10] ;  /* 0x00000a30080075b4 */ /* 0x0009e40008011000 */
[----:B----4-:R-:W-:Y:S05]  /*1cf70*/  @!P1 BRA `(.L_x_243) ;  /* 0x0000000000049947 */ /* 0x010fea0003800000 */
[----:B------:R-:W-:Y:S01]  /*1cf80*/  BPT.TRAP 0x1 ;  /* 0x000000040000795c */ /* 0x000fe20000300000 */
.L_x_243:
[----:B---3--:R-:W3:Y:S02]  /*1cf90*/  LDC R2, c[0x0][0x800] ;  /* 0x00020000ff027b82 */ /* 0x008ee40000000800 */
[----:B---3--:R4:W-:Y:S02]  /*1cfa0*/  SYNCS.ARRIVE.TRANS64.RED.A0TR RZ, [UR13+0x60], R2 ;  /* 0x00006002ffff79a7 */ /* 0x0089e4000830040d */
.L_x_242:
[----:B------:R-:W-:Y:S05]  /*1cfb0*/  BSYNC B0 ;  /* 0x0000000000007941 */ /* 0x000fea0003800000 */
.L_x_241:
[----:B------:R-:W-:Y:S05]  /*1cfc0*/  @!P1 BRA `(.L_x_244) ;  /* 0x0000000000049947 */ /* 0x000fea0003800000 */
[----:B------:R-:W-:Y:S01]  /*1cfd0*/  BPT.TRAP 0x1 ;  /* 0x000000040000795c */ /* 0x000fe20000300000 */
.L_x_244:
[----:B------:R-:W-:-:S04]  /*1cfe0*/  UIADD3 UR41, UR13, 0x60, URZ ;  /* 0x000000600d297890 */ /* 0x000fc8000fffe03f */
[----:B------:R-:W-:-:S09]  /*1cff0*/  UPRMT UR31, UR37, 0x654, UR41 ;  /* 0x00000654251f7896 */ /* 0x000fd20008000029 */
[----:B------:R-:W-:Y:S01]  /*1d000*/  SYNCS.ARRIVE.TRANS64.RED.A1T0 RZ, [UR31], RZ ;  /* 0x000000ffffff79a7 */ /* 0x000fe2000810041f */
[----:B------:R-:W-:Y:S05]  /*1d010*/  @!P1 BRA `(.L_x_245) ;  /* 0x0000000000049947 */ /* 0x000fea0003800000 */
[----:B------:R-:W-:Y:S01]  /*1d020*/  BPT.TRAP 0x1 ;  /* 0x000000040000795c */ /* 0x000fe20000300000 */
.L_x_245:
[----:B------:R-:W5:Y:S02]  /*1d030*/  SYNCS.PHASECHK.TRANS64.TRYWAIT P2, [UR13+0x88], R0 ;  /* 0x00008800ff0075a7 */ /* 0x000f64000804014d */
[----:B-----5:R-:W-:Y:S05]  /*1d040*/  @!P2 BRA `(.L_x_246) ;  /* 0x000000340088a947 */ /* 0x020fea0003800000 */
.L_x_389:
[----:B------:R-:W-:Y:S04]  /*1d050*/  BSSY B0, `(.L_x_247) ;  /* 0x0000010000007945 */ /* 0x000fe80003800000 */
[----:B------:R-:W-:Y:S05]  /*1d060*/  @!P0 BRA `(.L_x_248) ;  /* 0x0000000000388947 */ /* 0x000fea0003800000 */
[----:B------:R-:W-:Y:S01]  /*1d070*/  UIADD3 UR16, UP0, UR58, 0x3f0, URZ ;  /* 0x000003f03a107890 */ /* 0x000fe2000ff1e03f */
[----:B------:R-:W-:Y:S01]  /*1d080*/  R2UR UR12, R10 ;  /* 0x000000000a0c72ca */ /* 0x000fe200000e0000 */
[----:B------:R-:W-:Y:S02]  /*1d090*/  UIADD3 UR11, UR51, 0x80, URZ ;  /* 0x00000080330b7890 */ /* 0x000fe4000fffe03f */
[----:B------:R-:W-:Y:S02]  /*1d0a0*/  UIADD3 UR8, UR13, 0x1100, URZ ;  /* 0x000011000d087890 */ /* 0x000fe4000fffe03f */
[----:B------:R-:W-:Y:S02]  /*1d0b0*/  UIADD3 UR9, UR13, 0x68, URZ ;  /* 0x000000680d097890 */ /* 0x000fe4000fffe03f */
[----:B------:R-:W-:Y:S01]  /*1d0c0*/  UIADD3.X UR17, URZ, UR59, URZ, UP0, !UPT ;  /* 0x0000003b3f117290 */ /* 0x000fe200087fe43f */
[----:B------:R-:W-:Y:S01]  /*1d0d0*/  UMOV UR18, 0x0 ;  /* 0x0000000000127882 */ /* 0x000fe20000000000 */
[----:B------:R-:W-:Y:S01]  /*1d0e0*/  UMOV UR19, 0x10000000 ;  /* 0x1000000000137882 */ /* 0x000fe20000000000 */
[----:B------:R-:W-:-:S06]  /*1d0f0*/  UMOV UR10, UR50 ;  /* 0x00000032000a7c82 */ /* 0x000fcc0008000000 */
[----:B------:R1:W-:Y:S02]  /*1d100*/  UTMALDG.3D [UR8], [UR16], desc[UR18] ;  /* 0x00001208100075b4 */ /* 0x0003e40008011000 */
[----:B-1----:R-:W-:Y:S05]  /*1d110*/  @!P1 BRA `(.L_x_249) ;  /* 0x0000000000049947 */ /* 0x002fea0003800000 */
[----:B------:R-:W-:Y:S01]  /*1d120*/  BPT.TRAP 0x1 ;  /* 0x000000040000795c */ /* 0x000fe20000300000 */
.L_x_249:
[----:B---34-:R-:W1:Y:S02]  /*1d130*/  LDC R2, c[0x0][0x800] ;  /* 0x00020000ff027b82 */ /* 0x018e640000000800 */
[----:B-1----:R1:W-:Y:S02]  /*1d140*/  SYNCS.ARRIVE.TRANS64.RED.A0TR RZ, [UR13+0x68], R2 ;  /* 0x00006802ffff79a7 */ /* 0x0023e4000830040d */
.L_x_248:
[----:B------:R-:W-:Y:S05]  /*1d150*/  BSYNC B0 ;  /* 0x0000000000007941 */ /* 0x000fea0003800000 */
.L_x_247:
[----:B------:R-:W-:Y:S05]  /*1d160*/  @!P1 BRA `(.L_x_250) ;  /* 0x0000000000049947 */ /* 0x000fea0003800000 */
[----:B------:R-:W-:Y:S01]  /*1d170*/  BPT.TRAP 0x1 ;  /* 0x000000040000795c */ /* 0x000fe20000300000 */
.L_x_250:
[----:B------:R-:W-:Y:S02]  /*1d180*/  UIADD3 UR33, UR13, 0x68, URZ ;  /* 0x000000680d217890 */ /* 0x000fe4000fffe03f */
[----:B------:R-:W-:Y:S02]  /*1d190*/  UIADD3 UR10, UR50, 0x20, URZ ;  /* 0x00000020320a7890 */ /* 0x000fe4000fffe03f */
[----:B------:R-:W-:-:S09]  /*1d1a0*/  UPRMT UR30, UR37, 0x654, UR33 ;  /* 0x00000654251e7896 */ /* 0x000fd20008000021 */
[----:B------:R-:W-:Y:S01]  /*1d1b0*/  SYNCS.ARRIVE.TRANS64.RED.A1T0 RZ, [UR30], RZ ;  /* 0x000000ffffff79a7 */ /* 0x000fe2000810041e */
[----:B------:R-:W-:Y:S05]  /*1d1c0*/  @!P1 BRA `(.L_x_251) ;  /* 0x0000000000049947 */ /* 0x000fea0003800000 */
[----:B------:R-:W-:Y:S01]  /*1d1d0*/  BPT.TRAP 0x1 ;  /* 0x000000040000795c */ /* 0x000fe20000300000 */
.L_x_251:
[----:B------:R-:W5:Y:S02]  /*1d1e0*/  SYNCS.PHASECHK.TRANS64.TRYWAIT P2, [UR13+0x90], R0 ;  /* 0x00009000ff0075a7 */ /* 0x000f64000804014d */
[----:B-----5:R-:W-:Y:S05]  /*1d1f0*/  @!P2 BRA `(.L_x_252) ;  /* 0x000000340034a947 */ /* 0x020fea0003800000 */
.L_x_390:
        /* <DEDUP_REMOVED lines=13> */
.L_x_255:
[----:B---34-:R-:W1:Y:S02]  /*1d2d0*/  LDC R2, c[0x0][0x800] ;  /* 0x00020000ff027b82 */ /* 0x018e640000000800 */
[----:B-1----:R1:W-:Y:S02]  /*1d2e0*/  SYNCS.ARRIVE.TRANS64.RED.A0TR RZ, [UR13+0x70], R2 ;  /* 0x00007002ffff79a7 */ /* 0x0023e4000830040d */
.L_x_254:
[----:B------:R-:W-:Y:S05]  /*1d2f0*/  BSYNC B0 ;  /* 0x0000000000007941 */ /* 0x000fea0003800000 */
.L_x_253:
[----:B------:R-:W-:Y:S05]  /*1d300*/  @!P1 BRA `(.L_x_256) ;  /* 0x0000000000049947 */ /* 0x000fea0003800000 */
[----:B------:R-:W-:Y:S01]  /*1d310*/  BPT.TRAP 0x1 ;  /* 0x000000040000795c */ /* 0x000fe20000300000 */
.L_x_256:
[----:B------:R-:W-:-:S04]  /*1d320*/  UIADD3 UR25, UR13, 0x70, URZ ;  /* 0x000000700d197890 */ /* 0x000fc8000fffe03f */
[----:B------:R-:W-:-:S09]  /*1d330*/  UPRMT UR23, UR37, 0x654, UR25 ;  /* 0x0000065425177896 */ /* 0x000fd20008000019 */
[----:B------:R-:W-:Y:S01]  /*1d340*/  SYNCS.ARRIVE.TRANS64.RED.A1T0 RZ, [UR23], RZ ;  /* 0x000000ffffff79a7 */ /* 0x000fe20008100417 */
[----:B------:R-:W-:Y:S05]  /*1d350*/  @!P1 BRA `(.L_x_257) ;  /* 0x0000000000049947 */ /* 0x000fea0003800000 */
[----:B------:R-:W-:Y:S01]  /*1d360*/  BPT.TRAP 0x1 ;  /* 0x000000040000795c */ /* 0x000fe20000300000 */
.L_x_257:
[----:B------:R-:W5:Y:S02]  /*1d370*/  SYNCS.PHASECHK.TRANS64.TRYWAIT P2, [UR13+0x98], R0 ;  /* 0x00009800ff0075a7 */ /* 0x000f64000804014d */
[----:B-----5:R-:W-:Y:S05]  /*1d380*/  @!P2 BRA `(.L_x_258) ;  /* 0x0000003000e8a947 */ /* 0x020fea0003800000 */
.L_x_391:
        /* <DEDUP_REMOVED lines=9> */
[----:B------:R-:W-:-:S07]  /*1d420*/  UMOV UR19, 0x10000000 ;  /* 0x1000000000137882 */ /* 0x000fce0000000000 */
[----:B------:R1:W-:Y:S02]  /*1d430*/  UTMALDG.3D [UR8], [UR16], desc[UR18] ;  /* 0x00001208100075b4 */ /* 0x0003e40008011000 */
[----:B-1----:R-:W-:Y:S05]  /*1d440*/  @!P1 BRA `(.L_x_261) ;  /* 0x0000000000049947 */ /* 0x002fea0003800000 */
[----:B------:R-:W-:Y:S01]  /*1d450*/  BPT.TRAP 0x1 ;  /* 0x000000040000795c */ /* 0x000fe20000300000 */
.L_x_261:
[----:B---34-:R-:W1:Y:S02]  /*1d460*/  LDC R2, c[0x0][0x800] ;  /* 0x00020000ff027b82 */ /* 0x018e640000000800 */
[----:B-1----:R1:W-:Y:S02]  /*1d470*/  SYNCS.ARRIVE.TRANS64.RED.A0TR RZ, [UR13+0x78], R2 ;  /* 0x00007802ffff79a7 */ /* 0x0023e4000830040d */
.L_x_260:
[----:B------:R-:W-:Y:S05]  /*1d480*/  BSYNC B0 ;  /* 0x0000000000007941 */ /* 0x000fea0003800000 */
.L_x_259:
[----:B------:R-:W-:Y:S05]  /*1d490*/  @!P1 BRA `(.L_x_262) ;  /* 0x0000000000049947 */ /* 0x000fea0003800000 */
[----:B------:R-:W-:Y:S01]  /*1d4a0*/  BPT.TRAP 0x1 ;  /* 0x000000040000795c */ /* 0x000fe20000300000 */
.L_x_262:
[----:B------:R-:W-:Y:S02]  /*1d4b0*/  UIADD3 UR17, UR13, 0x78, URZ ;  /* 0x000000780d117890 */ /* 0x000fe4000fffe03f */
[----:B------:R-:W-:Y:S02]  /*1d4c0*/  UIADD3 UR42, UR50, 0x40, URZ ;  /* 0x00000040322a7890 */ /* 0x000fe4000fffe03f */
[----:B------:R-:W-:-:S09]  /*1d4d0*/  UPRMT UR29, UR37, 0x654, UR17 ;  /* 0x00000654251d7896 */ /* 0x000fd20008000011 */
[----:B------:R-:W-:Y:S01]  /*1d4e0*/  SYNCS.ARRIVE.TRANS64.RED.A1T0 RZ, [UR29], RZ ;  /* 0x000000ffffff79a7 */ /* 0x000fe2000810041d */
[----:B------:R-:W-:Y:S05]  /*1d4f0*/  @!P1 BRA `(.L_x_263) ;  /* 0x0000000000049947 */ /* 0x000fea0003800000 */
[----:B------:R-:W-:Y:S01]  /*1d500*/  BPT.TRAP 0x1 ;  /* 0x000000040000795c */ /* 0x000fe20000300000 */
.L_x_263:
[----:B-1-34-:R-:W-:-:S04]  /*1d510*/  SHF.L.U32 R2, RZ, 0x1f, RZ ;  /* 0x0000001fff027819 */ /* 0x01afc800000006ff */
[----:B------:R-:W1:Y:S02]  /*1d520*/  SYNCS.PHASECHK.TRANS64.TRYWAIT P2, [UR13+0x80], R2 ;  /* 0x00008002ff0075a7 */ /* 0x000e64000804014d */
[----:B-1----:R-:W-:Y:S05]  /*1d530*/  @!P2 BRA `(.L_x_264) ;  /* 0x000000300094a947 */ /* 0x002fea0003800000 */
.L_x_392:
[----:B------:R-:W-:Y:S04]  /*1d540*/  BSSY B0, `(.L_x_265) ;  /* 0x000000e000007945 */ /* 0x000fe80003800000 */
[----:B------:R-:W-:Y:S05]  /*1d550*/  @!P0 BRA `(.L_x_266) ;  /* 0x0000000000308947 */ /* 0x000fea0003800000 */
[----:B------:R-:W-:Y:S01]  /*1d560*/  R2UR UR44, R10 ;  /* 0x000000000a2c72ca */ /* 0x000fe200000e0000 */
[----:B------:R-:W-:Y:S02]  /*1d570*/  UIADD3 UR8, UP0, UR58, 0x3f0, URZ ;  /* 0x000003f03a087890 */ /* 0x000fe4000ff1e03f */
[----:B------:R-:W-:Y:S02]  /*1d580*/  UIADD3 UR40, UR13, 0x100, URZ ;  /* 0x000001000d287890 */ /* 0x000fe4000fffe03f */
[----:B------:R-:W-:Y:S01]  /*1d590*/  UIADD3.X UR9, URZ, UR59, URZ, UP0, !UPT ;  /* 0x0000003b3f097290 */ /* 0x000fe200087fe43f */
[----:B------:R-:W-:Y:S01]  /*1d5a0*/  UMOV UR10, 0x0 ;  /* 0x00000000000a7882 */ /* 0x000fe20000000000 */
[----:B------:R-:W-:Y:S01]  /*1d5b0*/  UMOV UR11, 0x10000000 ;  /* 0x10000000000b7882 */ /* 0x000fe20000000000 */
[----:B------:R-:W-:-:S06]  /*1d5c0*/  UMOV UR43, UR51 ;  /* 0x00000033002b7c82 */ /* 0x000fcc0008000000 */
[----:B------:R3:W-:Y:S02]  /*1d5d0*/  UTMALDG.3D [UR40], [UR8], desc[UR10] ;  /* 0x00000a28080075b4 */ /* 0x0007e40008011000 */
[----:B---3--:R-:W-:Y:S05]  /*1d5e0*/  @!P1 BRA `(.L_x_267) ;  /* 0x0000000000049947 */ /* 0x008fea0003800000 */
[----:B------:R-:W-:Y:S01]  /*1d5f0*/  BPT.TRAP 0x1 ;  /* 0x000000040000795c */ /* 0x000fe20000300000 */
.L_x_267:
[----:B-12---:R-:W1:Y:S02]  /*1d600*/  LDC R3, c[0x0][0x800] ;  /* 0x00020000ff037b82 */ /* 0x006e640000000800 */
[----:B-1----:R3:W-:Y:S02]  /*1d610*/  SYNCS.ARRIVE.TRANS64.RED.A0TR RZ, [UR13+0x60], R3 ;  /* 0x00006003ffff79a7 */ /* 0x0027e4000830040d */
.L_x_266:
[----:B------:R-:W-:Y:S05]  /*1d620*/  BSYNC B0 ;  /* 0x0000000000007941 */ /* 0x000fea0003800000 */
.L_x_265:
[----:B------:R-:W-:Y:S05]  /*1d630*/  @!P1 BRA `(.L_x_268) ;  /* 0x0000000000049947 */ /* 0x000fea0003800000 */
[----:B------:R-:W-:Y:S01]  /*1d640*/  BPT.TRAP 0x1 ;  /* 0x000000040000795c */ /* 0x000fe20000300000 */
.L_x_268:
[----:B------:R-:W-:Y:S01]  /*1d650*/  SYNCS.ARRIVE.TRANS64.RED.A1T0 RZ, [UR31], RZ ;  /* 0x000000ffffff79a7 */ /* 0x000fe2000810041f */
[----:B------:R-:W-:Y:S05]  /*1d660*/  @!P1 BRA `(.L_x_269) ;  /* 0x0000000000049947 */ /* 0x000fea0003800000 */
[----:B------:R-:W-:Y:S01]  /*1d670*/  BPT.TRAP 0x1 ;  /* 0x000000040000795c */ /* 0x000fe20000300000 */
.L_x_269:
[----:B------:R-:W4:Y:S02]  /*1d680*/  SYNCS.PHASECHK.TRANS64.TRYWAIT P2, [UR13+0x88], R2 ;  /* 0x00008802ff0075a7 */ /* 0x000f24000804014d */
[----:B----4-:R-:W-:Y:S05]  /*1d690*/  @!P2 BRA `(.L_x_270) ;  /* 0x000000300054a947 */ /* 0x010fea0003800000 */
.L_x_393:
        /* <DEDUP_REMOVED lines=11> */
[----:B----4-:R-:W-:Y:S05]  /*1d750*/  @!P1 BRA `(.L_x_273) ;  /* 0x0000000000049947 */ /* 0x010fea0003800000 */
[----:B------:R-:W-:Y:S01]  /*1d760*/  BPT.TRAP 0x1 ;  /* 0x000000040000795c */ /* 0x000fe20000300000 */
.L_x_273:
[----:B-123--:R-:W1:Y:S02]  /*1d770*/  LDC R3, c[0x0][0x800] ;  /* 0x00020000ff037b82 */ /* 0x00ee640000000800 */
[----:B-1----:R4:W-:Y:S02]  /*1d780*/  SYNCS.ARRIVE.TRANS64.RED.A0TR RZ, [UR13+0x68], R3 ;  /* 0x00006803ffff79a7 */ /* 0x0029e4000830040d */
.L_x_272:
[----:B------:R-:W-:Y:S05]  /*1d790*/  BSYNC B0 ;  /* 0x0000000000007941 */ /* 0x000fea0003800000 */
.L_x_271:
[----:B------:R-:W-:Y:S05]  /*1d7a0*/  @!P1 BRA `(.L_x_274) ;  /* 0x0000000000049947 */ /* 0x000fea0003800000 */
[----:B------:R-:W-:Y:S01]  /*1d7b0*/  BPT.TRAP 0x1 ;  /* 0x000000040000795c */ /* 0x000fe20000300000 */
.L_x_274:
[----:B------:R-:W-:Y:S01]  /*1d7c0*/  SYNCS.ARRIVE.TRANS64.RED.A1T0 RZ, [UR30], RZ ;  /* 0x000000ffffff79a7 */ /* 0x000fe2000810041e */
[----:B------:R-:W-:Y:S01]  /*1d7d0*/  UIADD3 UR26, UR50, 0x60, URZ ;  /* 0x00000060321a7890 */ /* 0x000fe2000fffe03f */
[----:B------:R-:W-:Y:S11]  /*1d7e0*/  @!P1 BRA `(.L_x_275) ;  /* 0x0000000000049947 */ /* 0x000ff60003800000 */
[----:B------:R-:W-:Y:S01]  /*1d7f0*/  BPT.TRAP 0x1 ;  /* 0x000000040000795c */ /* 0x000fe20000300000 */
.L_x_275:
[----:B------:R-:W5:Y:S02]  /*1d800*/  SYNCS.PHASECHK.TRANS64.TRYWAIT P2, [UR13+0x90], R2 ;  /* 0x00009002ff0075a7 */ /* 0x000f64000804014d */
[----:B-----5:R-:W-:Y:S05]  /*1d810*/  @!P2 BRA `(.L_x_276) ;  /* 0x00000030000ca947 */ /* 0x020fea0003800000 */
.L_x_394:
        /* <DEDUP_REMOVED lines=12> */
.L_x_279:
[----:B--234-:R-:W1:Y:S02]  /*1d8e0*/  LDC R3, c[0x0][0x800] ;  /* 0x00020000ff037b82 */ /* 0x01ce640000000800 */
[----:B-1----:R1:W-:Y:S02]  /*1d8f0*/  SYNCS.ARRIVE.TRANS64.RED.A0TR RZ, [UR13+0x70], R3 ;  /* 0x00007003ffff79a7 */ /* 0x0023e4000830040d */
.L_x_278:
[----:B------:R-:W-:Y:S05]  /*1d900*/  BSYNC B0 ;  /* 0x0000000000007941 */ /* 0x000fea0003800000 */
.L_x_277:
[----:B------:R-:W-:Y:S05]  /*1d910*/  @!P1 BRA `(.L_x_280) ;  /* 0x0000000000049947 */ /* 0x000fea0003800000 */
[----:B------:R-:W-:Y:S01]  /*1d920*/  BPT.TRAP 0x1 ;  /* 0x000000040000795c */ /* 0x000fe20000300000 */
.L_x_280:
[----:B------:R-:W-:Y:S01]  /*1d930*/  SYNCS.ARRIVE.TRANS64.RED.A1T0 RZ, [UR23], RZ ;  /* 0x000000ffffff79a7 */ /* 0x000fe20008100417 */
[----:B------:R-:W-:Y:S05]  /*1d940*/  @!P1 BRA `(.L_x_281) ;  /* 0x0000000000049947 */ /* 0x000fea0003800000 */
[----:B------:R-:W-:Y:S01]  /*1d950*/  BPT.TRAP 0x1 ;  /* 0x000000040000795c */ /* 0x000fe20000300000 */
.L_x_281:
[----:B------:R-:W5:Y:S02]  /*1d960*/  SYNCS.PHASECHK.TRANS64.TRYWAIT P2, [UR13+0x98], R2 ;  /* 0x00009802ff0075a7 */ /* 0x000f64000804014d */
[----:B-----5:R-:W-:Y:S05]  /*1d970*/  @!P2 BRA `(.L_x_282) ;  /* 0x0000002c00cca947 */ /* 0x020fea0003800000 */
.L_x_395:
        /* <DEDUP_REMOVED lines=13> */
.L_x_285:
[----:B--234-:R-:W1:Y:S02]  /*1da50*/  LDC R3, c[0x0][0x800] ;  /* 0x00020000ff037b82 */ /* 0x01ce640000000800 */
[----:B-1----:R1:W-:Y:S02]  /*1da60*/  SYNCS.ARRIVE.TRANS64.RED.A0TR RZ, [UR13+0x78], R3 ;  /* 0x00007803ffff79a7 */ /* 0x0023e4000830040d */
.L_x_284:
[----:B------:R-:W-:Y:S05]  /*1da70*/  BSYNC B0 ;  /* 0x0000000000007941 */ /* 0x000fea0003800000 */
.L_x_283:
[----:B------:R-:W-:Y:S05]  /*1da80*/  @!P1 BRA `(.L_x_286) ;  /* 0x0000000000049947 */ /* 0x000fea0003800000 */
[----:B------:R-:W-:Y:S01]  /*1da90*/  BPT.TRAP 0x1 ;  /* 0x000000040000795c */ /* 0x000fe20000300000 */
.L_x_286:
[----:B------:R-:W-:Y:S01]  /*1daa0*/  SYNCS.ARRIVE.TRANS64.RED.A1T0 RZ, [UR29], RZ ;  /* 0x000000ffffff79a7 */ /* 0x000fe2000810041d */
[----:B------:R-:W-:Y:S01]  /*1dab0*/  UIADD3 UR10, UR50, 0x80, URZ ;  /* 0x00000080320a7890 */ /* 0x000fe2000fffe03f */
[----:B------:R-:W-:Y:S11]  /*1dac0*/  @!P1 BRA `(.L_x_287) ;  /* 0x0000000000049947 */ /* 0x000ff60003800000 */
[----:B------:R-:W-:Y:S01]  /*1dad0*/  BPT.TRAP 0x1 ;  /* 0x000000040000795c */ /* 0x000fe20000300000 */
.L_x_287:
[----:B------:R-:W5:Y:S02]  /*1dae0*/  SYNCS.PHASECHK.TRANS64.TRYWAIT P2, [UR13+0x80], R0 ;  /* 0x00008000ff0075a7 */ /* 0x000f64000804014d */
[----:B-----5:R-:W-:Y:S05]  /*1daf0*/  @!P2 BRA `(.L_x_288) ;  /* 0x0000002c0084a947 */ /* 0x020fea0003800000 */
.L_x_396:
        /* <DEDUP_REMOVED lines=8> */
[----:B------:R-:W-:Y:S01]  /*1db80*/  UMOV UR9, UR41 ;  /* 0x0000002900097c82 */ /* 0x000fe20008000000 */
[----:B------:R-:W-:-:S05]  /*1db90*/  UMOV UR11, UR51 ;  /* 0x00000033000b7c82 */ /* 0x000fca0008000000 */
[----:B------:R1:W-:Y:S02]  /*1dba0*/  UTMALDG.3D [UR8], [UR26], desc[UR18] ;  /* 0x000012081a0075b4 */ /* 0x0003e40008011000 */
[----:B-1----:R-:W-:Y:S05]  /*1dbb0*/  @!P1 BRA `(.L_x_291) ;  /* 0x0000000000049947 */ /* 0x002fea0003800000 */
[----:B------:R-:W-:Y:S01]  /*1dbc0*/  BPT.TRAP 0x1 ;  /* 0x000000040000795c */ /* 0x000fe20000300000 */
.L_x_291:
[----:B--234-:R-:W1:Y:S02]  /*1dbd0*/  LDC R3, c[0x0][0x800] ;  /* 0x00020000ff037b82 */ /* 0x01ce640000000800 */
[----:B-1----:R1:W-:Y:S02]  /*1dbe0*/  SYNCS.ARRIVE.TRANS64.RED.A0TR RZ, [UR13+0x60], R3 ;  /* 0x00006003ffff79a7 */ /* 0x0023e4000830040d */
.L_x_290:
[----:B------:R-:W-:Y:S05]  /*1dbf0*/  BSYNC B0 ;  /* 0x0000000000007941 */ /* 0x000fea0003800000 */
.L_x_289:
[----:B------:R-:W-:Y:S05]  /*1dc00*/  @!P1 BRA `(.L_x_292) ;  /* 0x0000000000049947 */ /* 0x000fea0003800000 */
[----:B------:R-:W-:Y:S01]  /*1dc10*/  BPT.TRAP 0x1 ;  /* 0x000000040000795c */ /* 0x000fe20000300000 */
.L_x_292:
[----:B------:R-:W-:Y:S01]  /*1dc20*/  SYNCS.ARRIVE.TRANS64.RED.A1T0 RZ, [UR31], RZ ;  /* 0x000000ffffff79a7 */ /* 0x000fe2000810041f */
[----:B------:R-:W-:Y:S05]  /*1dc30*/  @!P1 BRA `(.L_x_293) ;  /* 0x0000000000049947 */ /* 0x000fea0003800000 */
[----:B------:R-:W-:Y:S01]  /*1dc40*/  BPT.TRAP 0x1 ;  /* 0x000000040000795c */ /* 0x000fe20000300000 */
.L_x_293:
[----:B------:R-:W5:Y:S02]  /*1dc50*/  SYNCS.PHASECHK.TRANS64.TRYWAIT P2, [UR13+0x88], R0 ;  /* 0x00008800ff0075a7 */ /* 0x000f64000804014d */
[----:B-----5:R-:W-:Y:S05]  /*1dc60*/  @!P2 BRA `(.L_x_294) ;  /* 0x0000002c0040a947 */ /* 0x020fea0003800000 */
.L_x_397:
        /* <DEDUP_REMOVED lines=13> */
.L_x_297:
[----:B--234-:R-:W1:Y:S02]  /*1dd40*/  LDC R3, c[0x0][0x800] ;  /* 0x00020000ff037b82 */ /* 0x01ce640000000800 */
[----:B-1----:R1:W-:Y:S02]  /*1dd50*/  SYNCS.ARRIVE.TRANS64.RED.A0TR RZ, [UR13+0x68], R3 ;  /* 0x00006803ffff79a7 */ /* 0x0023e4000830040d */
.L_x_296:
[----:B------:R-:W-:Y:S05]  /*1dd60*/  BSYNC B0 ;  /* 0x0000000000007941 */ /* 0x000fea0003800000 */
.L_x_295:
[----:B------:R-:W-:Y:S05]  /*1dd70*/  @!P1 BRA `(.L_x_298) ;  /* 0x0000000000049947 */ /* 0x000fea0003800000 */
[----:B------:R-:W-:Y:S01]  /*1dd80*/  BPT.TRAP 0x1 ;  /* 0x000000040000795c */ /* 0x000fe20000300000 */
.L_x_298:
[----:B------:R-:W-:Y:S01]  /*1dd90*/  SYNCS.ARRIVE.TRANS64.RED.A1T0 RZ, [UR30], RZ ;  /* 0x000000ffffff79a7 */ /* 0x000fe2000810041e */
[----:B------:R-:W-:Y:S01]  /*1dda0*/  UIADD3 UR10, UR50, 0xa0, URZ ;  /* 0x000000a0320a7890 */ /* 0x000fe2000fffe03f */
[----:B------:R-:W-:Y:S11]  /*1ddb0*/  @!P1 BRA `(.L_x_299) ;  /* 0x0000000000049947 */ /* 0x000ff60003800000 */
[----:B------:R-:W-:Y:S01]  /*1ddc0*/  BPT.TRAP 0x1 ;  /* 0x000000040000795c */ /* 0x000fe20000300000 */
.L_x_299:
[----:B------:R-:W5:Y:S02]  /*1ddd0*/  SYNCS.PHASECHK.TRANS64.TRYWAIT P2, [UR13+0x90], R0 ;  /* 0x00009000ff0075a7 */ /* 0x000f64000804014d */
[----:B-----5:R-:W-:Y:S05]  /*1dde0*/  @!P2 BRA `(.L_x_300) ;  /* 0x0000002800f8a947 */ /* 0x020fea0003800000 */
.L_x_398:
        /* <DEDUP_REMOVED lines=13> */
.L_x_303:
[----:B--234-:R-:W1:Y:S02]  /*1dec0*/  LDC R3, c[0x0][0x800] ;  /* 0x00020000ff037b82 */ /* 0x01ce640000000800 */
[----:B-1----:R1:W-:Y:S02]  /*1ded0*/  SYNCS.ARRIVE.TRANS64.RED.A0TR RZ, [UR13+0x70], R3 ;  /* 0x00007003ffff79a7 */ /* 0x0023e4000830040d */
.L_x_302:
[----:B------:R-:W-:Y:S05]  /*1dee0*/  BSYNC B0 ;  /* 0x0000000000007941 */ /* 0x000fea0003800000 */
.L_x_301:
[----:B------:R-:W-:Y:S05]  /*1def0*/  @!P1 BRA `(.L_x_304) ;  /* 0x0000000000049947 */ /* 0x000fea0003800000 */
[----:B------:R-:W-:Y:S01]  /*1df00*/  BPT.TRAP 0x1 ;  /* 0x000000040000795c */ /* 0x000fe20000300000 */
.L_x_304:
[----:B------:R-:W-:Y:S01]  /*1df10*/  SYNCS.ARRIVE.TRANS64.RED.A1T0 RZ, [UR23], RZ ;  /* 0x000000ffffff79a7 */ /* 0x000fe20008100417 */
[----:B------:R-:W-:Y:S05]  /*1df20*/  @!P1 BRA `(.L_x_305) ;  /* 0x0000000000049947 */ /* 0x000fea0003800000 */
[----:B------:R-:W-:Y:S01]  /*1df30*/  BPT.TRAP 0x1 ;  /* 0x000000040000795c */ /* 0x000fe20000300000 */
.L_x_305:
[----:B------:R-:W5:Y:S02]  /*1df40*/  SYNCS.PHASECHK.TRANS64.TRYWAIT P2, [UR13+0x98], R0 ;  /* 0x00009800ff0075a7 */ /* 0x000f64000804014d */
[----:B-----5:R-:W-:Y:S05]  /*1df50*/  @!P2 BRA `(.L_x_306) ;  /* 0x0000002800b4a947 */ /* 0x020fea0003800000 */
.L_x_399:
        /* <DEDUP_REMOVED lines=13> */
.L_x_309:
[----:B--2---:R-:W1:Y:S02]  /*1e030*/  LDC R0, c[0x0][0x800] ;  /* 0x00020000ff007b82 */ /* 0x004e640000000800 */
[----:B-1----:R1:W-:Y:S02]  /*1e040*/  SYNCS.ARRIVE.TRANS64.RED.A0TR RZ, [UR13+0x78], R0 ;  /* 0x00007800ffff79a7 */ /* 0x0023e4000830040d */
.L_x_308:
[----:B------:R-:W-:Y:S05]  /*1e050*/  BSYNC B0 ;  /* 0x0000000000007941 */ /* 0x000fea0003800000 */
.L_x_307:
[----:B------:R-:W-:Y:S05]  /*1e060*/  @!P1 BRA `(.L_x_310) ;  /* 0x0000000000049947 */ /* 0x000fea0003800000 */
[----:B------:R-:W-:Y:S01]  /*1e070*/  BPT.TRAP 0x1 ;  /* 0x000000040000795c */ /* 0x000fe20000300000 */
.L_x_310:
[----:B------:R-:W-:Y:S01]  /*1e080*/  SYNCS.ARRIVE.TRANS64.RED.A1T0 RZ, [UR29], RZ ;  /* 0x000000ffffff79a7 */ /* 0x000fe2000810041d */
[----:B------:R-:W-:Y:S01]  /*1e090*/  UIADD3 UR10, UR50, 0xc0, URZ ;  /* 0x000000c0320a7890 */ /* 0x000fe2000fffe03f */
[----:B------:R-:W-:Y:S11]  /*1e0a0*/  @!P1 BRA `(.L_x_311) ;  /* 0x0000000000049947 */ /* 0x000ff60003800000 */
[----:B------:R-:W-:Y:S01]  /*1e0b0*/  BPT.TRAP 0x1 ;  /* 0x000000040000795c */ /* 0x000fe20000300000 */
.L_x_311:
[----:B------:R-:W5:Y:S02]  /*1e0c0*/  SYNCS.PHASECHK.TRANS64.TRYWAIT P2, [UR13+0x80], R2 ;  /* 0x00008002ff0075a7 */ /* 0x000f64000804014d */
[----:B-----5:R-:W-:Y:S05]  /*1e0d0*/  @!P2 BRA `(.L_x_312) ;  /* 0x00000028006ca947 */ /* 0x020fea0003800000 */
.L_x_400:
        /* <DEDUP_REMOVED lines=13> */
.L_x_315:
[----:B--2---:R-:W1:Y:S02]  /*1e1b0*/  LDC R0, c[0x0][0x800] ;  /* 0x00020000ff007b82 */ /* 0x004e640000000800 */
[----:B-1----:R1:W-:Y:S02]  /*1e1c0*/  SYNCS.ARRIVE.TRANS64.RED.A0TR RZ, [UR13+0x60], R0 ;  /* 0x00006000ffff79a7 */ /* 0x0023e4000830040d */
.L_x_314:
[----:B------:R-:W-:Y:S05]  /*1e1d0*/  BSYNC B0 ;  /* 0x0000000000007941 */ /* 0x000fea0003800000 */
.L_x_313:
[----:B------:R-:W-:Y:S05]  /*1e1e0*/  @!P1 BRA `(.L_x_316) ;  /* 0x0000000000049947 */ /* 0x000fea0003800000 */
[----:B------:R-:W-:Y:S01]  /*1e1f0*/  BPT.TRAP 0x1 ;  /* 0x000000040000795c */ /* 0x000fe20000300000 */
.L_x_316:
[----:B------:R-:W-:Y:S01]  /*1e200*/  SYNCS.ARRIVE.TRANS64.RED.A1T0 RZ, [UR31], RZ ;  /* 0x000000ffffff79a7 */ /* 0x000fe2000810041f */
[----:B------:R-:W-:Y:S05]  /*1e210*/  @!P1 BRA `(.L_x_317) ;  /* 0x0000000000049947 */ /* 0x000fea0003800000 */
[----:B------:R-:W-:Y:S01]  /*1e220*/  BPT.TRAP 0x1 ;  /* 0x000000040000795c */ /* 0x000fe20000300000 */
.L_x_317:
[----:B------:R-:W5:Y:S02]  /*1e230*/  SYNCS.PHASECHK.TRANS64.TRYWAIT P2, [UR13+0x88], R2 ;  /* 0x00008802ff0075a7 */ /* 0x000f64000804014d */
[----:B-----5:R-:W-:Y:S05]  /*1e240*/  @!P2 BRA `(.L_x_318) ;  /* 0x000000280028a947 */ /* 0x020fea0003800000 */
.L_x_401:
        /* <DEDUP_REMOVED lines=13> */
.L_x_321:
[----:B--2---:R-:W1:Y:S02]  /*1e320*/  LDC R0, c[0x0][0x800] ;  /* 0x00020000ff007b82 */ /* 0x004e640000000800 */
[----:B-1----:R1:W-:Y:S02]  /*1e330*/  SYNCS.ARRIVE.TRANS64.RED.A0TR RZ, [UR13+0x68], R0 ;  /* 0x00006800ffff79a7 */ /* 0x0023e4000830040d */
.L_x_320:
[----:B------:R-:W-:Y:S05]  /*1e340*/  BSYNC B0 ;  /* 0x0000000000007941 */ /* 0x000fea0003800000 */
.L_x_319:
[----:B------:R-:W-:Y:S05]  /*1e350*/  @!P1 BRA `(.L_x_322) ;  /* 0x0000000000049947 */ /* 0x000fea0003800000 */
[----:B------:R-:W-:Y:S01]  /*1e360*/  BPT.TRAP 0x1 ;  /* 0x000000040000795c */ /* 0x000fe20000300000 */
.L_x_322:
[----:B------:R-:W-:Y:S01]  /*1e370*/  SYNCS.ARRIVE.TRANS64.RED.A1T0 RZ, [UR30], RZ ;  /* 0x000000ffffff79a7 */ /* 0x000fe2000810041e */
[----:B------:R-:W-:Y:S01]  /*1e380*/  UIADD3 UR10, UR50, 0xe0, URZ ;  /* 0x000000e0320a7890 */ /* 0x000fe2000fffe03f */
[----:B------:R-:W-:Y:S11]  /*1e390*/  @!P1 BRA `(.L_x_323) ;  /* 0x0000000000049947 */ /* 0x000ff60003800000 */
[----:B------:R-:W-:Y:S01]  /*1e3a0*/  BPT.TRAP 0x1 ;  /* 0x000000040000795c */ /* 0x000fe20000300000 */
.L_x_323:
[----:B------:R-:W5:Y:S02]  /*1e3b0*/  SYNCS.PHASECHK.TRANS64.TRYWAIT P2, [UR13+0x90], R2 ;  /* 0x00009002ff0075a7 */ /* 0x000f64000804014d */
[----:B-----5:R-:W-:Y:S05]  /*1e3c0*/  @!P2 BRA `(.L_x_324) ;  /* 0x0000002400e0a947 */ /* 0x020fea0003800000 */
.L_x_402:
        /* <DEDUP_REMOVED lines=13> */
.L_x_327:
[----:B--2---:R-:W1:Y:S02]  /*1e4a0*/  LDC R0, c[0x0][0x800] ;  /* 0x00020000ff007b82 */ /* 0x004e640000000800 */
[----:B-1----:R1:W-:Y:S02]  /*1e4b0*/  SYNCS.ARRIVE.TRANS64.RED.A0TR RZ, [UR13+0x70], R0 ;  /* 0x00007000ffff79a7 */ /* 0x0023e4000830040d */
.L_x_326:
[----:B------:R-:W-:Y:S05]  /*1e4c0*/  BSYNC B0 ;  /* 0x0000000000007941 */ /* 0x000fea0003800000 */
.L_x_325:
[----:B------:R-:W-:Y:S05]  /*1e4d0*/  @!P1 BRA `(.L_x_328) ;  /* 0x0000000000049947 */ /* 0x000fea0003800000 */
[----:B------:R-:W-:Y:S01]  /*1e4e0*/  BPT.TRAP 0x1 ;  /* 0x000000040000795c */ /* 0x000fe20000300000 */
.L_x_328:
[----:B------:R-:W-:Y:S01]  /*1e4f0*/  SYNCS.ARRIVE.TRANS64.RED.A1T0 RZ, [UR23], RZ ;  /* 0x000000ffffff79a7 */ /* 0x000fe20008100417 */
[----:B------:R-:W-:Y:S05]  /*1e500*/  @!P1 BRA `(.L_x_329) ;  /* 0x0000000000049947 */ /* 0x000fea0003800000 */
[----:B------:R-:W-:Y:S01]  /*1e510*/  BPT.TRAP 0x1 ;  /* 0x000000040000795c */ /* 0x000fe20000300000 */
.L_x_329:
[----:B------:R-:W5:Y:S02]  /*1e520*/  SYNCS.PHASECHK.TRANS64.TRYWAIT P2, [UR13+0x98], R2 ;  /* 0x00009802ff0075a7 */ /* 0x000f64000804014d */
[----:B-----5:R-:W-:Y:S05]  /*1e530*/  @!P2 BRA `(.L_x_330) ;  /* 0x00000024009ca947 */ /* 0x020fea0003800000 */
.L_x_403:
        /* <DEDUP_REMOVED lines=13> */
.L_x_333:
[----:B--2---:R-:W1:Y:S02]  /*1e610*/  LDC R0, c[0x0][0x800] ;  /* 0x00020000ff007b82 */ /* 0x004e640000000800 */
[----:B-1----:R1:W-:Y:S02]  /*1e620*/  SYNCS.ARRIVE.TRANS64.RED.A0TR RZ, [UR13+0x78], R0 ;  /* 0x00007800ffff79a7 */ /* 0x0023e4000830040d */
.L_x_332:
[----:B------:R-:W-:Y:S05]  /*1e630*/  BSYNC B0 ;  /* 0x0000000000007941 */ /* 0x000fea0003800000 */
.L_x_331:
[----:B------:R-:W-:Y:S05]  /*1e640*/  @!P1 BRA `(.L_x_334) ;  /* 0x0000000000049947 */ /* 0x000fea0003800000 */
[----:B------:R-:W-:Y:S01]  /*1e650*/  BPT.TRAP 0x1 ;  /* 0x000000040000795c */ /* 0x000fe20000300000 */
.L_x_334:
[----:B------:R-:W5:Y:S01]  /*1e660*/  LDL.LU R17, [R1+0x4a8] ;  /* 0x0004a80001117983 */ /* 0x000f620000300800 */
[----:B------:R-:W-:Y:S03]  /*1e670*/  SYNCS.ARRIVE.TRANS64.RED.A1T0 RZ, [UR29], RZ ;  /* 0x000000ffffff79a7 */ /* 0x000fe6000810041d */
[----:B------:R-:W5:Y:S01]  /*1e680*/  LDL.LU R15, [R1+0x4a4] ;  /* 0x0004a400010f7983 */ /* 0x000f620000300800 */
[----:B-12---:R-:W-:Y:S02]  /*1e690*/  PRMT R0, RZ, 0x7610, R0 ;  /* 0x00007610ff007816 */ /* 0x006fe40000000000 */
[----:B------:R-:W-:Y:S02]  /*1e6a0*/  MOV R2, 0xffffffff ;  /* 0xffffffff00027802 */ /* 0x000fe40000000f00 */
[----:B---34-:R-:W-:Y:S02]  /*1e6b0*/  MOV R3, 0xffffffff ;  /* 0xffffffff00037802 */ /* 0x018fe40000000f00 */
[----:B------:R-:W-:-:S02]  /*1e6c0*/  MOV R10, 0xffffffff ;  /* 0xffffffff000a7802 */ /* 0x000fc40000000f00 */
[----:B-----5:R-:W-:-:S04]  /*1e6d0*/  IADD3 R15, P0, R15, UR54, RZ ;  /* 0x000000360f0f7c10 */ /* 0x020fc8000ff1e0ff */
[----:B------:R-:W-:Y:S01]  /*1e6e0*/  IADD3.X R17, R17, UR39, RZ, P0, !PT ;  /* 0x0000002711117c10 */ /* 0x000fe200087fe4ff */
[----:B------:R1:W-:Y:S01]  /*1e6f0*/  STL [R1+0x4a4], R15 ;  /* 0x0004a40f01007387 */ /* 0x0003e20000100800 */
[----:B------:R-:W-:-:S03]  /*1e700*/  ISETP.GE.U32.AND P0, PT, R15, UR4, PT ;  /* 0x000000040f007c0c */ /* 0x000fc6000bf06070 */
[----:B------:R1:W-:Y:S01]  /*1e710*/  STL [R1+0x4a8], R17 ;  /* 0x0004a81101007387 */ /* 0x0003e20000100800 */
[----:B------:R-:W-:-:S13]  /*1e720*/  ISETP.GE.U32.AND.EX P0, PT, R17, UR5, PT, P0 ;  /* 0x0000000511007c0c */ /* 0x000fda000bf06100 */
[----:B-1----:R-:W-:Y:S05]  /*1e730*/  @P0 BRA `(.L_x_335) ;  /* 0x0000000400580947 */ /* 0x002fea0003800000 */
[----:B------:R-:W1:Y:S01]  /*1e740*/  S2R R0, SR_CTAID.X ;  /* 0x0000000000007919 */ /* 0x000e620000002500 */
[----:B------:R-:W2:Y:S01]  /*1e750*/  LDC R8, c[0x0][0x904] ;  /* 0x00024100ff087b82 */ /* 0x000ea20000000800 */
[----:B------:R-:W-:Y:S01]  /*1e760*/  ULDC UR8, c[0x0][0x150] ;  /* 0x0000540000087ab9 */ /* 0x000fe20000000800 */
[----:B------:R-:W3:Y:S06]  /*1e770*/  S2R R2, SR_CTAID.Y ;  /* 0x0000000000027919 */ /* 0x000eec0000002600 */
[----:B------:R-:W4:Y:S08]  /*1e780*/  LDC R5, c[0x0][0x144] ;  /* 0x00005100ff057b82 */ /* 0x000f300000000800 */
[----:B------:R-:W5:Y:S08]  /*1e790*/  LDC R9, c[0x0][0x148] ;  /* 0x00005200ff097b82 */ /* 0x000f700000000800 */
[----:B------:R-:W4:Y:S01]  /*1e7a0*/  LDC.64 R10, c[0x0][0x8d0] ;  /* 0x00023400ff0a7b82 */ /* 0x000f220000000a00 */
[----:B--2---:R-:W-:-:S02]  /*1e7b0*/  ISETP.NE.AND P2, PT, R8, 0x1, PT ;  /* 0x000000010800780c */ /* 0x004fc40003f45270 */
[----:B-1----:R-:W-:-:S05]  /*1e7c0*/  I2FP.F32.U32 R3, R0 ;  /* 0x0000000000037245 */ /* 0x002fca0000201000 */
[----:B------:R-:W1:Y:S01]  /*1e7d0*/  LDC R12, c[0x0][0x8d8] ;  /* 0x00023600ff0c7b82 */ /* 0x000e620000000800 */
[----:B---3--:R-:W-:Y:S01]  /*1e7e0*/  I2FP.F32.U32 R4, R2 ;  /* 0x0000000200047245 */ /* 0x008fe20000201000 */
[----:B------:R-:W-:Y:S01]  /*1e7f0*/  FMUL R3, R3, UR8 ;  /* 0x0000000803037c20 */ /* 0x000fe20008400000 */
[----:B------:R-:W-:-:S03]  /*1e800*/  ULDC UR8, c[0x0][0x154] ;  /* 0x0000550000087ab9 */ /* 0x000fc60000000800 */
[----:B------:R-:W-:Y:S02]  /*1e810*/  FMUL R13, R4, UR8 ;  /* 0x00000008040d7c20 */ /* 0x000fe40008400000 */
[----:B------:R-:W2:Y:S01]  /*1e820*/  F2I.U32.TRUNC.NTZ R3, R3 ;  /* 0x0000000300037305 */ /* 0x000ea2000020f000 */
[----:B----4-:R-:W-:-:S07]  /*1e830*/  ISETP.NE.U32.AND P0, PT, R10, RZ, PT ;  /* 0x000000ff0a00720c */ /* 0x010fce0003f05070 */
[----:B------:R-:W3:Y:S01]  /*1e840*/  F2I.U32.TRUNC.NTZ R13, R13 ;  /* 0x0000000d000d7305 */ /* 0x000ee2000020f000 */
[----:B------:R-:W-:Y:S02]  /*1e850*/  ISETP.NE.AND.EX P0, PT, R11, RZ, PT, P0 ;  /* 0x000000ff0b00720c */ /* 0x000fe40003f05300 */
[----:B--2---:R-:W-:Y:S02]  /*1e860*/  IADD3 R4, -R3, RZ, RZ ;  /* 0x000000ff03047210 */ /* 0x004fe40007ffe1ff */
[----:B------:R-:W-:-:S03]  /*1e870*/  MOV R3, R17 ;  /* 0x0000001100037202 */ /* 0x000fc60000000f00 */
[----:B------:R-:W-:Y:S01]  /*1e880*/  IMAD R0, R5, R4, R0 ;  /* 0x0000000405007224 */ /* 0x000fe200078e0200 */
[----:B---3--:R-:W-:-:S05]  /*1e890*/  IADD3 R4, -R13, RZ, RZ ;  /* 0x000000ff0d047210 */ /* 0x008fca0007ffe1ff */
[----:B-----5:R-:W-:Y:S01]  /*1e8a0*/  @P2 IMAD R0, R9, R4, R2 ;  /* 0x0000000409002224 */ /* 0x020fe200078e0202 */
[----:B------:R-:W-:Y:S01]  /*1e8b0*/  MOV R2, R15 ;  /* 0x0000000f00027202 */ /* 0x000fe20000000f00 */
[----:B------:R-:W2:Y:S01]  /*1e8c0*/  LDC.64 R8, c[0x0][0x8c8] ;  /* 0x00023200ff087b82 */ /* 0x000ea20000000a00 */
[----:B------:R-:W-:Y:S05]  /*1e8d0*/  @!P0 BRA `(.L_x_336) ;  /* 0x0000000000288947 */ /* 0x000fea0003800000 */
[----:B------:R-:W3:Y:S02]  /*1e8e0*/  LDC R2, c[0x0][0x8dc] ;  /* 0x00023700ff027b82 */ /* 0x000ee40000000800 */
[----:B---3--:R-:W-:-:S04]  /*1e8f0*/  IADD3 R3, P0, R15, R2, RZ ;  /* 0x000000020f037210 */ /* 0x008fc80007f1e0ff */
[----:B------:R-:W-:-:S05]  /*1e900*/  IADD3.X R13, RZ, R17, RZ, P0, !PT ;  /* 0x00000011ff0d7210 */ /* 0x000fca00007fe4ff */
[----:B------:R-:W-:-:S04]  /*1e910*/  IMAD.WIDE.U32 R4, R13, R10, RZ ;  /* 0x0000000a0d047225 */ /* 0x000fc800078e00ff */
[----:B------:R-:W-:-:S04]  /*1e920*/  IMAD.WIDE.U32 R4, P0, R3, R11, R4 ;  /* 0x0000000b03047225 */ /* 0x000fc80007800004 */
[----:B------:R-:W-:Y:S01]  /*1e930*/  IMAD.WIDE.U32 R2, R3, R10, RZ ;  /* 0x0000000a03027225 */ /* 0x000fe200078e00ff */
[----:B------:R-:W-:-:S04]  /*1e940*/  MOV R2, R5 ;  /* 0x0000000500027202 */ /* 0x000fc80000000f00 */
[----:B------:R-:W-:Y:S02]  /*1e950*/  IADD3 RZ, P1, R3, R4, RZ ;  /* 0x0000000403ff7210 */ /* 0x000fe40007f3e0ff */
[----:B------:R-:W-:-:S03]  /*1e960*/  IADD3.X R3, RZ, RZ, RZ, P0, !PT ;  /* 0x000000ffff037210 */ /* 0x000fc600007fe4ff */
[----:B------:R-:W-:-:S08]  /*1e970*/  IMAD.WIDE.U32.X R2, R13, R11, R2, P1 ;  /* 0x0000000b0d027225 */ /* 0x000fd000008e0402 */
.L_x_336:
[-CC-:B-1----:R-:W-:Y:S01]  /*1e980*/  SHF.R.U64 R10, R2, R12.reuse, R3.reuse ;  /* 0x0000000c020a7219 */ /* 0x182fe20000001203 */
[----:B------:R-:W1:Y:S01]  /*1e990*/  LDC R4, c[0x0][0x8c0] ;  /* 0x00023000ff047b82 */ /* 0x000e620000000800 */
[----:B------:R-:W-:Y:S02]  /*1e9a0*/  SHF.R.U32.HI R12, RZ, R12, R3 ;  /* 0x0000000cff0c7219 */ /* 0x000fe40000011603 */
[----:B------:R-:W-:-:S04]  /*1e9b0*/  IADD3 R5, P0, RZ, -R10, RZ ;  /* 0x8000000aff057210 */ /* 0x000fc80007f1e0ff */
[----:B------:R-:W-:Y:S01]  /*1e9c0*/  IADD3.X R3, RZ, ~R12, RZ, P0, !PT ;  /* 0x8000000cff037210 */ /* 0x000fe200007fe4ff */
[----:B------:R-:W3:Y:S04]  /*1e9d0*/  LDC R13, c[0x0][0x8b0] ;  /* 0x00022c00ff0d7b82 */ /* 0x000ee80000000800 */
[----:B--2---:R-:W-:Y:S01]  /*1e9e0*/  IMAD R2, R3, R8, RZ ;  /* 0x0000000803027224 */ /* 0x004fe200078e02ff */
[----:B------:R-:W-:-:S03]  /*1e9f0*/  MOV R3, R17 ;  /* 0x0000001100037202 */ /* 0x000fc60000000f00 */
[----:B------:R-:W-:Y:S01]  /*1ea00*/  IMAD R11, R5, R9, R2 ;  /* 0x00000009050b7224 */ /* 0x000fe200078e0202 */
[----:B------:R-:W-:-:S05]  /*1ea10*/  MOV R2, R15 ;  /* 0x0000000f00027202 */ /* 0x000fca0000000f00 */
[----:B------:R-:W-:Y:S02]  /*1ea20*/  IMAD.WIDE.U32 R2, R5, R8, R2 ;  /* 0x0000000805027225 */ /* 0x000fe400078e0002 */
[----:B------:R-:W2:Y:S03]  /*1ea30*/  LDC.64 R8, c[0x0][0x8e8] ;  /* 0x00023a00ff087b82 */ /* 0x000ea60000000a00 */
[----:B------:R-:W-:-:S04]  /*1ea40*/  IADD3 R3, R3, R11, RZ ;  /* 0x0000000b03037210 */ /* 0x000fc80007ffe0ff */
[-CC-:B-1----:R-:W-:Y:S01]  /*1ea50*/  SHF.R.U64 R11, R2, R4.reuse, R3.reuse ;  /* 0x00000004020b7219 */ /* 0x182fe20000001203 */
[----:B------:R-:W1:Y:S01]  /*1ea60*/  LDC R5, c[0x0][0x900] ;  /* 0x00024000ff057b82 */ /* 0x000e620000000800 */
[----:B------:R-:W-:-:S04]  /*1ea70*/  SHF.R.U32.HI R2, RZ, R4, R3 ;  /* 0x00000004ff027219 */ /* 0x000fc80000011603 */
[-CC-:B---3--:R-:W-:Y:S02]  /*1ea80*/  SHF.R.U64 R12, R11, R13.reuse, R2.reuse ;  /* 0x0000000d0b0c7219 */ /* 0x188fe40000001202 */
[----:B------:R-:W-:Y:S02]  /*1ea90*/  SHF.R.U32.HI R2, RZ, R13, R2 ;  /* 0x0000000dff027219 */ /* 0x000fe40000011602 */
[----:B--2---:R-:W-:-:S04]  /*1eaa0*/  ISETP.NE.U32.AND P0, PT, R8, RZ, PT ;  /* 0x000000ff0800720c */ /* 0x004fc80003f05070 */
[----:B------:R-:W-:Y:S02]  /*1eab0*/  ISETP.NE.AND.EX P0, PT, R9, RZ, PT, P0 ;  /* 0x000000ff0900720c */ /* 0x000fe40003f05300 */
[-CC-:B-1----:R-:W-:Y:S02]  /*1eac0*/  SHF.R.U64 R13, R12, R5.reuse, R2.reuse ;  /* 0x000000050c0d7219 */ /* 0x182fe40000001202 */
[----:B------:R-:W-:Y:S02]  /*1ead0*/  SHF.R.U32.HI R5, RZ, R5, R2 ;  /* 0x00000005ff057219 */ /* 0x000fe40000011602 */
[----:B------:R-:W-:Y:S02]  /*1eae0*/  MOV R2, R13 ;  /* 0x0000000d00027202 */ /* 0x000fe40000000f00 */
[----:B------:R-:W-:-:S05]  /*1eaf0*/  MOV R3, R5 ;  /* 0x0000000500037202 */ /* 0x000fca0000000f00 */
[----:B------:R-:W-:Y:S05]  /*1eb00*/  @!P0 BRA `(.L_x_337) ;  /* 0x0000000000288947 */ /* 0x000fea0003800000 */
[----:B------:R-:W1:Y:S02]  /*1eb10*/  LDC R2, c[0x0][0x8f4] ;  /* 0x00023d00ff027b82 */ /* 0x000e640000000800 */
[----:B-1----:R-:W-:-:S04]  /*1eb20*/  IADD3 R3, P0, R13, R2, RZ ;  /* 0x000000020d037210 */ /* 0x002fc80007f1e0ff */
        /* <DEDUP_REMOVED lines=8> */
.L_x_337:
[----:B------:R-:W1:Y:S01]  /*1ebb0*/  LDC R4, c[0x0][0x8f0] ;  /* 0x00023c00ff047b82 */ /* 0x000e620000000800 */
[----:B------:R-:W-:Y:S02]  /*1ebc0*/  LOP3.LUT R12, R12, R14, RZ, 0xc0, !PT ;  /* 0x0000000e0c0c7212 */ /* 0x000fe400078ec0ff */
[----:B------:R-:W-:-:S05]  /*1ebd0*/  LOP3.LUT R11, R11, R16, RZ, 0xc0, !PT ;  /* 0x000000100b0b7212 */ /* 0x000fca00078ec0ff */
[----:B------:R-:W2:Y:S08]  /*1ebe0*/  LDC R8, c[0x0][0x8e0] ;  /* 0x00023800ff087b82 */ /* 0x000eb00000000800 */
[----:B------:R-:W3:Y:S01]  /*1ebf0*/  LDC R9, c[0x0][0x8b8] ;  /* 0x00022e00ff097b82 */ /* 0x000ee20000000800 */
[----:B-1----:R-:W-:-:S07]  /*1ec00*/  SHF.R.U64 R3, R2, R4, R3 ;  /* 0x0000000402037219 */ /* 0x002fce0000001203 */
[----:B------:R-:W1:Y:S01]  /*1ec10*/  LDC R2, c[0x0][0x8a8] ;  /* 0x00022a00ff027b82 */ /* 0x000e620000000800 */
[C---:B------:R-:W-:Y:S01]  /*1ec20*/  IADD3 R4, -R3.reuse, RZ, RZ ;  /* 0x000000ff03047210 */ /* 0x040fe20007ffe1ff */
[----:B------:R-:W-:-:S04]  /*1ec30*/  IMAD R5, R3, UR21, R12 ;  /* 0x0000001503057c24 */ /* 0x000fc8000f8e020c */
[----:B--2---:R-:W-:Y:S02]  /*1ec40*/  IMAD R13, R4, R8, R13 ;  /* 0x00000008040d7224 */ /* 0x004fe400078e020d */
[----:B---3--:R-:W-:Y:S02]  /*1ec50*/  IMAD R0, R5, R9, R0 ;  /* 0x0000000905007224 */ /* 0x008fe400078e0200 */
[----:B-1----:R-:W-:-:S05]  /*1ec60*/  IMAD R13, R13, R2, R11 ;  /* 0x000000020d0d7224 */ /* 0x002fca00078e020b */
[----:B------:R-:W-:Y:S02]  /*1ec70*/  SEL R3, R13, R0, !P2 ;  /* 0x000000000d037207 */ /* 0x000fe40005000000 */
[----:B------:R-:W-:Y:S02]  /*1ec80*/  SEL R2, R0, R13, !P2 ;  /* 0x0000000d00027207 */ /* 0x000fe40005000000 */
[----:B------:R-:W-:-:S07]  /*1ec90*/  MOV R0, 0x1 ;  /* 0x0000000100007802 */ /* 0x000fce0000000f00 */
.L_x_335:
[----:B------:R-:W-:-:S13]  /*1eca0*/  LOP3.LUT P0, RZ, R0, 0xff, RZ, 0xc0, !PT ;  /* 0x000000ff00ff7812 */ /* 0x000fda000780c0ff */
[----:B------:R-:W-:Y:S05]  /*1ecb0*/  @P0 BRA `(.L_x_338) ;  /* 0xffffffdc00e40947 */ /* 0x000fea000383ffff */
.L_x_234:
[----:B------:R-:W-:Y:S01]  /*1ecc0*/  ELECT P0, URZ, PT ;  /* 0x00000000003f782f */ /* 0x000fe20003800000 */
[----:B------:R-:W-:-:S12]  /*1ecd0*/  BSSY B0, `(.L_x_339) ;  /* 0x000001e000007945 */ /* 0x000fd80003800000 */
[----:B------:R-:W-:Y:S05]  /*1ece0*/  @!P0 BRA `(.L_x_340) ;  /* 0x0000000000708947 */ /* 0x000fea0003800000 */
[----:B------:R-:W-:-:S06]  /*1ecf0*/  ULOP3.LUT UR4, UR45, 0x2, URZ, 0xfc, !UPT ;  /* 0x000000022d047892 */ /* 0x000fcc000f8efc3f */
[----:B------:R-:W-:-:S04]  /*1ed00*/  MOV R0, UR4 ;  /* 0x0000000400007c02 */ /* 0x000fc80008000f00 */
[----:B------:R-:W-:-:S13]  /*1ed10*/  ISETP.NE.AND P0, PT, R0, 0x3, PT ;  /* 0x000000030000780c */ /* 0x000fda0003f05270 */
[----:B------:R-:W-:Y:S05]  /*1ed20*/  @!P0 BRA `(.L_x_341) ;  /* 0x0000000000048947 */ /* 0x000fea0003800000 */
[----:B------:R-:W-:Y:S01]  /*1ed30*/  BPT.TRAP 0x1 ;  /* 0x000000040000795c */ /* 0x000fe20000300000 */
.L_x_341:
[----:B------:R-:W-:Y:S02]  /*1ed40*/  MOV R0, 0x400 ;  /* 0x0000040000007802 */ /* 0x000fe40000000f00 */
[----:B------:R-:W-:Y:S02]  /*1ed50*/  MOV R3, UR37 ;  /* 0x0000002500037c02 */ /* 0x000fe40008000f00 */
[----:B------:R-:W-:Y:S02]  /*1ed60*/  MOV R2, 0x1 ;  /* 0x0000000100027802 */ /* 0x000fe40000000f00 */
[----:B------:R-:W-:Y:S02]  /*1ed70*/  LEA R0, R3, R0, 0x18 ;  /* 0x0000000003007211 */ /* 0x000fe400078ec0ff */
[----:B------:R-:W-:-:S04]  /*1ed80*/  SHF.L.U32 R3, R2, 0x1f, RZ ;  /* 0x0000001f02037819 */ /* 0x000fc800000006ff */
[----:B------:R-:W3:Y:S02]  /*1ed90*/  SYNCS.PHASECHK.TRANS64.TRYWAIT P1, [R0+URZ+0x80], R3 ;  /* 0x00008003000075a7 */ /* 0x000ee4000802017f */
[----:B---3--:R-:W-:Y:S05]  /*1eda0*/  @!P1 BRA `(.L_x_342) ;  /* 0x0000001c00989947 */ /* 0x008fea0003800000 */
.L_x_404:
[----:B------:R-:W-:Y:S05]  /*1edb0*/  @!P0 BRA `(.L_x_343) ;  /* 0x0000000000048947 */ /* 0x000fea0003800000 */
[----:B------:R-:W-:Y:S01]  /*1edc0*/  BPT.TRAP 0x1 ;  /* 0x000000040000795c */ /* 0x000fe20000300000 */
.L_x_343:
[----:B------:R-:W4:Y:S02]  /*1edd0*/  SYNCS.PHASECHK.TRANS64.TRYWAIT P1, [R0+URZ+0x88], R3 ;  /* 0x00008803000075a7 */ /* 0x000f24000802017f */
[----:B----4-:R-:W-:Y:S05]  /*1ede0*/  @!P1 BRA `(.L_x_344) ;  /* 0x0000001c009c9947 */ /* 0x010fea0003800000 */
.L_x_405:
[----:B------:R-:W-:Y:S05]  /*1edf0*/  @!P0 BRA `(.L_x_345) ;  /* 0x0000000000048947 */ /* 0x000fea0003800000 */
[----:B------:R-:W-:Y:S01]  /*1ee00*/  BPT.TRAP 0x1 ;  /* 0x000000040000795c */ /* 0x000fe20000300000 */
.L_x_345:
[----:B------:R-:W1:Y:S02]  /*1ee10*/  SYNCS.PHASECHK.TRANS64.TRYWAIT P1, [R0+URZ+0x90], R3 ;  /* 0x00009003000075a7 */ /* 0x000e64000802017f */
[----:B-1----:R-:W-:Y:S05]  /*1ee20*/  @!P1 BRA `(.L_x_346) ;  /* 0x0000001c00a09947 */ /* 0x002fea0003800000 */
.L_x_406:
[----:B------:R-:W-:Y:S05]  /*1ee30*/  @!P0 BRA `(.L_x_347) ;  /* 0x0000000000048947 */ /* 0x000fea0003800000 */
[----:B------:R-:W-:Y:S01]  /*1ee40*/  BPT.TRAP 0x1 ;  /* 0x000000040000795c */ /* 0x000fe20000300000 */
.L_x_347:
[----:B---34-:R-:W-:-:S04]  /*1ee50*/  MOV R3, 0x1 ;  /* 0x0000000100037802 */ /* 0x018fc80000000f00 */
[----:B------:R-:W-:-:S07]  /*1ee60*/  SHF.L.U32 R3, R3, 0x1f, RZ ;  /* 0x0000001f03037819 */ /* 0x000fce00000006ff */
.L_x_348:
[----:B-1----:R1:W3:Y:S02]  /*1ee70*/  SYNCS.PHASECHK.TRANS64.TRYWAIT P0, [R0+URZ+0x98], R3 ;  /* 0x00009803000075a7 */ /* 0x0022e4000800017f */
[----:B---3--:R-:W-:Y:S05]  /*1ee80*/  @!P0 NANOSLEEP.SYNCS 0x989680 ;  /* 0x009896800000895d */ /* 0x008fea0003900000 */
[----:B------:R-:W3:Y:S02]  /*1ee90*/  @!P0 SYNCS.PHASECHK.TRANS64 P0, [R0+URZ+0x98], R3 ;  /* 0x00009803000085a7 */ /* 0x000ee4000800007f */
[----:B---3--:R-:W-:Y:S05]  /*1eea0*/  @!P0 BRA `(.L_x_348) ;  /* 0xfffffffc00f08947 */ /* 0x008fea000383ffff */
.L_x_340:
[----:B------:R-:W-:Y:S05]  /*1eeb0*/  BSYNC B0 ;  /* 0x0000000000007941 */ /* 0x000fea0003800000 */
.L_x_339:
[----:B------:R-:W-:Y:S05]  /*1eec0*/  EXIT ;  /* 0x000000000000794d */ /* 0x000fea0003800000 */
.L_x_229:
[----:B------:R-:W-:Y:S02]  /*1eed0*/  LOP3.LUT P0, RZ, R9, 0xff, RZ, 0xc0, !PT ;  /* 0x000000ff09ff7812 */ /* 0x000fe4000780c0ff */
[----:B------:R-:W-:Y:S02]  /*1eee0*/  MOV R0, 0x1 ;  /* 0x0000000100007802 */ /* 0x000fe40000000f00 */
[----:B------:R-:W-:-:S09]  /*1eef0*/  MOV R7, RZ ;  /* 0x000000ff00077202 */ /* 0x000fd20000000f00 */
[----:B------:R-:W-:Y:S05]  /*1ef00*/  @!P0 BRA `(.L_x_349) ;  /* 0x0000000c002c8947 */ /* 0x000fea0003800000 */
[----:B------:R-:W1:Y:S01]  /*1ef10*/  LDC R0, c[0x0][0x28c] ;  /* 0x0000a300ff007b82 */ /* 0x000e620000000800 */
[----:B------:R-:W2:Y:S01]  /*1ef20*/  S2R R4, SR_TID.X ;  /* 0x0000000000047919 */ /* 0x000ea20000002100 */
[----:B------:R-:W-:Y:S01]  /*1ef30*/  ULDC UR5, c[0x0][0x900] ;  /* 0x0002400000057ab9 */ /* 0x000fe20000000800 */
[----:B------:R-:W-:Y:S01]  /*1ef40*/  UMOV UR6, 0xffffffff ;  /* 0xffffffff00067882 */ /* 0x000fe20000000000 */
[----:B------:R-:W-:Y:S01]  /*1ef50*/  BSSY B0, `(.L_x_349) ;  /* 0x00000c6000007945 */ /* 0x000fe20003800000 */
[----:B------:R-:W-:Y:S01]  /*1ef60*/  USHF.L.U32 UR6, UR6, UR5, URZ ;  /* 0x0000000506067299 */ /* 0x000fe2000800063f */
[----:B------:R-:W-:Y:S01]  /*1ef70*/  MOV R9, 0x1 ;  /* 0x0000000100097802 */ /* 0x000fe20000000f00 */
[----:B------:R-:W-:Y:S01]  /*1ef80*/  ULDC UR4, c[0x0][0x8a8] ;  /* 0x00022a0000047ab9 */ /* 0x000fe20000000800 */
[----:B------:R-:W-:Y:S01]  /*1ef90*/  MOV R7, RZ ;  /* 0x000000ff00077202 */ /* 0x000fe20000000f00 */
[----:B------:R-:W-:Y:S02]  /*1efa0*/  ULOP3.LUT UR19, UR46, 0x2, URZ, 0xfc, !UPT ;  /* 0x000000022e137892 */ /* 0x000fe4000f8efc3f */
[----:B------:R-:W-:-:S02]  /*1efb0*/  UIADD3 UR4, UR4, -0x1, URZ ;  /* 0xffffffff04047890 */ /* 0x000fc4000fffe03f */
[----:B------:R-:W-:Y:S02]  /*1efc0*/  USHF.L.U32 UR5, UR38, UR5, URZ ;  /* 0x0000000526057299 */ /* 0x000fe4000800063f */
[----:B------:R-:W-:Y:S01]  /*1efd0*/  ULOP3.LUT UR17, URZ, UR6, URZ, 0x33, !UPT ;  /* 0x000000063f117292 */ /* 0x000fe2000f8e333f */
[----:B------:R-:W-:Y:S01]  /*1efe0*/  ULDC.64 UR20, c[0x0][0x198] ;  /* 0x0000660000147ab9 */ /* 0x000fe20000000a00 */
[----:B-1----:R-:W-:-:S04]  /*1eff0*/  IADD3 R0, R0, 0x3f, RZ ;  /* 0x0000003f00007810 */ /* 0x002fc80007ffe0ff */
[----:B------:R-:W-:-:S04]  /*1f000*/  SHF.R.S32.HI R5, RZ, 0x1f, R0 ;  /* 0x0000001fff057819 */ /* 0x000fc80000011400 */
[----:B------:R-:W-:Y:S02]  /*1f010*/  LEA.HI R5, R5, R0, RZ, 0x6 ;  /* 0x0000000005057211 */ /* 0x000fe400078f30ff */
[C---:B--2---:R-:W-:Y:S02]  /*1f020*/  LOP3.LUT P2, RZ, R4.reuse, 0x7f, RZ, 0xc0, !PT ;  /* 0x0000007f04ff7812 */ /* 0x044fe4000784c0ff */
[----:B------:R-:W-:Y:S02]  /*1f030*/  LOP3.LUT P1, RZ, R4, 0x1f, RZ, 0xc0, !PT ;  /* 0x0000001f04ff7812 */ /* 0x000fe4000782c0ff */
[----:B------:R-:W-:Y:S02]  /*1f040*/  SHF.R.S32.HI R6, RZ, 0x6, R5 ;  /* 0x00000006ff067819 */ /* 0x000fe40000011405 */
[----:B------:R-:W-:Y:S02]  /*1f050*/  PLOP3.LUT P1, PT, P1, P2, PT, 0x8a, 0x0 ;  /* 0x000000000000781c */ /* 0x000fe40000f25172 */
[----:B------:R-:W-:-:S02]  /*1f060*/  MOV R0, 0x1 ;  /* 0x0000000100007802 */ /* 0x000fc40000000f00 */
[----:B------:R-:W-:-:S09]  /*1f070*/  IADD3 R16, R6, 0x1, RZ ;  /* 0x0000000106107810 */ /* 0x000fd20007ffe0ff */
.L_x_361:
[----:B------:R-:W-:-:S03]  /*1f080*/  UMOV UR6, 0xffffffff ;  /* 0xffffffff00067882 */ /* 0x000fc60000000000 */
[----:B------:R-:W-:Y:S05]  /*1f090*/  BRA.DIV UR6, `(.L_x_350) ;  /* 0x0000001e06187947 */ /* 0x000fea000b800000 */
[----:B------:R-:W-:-:S13]  /*1f0a0*/  ELECT P0, URZ, PT ;  /* 0x00000000003f782f */ /* 0x000fda0003800000 */
.L_x_409:
[----:B------:R-:W1:Y:S01]  /*1f0b0*/  LDC R4, c[0x0][0x28c] ;  /* 0x0000a300ff047b82 */ /* 0x000e620000000800 */
[----:B------:R-:W-:Y:S01]  /*1f0c0*/  BSSY B1, `(.L_x_351) ;  /* 0x0000036000017945 */ /* 0x000fe20003800000 */
[----:B-1----:R-:W-:-:S13]  /*1f0d0*/  ISETP.LT.OR P0, PT, R4, 0x1, !P0 ;  /* 0x000000010400780c */ /* 0x002fda0004701670 */
[----:B------:R-:W-:Y:S05]  /*1f0e0*/  @P0 BRA `(.L_x_352) ;  /* 0x0000000000cc0947 */ /* 0x000fea0003800000 */
[----:B------:R-:W-:Y:S02]  /*1f0f0*/  SHF.L.U32 R3, R3, 0x8, RZ ;  /* 0x0000000803037819 */ /* 0x000fe400000006ff */
[----:B------:R-:W-:Y:S02]  /*1f100*/  SHF.L.U32 R2, R2, 0x8, RZ ;  /* 0x0000000802027819 */ /* 0x000fe400000006ff */
[----:B------:R-:W-:Y:S02]  /*1f110*/  MOV R13, RZ ;  /* 0x000000ff000d7202 */ /* 0x000fe40000000f00 */
[----:B------:R-:W-:Y:S02]  /*1f120*/  MOV R4, R16 ;  /* 0x0000001000047202 */ /* 0x000fe40000000f00 */
[----:B------:R-:W-:Y:S02]  /*1f130*/  MOV R5, R0 ;  /* 0x0000000000057202 */ /* 0x000fe40000000f00 */
[----:B------:R-:W-:-:S07]  /*1f140*/  MOV R8, R7 ;  /* 0x0000000700087202 */ /* 0x000fce0000000f00 */
.L_x_356:
[----:B------:R-:W1:Y:S01]  /*1f150*/  S2R R12, SR_CgaCtaId ;  /* 0x00000000000c7919 */ /* 0x000e620000008800 */
[----:B--2---:R-:W-:-:S04]  /*1f160*/  MOV R11, 0x400 ;  /* 0x00000400000b7802 */ /* 0x004fc80000000f00 */
[----:B-1----:R-:W-:Y:S02]  /*1f170*/  LEA R15, R12, R11, 0x18 ;  /* 0x0000000b0c0f7211 */ /* 0x002fe400078ec0ff */
[----:B------:R-:W-:Y:S01]  /*1f180*/  SHF.L.U32 R11, R5, 0x1f, RZ ;  /* 0x0000001f050b7819 */ /* 0x000fe200000006ff */
[----:B------:R-:W1:Y:S01]  /*1f190*/  @!P2 LDC R12, c[0x0][0x500] ;  /* 0x00014000ff0cab82 */ /* 0x000e620000000800 */
[----:B------:R-:W-:-:S04]  /*1f1a0*/  LEA R14, R8, R15, 0x3 ;  /* 0x0000000f080e7211 */ /* 0x000fc800078e18ff */
[----:B------:R-:W2:Y:S02]  /*1f1b0*/  SYNCS.PHASECHK.TRANS64.TRYWAIT P0, [R14+URZ+0x30], R11 ;  /* 0x0000300b0e0075a7 */ /* 0x000ea4000800017f */
[----:B--2---:R-:W-:Y:S05]  /*1f1c0*/  @!P0 BRA `(.L_x_353) ;  /* 0x0000001800f08947 */ /* 0x004fea0003800000 */
.L_x_410:
[----:B------:R-:W-:Y:S01]  /*1f1d0*/  UPRMT UR6, UR19, 0x9910, URZ ;  /* 0x0000991013067896 */ /* 0x000fe2000800003f */
[----:B-1----:R1:W-:Y:S03]  /*1f1e0*/  @!P2 SYNCS.ARRIVE.TRANS64 RZ, [R14+URZ], R12 ;  /* 0x0000000c0effa9a7 */ /* 0x0023e6000800003f */
[----:B------:R-:W-:-:S06]  /*1f1f0*/  UISETP.NE.AND UP0, UPT, UR6, 0x2, UPT ;  /* 0x000000020600788c */ /* 0x000fcc000bf05270 */
[----:B------:R-:W-:-:S13]  /*1f200*/  PLOP3.LUT P0, PT, PT, PT, UP0, 0x80, 0x0 ;  /* 0x000000000000781c */ /* 0x000fda0003f0f008 */
[----:B-1----:R-:W-:Y:S05]  /*1f210*/  @P0 BRA `(.L_x_354) ;  /* 0x0000000000040947 */ /* 0x002fea0003800000 */
[----:B------:R-:W-:Y:S01]  /*1f220*/  BPT.TRAP 0x1 ;  /* 0x000000040000795c */ /* 0x000fe20000300000 */
.L_x_354:
[----:B------:R-:W-:Y:S05]  /*1f230*/  @P1 BRA `(.L_x_355) ;  /* 0x0000000000041947 */ /* 0x000fea0003800000 */
[----:B------:R-:W-:Y:S01]  /*1f240*/  BPT.TRAP 0x1 ;  /* 0x000000040000795c */ /* 0x000fe20000300000 */
.L_x_355:
[----:B------:R-:W-:Y:S01]  /*1f250*/  LEA R15, R8, R15, 0xe ;  /* 0x0000000f080f7211 */ /* 0x000fe200078e70ff */
[----:B------:R-:W-:Y:S01]  /*1f260*/  UIADD3 UR6, UP0, UR20, 0xf0, URZ ;  /* 0x000000f014067890 */ /* 0x000fe2000ff1e03f */
[----:B------:R-:W-:Y:S01]  /*1f270*/  R2UR UR9, R14 ;  /* 0x000000000e0972ca */ /* 0x000fe200000e0000 */
[----:B------:R-:W-:Y:S01]  /*1f280*/  UIADD3 UR22, UP1, UR20, 0x1f0, URZ ;  /* 0x000001f014167890 */ /* 0x000fe2000ff3e03f */
[----:B------:R-:W-:Y:S01]  /*1f290*/  R2UR UR8, R15 ;  /* 0x000000000f0872ca */ /* 0x000fe200000e0000 */
[----:B------:R-:W-:Y:S01]  /*1f2a0*/  UIADD3.X UR7, URZ, UR21, URZ, UP0, !UPT ;  /* 0x000000153f077290 */ /* 0x000fe200087fe43f */
[----:B------:R-:W-:Y:S01]  /*1f2b0*/  R2UR UR11, R2 ;  /* 0x00000000020b72ca */ /* 0x000fe200000e0000 */
[----:B------:R-:W-:Y:S01]  /*1f2c0*/  UIADD3.X UR23, URZ, UR21, URZ, UP1, !UPT ;  /* 0x000000153f177290 */ /* 0x000fe20008ffe43f */
[----:B------:R-:W-:Y:S01]  /*1f2d0*/  R2UR UR10, R13 ;  /* 0x000000000d0a72ca */ /* 0x000fe200000e0000 */
[----:B------:R-:W-:Y:S01]  /*1f2e0*/  UMOV UR14, 0x0 ;  /* 0x00000000000e7882 */ /* 0x000fe20000000000 */
[----:B------:R-:W-:Y:S01]  /*1f2f0*/  R2UR UR12, R10 ;  /* 0x000000000a0c72ca */ /* 0x000fe200000e0000 */
[----:B------:R-:W-:Y:S01]  /*1f300*/  UMOV UR15, 0x10000000 ;  /* 0x10000000000f7882 */ /* 0x000fe20000000000 */
[----:B------:R-:W-:-:S02]  /*1f310*/  IADD3 R4, R4, -0x1, RZ ;  /* 0xffffffff04047810 */ /* 0x000fc40007ffe0ff */
[----:B------:R-:W-:Y:S02]  /*1f320*/  R2UR UR18, R3 ;  /* 0x00000000031272ca */ /* 0x000fe400000e0000 */
[----:B------:R-:W-:Y:S01]  /*1f330*/  ISETP.GT.AND P3, PT, R4, 0x1, PT ;  /* 0x000000010400780c */ /* 0x000fe20003f64270 */
[----:B------:R-:W-:Y:S01]  /*1f340*/  UIADD3 UR13, UR8, 0x6200, URZ ;  /* 0x00006200080d7890 */ /* 0x000fe2000fffe03f */
[----:B------:R-:W-:Y:S01]  /*1f350*/  IADD3 R8, R8, 0x1, RZ ;  /* 0x0000000108087810 */ /* 0x000fe20007ffe0ff */
[----:B------:R-:W-:Y:S01]  /*1f360*/  UIADD3 UR16, UR8, 0x1e200, URZ ;  /* 0x0001e20008107890 */ /* 0x000fe2000fffe03f */
[----:B------:R-:W-:Y:S02]  /*1f370*/  IADD3 R13, R13, 0x40, RZ ;  /* 0x000000400d0d7810 */ /* 0x000fe40007ffe0ff */
[----:B------:R-:W-:Y:S02]  /*1f380*/  ISETP.NE.AND P0, PT, R8, 0x6, PT ;  /* 0x000000060800780c */ /* 0x000fe40003f05270 */
[----:B------:R-:W-:-:S02]  /*1f390*/  UMOV UR8, UR13 ;  /* 0x0000000d00087c82 */ /* 0x000fc40008000000 */
[----:B------:R1:W-:Y:S01]  /*1f3a0*/  UTMALDG.3D [UR8], [UR6], desc[UR14] ;  /* 0x00000e08060075b4 */ /* 0x0003e20008011000 */
[----:B------:R-:W-:Y:S02]  /*1f3b0*/  SEL R12, RZ, 0x1, P0 ;  /* 0x00000001ff0c7807 */ /* 0x000fe40000000000 */
[----:B------:R-:W-:Y:S02]  /*1f3c0*/  SEL R8, R8, RZ, P0 ;  /* 0x000000ff08087207 */ /* 0x000fe40000000000 */
[----:B------:R-:W-:Y:S01]  /*1f3d0*/  LOP3.LUT R5, R5, R12, RZ, 0x3c, !PT ;  /* 0x0000000c05057212 */ /* 0x000fe200078e3cff */
[----:B-1----:R-:W-:Y:S01]  /*1f3e0*/  UMOV UR8, UR16 ;  /* 0x0000001000087c82 */ /* 0x002fe20008000000 */
[----:B------:R-:W-:Y:S02]  /*1f3f0*/  UMOV UR11, UR18 ;  /* 0x00000012000b7c82 */ /* 0x000fe40008000000 */
[----:B------:R1:W-:Y:S02]  /*1f400*/  UTMALDG.3D [UR8], [UR22], desc[UR14] ;  /* 0x00000e08160075b4 */ /* 0x0003e40008011000 */
[----:B-1----:R-:W-:Y:S05]  /*1f410*/  @P3 BRA `(.L_x_356) ;  /* 0xfffffffc004c3947 */ /* 0x002fea000383ffff */
.L_x_352:
[----:B------:R-:W-:Y:S05]  /*1f420*/  BSYNC B1 ;  /* 0x0000000000017941 */ /* 0x000fea0003800000 */
.L_x_351:
[----:B------:R-:W3:Y:S01]  /*1f430*/  LDL.LU R15, [R1+0x4a8] ;  /* 0x0004a800010f7983 */ /* 0x000ee20000300800 */
[----:B------:R-:W-:Y:S01]  /*1f440*/  LOP3.LUT P0, RZ, R9, 0xff, RZ, 0xc0, !PT ;  /* 0x000000ff09ff7812 */ /* 0x000fe2000780c0ff */
[----:B------:R-:W-:Y:S02]  /*1f450*/  ULDC.64 UR6, c[0x0][0x8f8] ;  /* 0x00023e0000067ab9 */ /* 0x000fe40000000a00 */
[----:B--2---:R-:W2:Y:S01]  /*1f460*/  LDL.LU R14, [R1+0x4a4] ;  /* 0x0004a400010e7983 */ /* 0x004ea20000300800 */
[C---:B------:R-:W-:Y:S01]  /*1f470*/  IADD3 R4, R6.reuse, R7, RZ ;  /* 0x0000000706047210 */ /* 0x040fe20007ffe0ff */
[----:B------:R-:W-:Y:S01]  /*1f480*/  BSSY B1, `(.L_x_357) ;  /* 0x0000070000017945 */ /* 0x000fe20003800000 */
[----:B------:R-:W-:Y:S02]  /*1f490*/  ISETP.GE.U32.AND P3, PT, R6, 0x6, PT ;  /* 0x000000060600780c */ /* 0x000fe40003f66070 */
[----:B------:R-:W-:Y:S02]  /*1f4a0*/  MOV R10, 0xffffffff ;  /* 0xffffffff000a7802 */ /* 0x000fe40000000f00 */
[----:B------:R-:W-:-:S03]  /*1f4b0*/  PRMT R9, RZ, 0x7610, R9 ;  /* 0x00007610ff097816 */ /* 0x000fc60000000009 */
[----:B------:R-:W1:Y:S01]  /*1f4c0*/  @P0 S2R R3, SR_CgaCtaId ;  /* 0x0000000000030919 */ /* 0x000e620000008800 */
[----:B------:R-:W-:-:S04]  /*1f4d0*/  @P0 MOV R2, 0x400 ;  /* 0x0000040000020802 */ /* 0x000fc80000000f00 */
[----:B-1----:R-:W-:-:S04]  /*1f4e0*/  @P0 LEA R2, R3, R2, 0x18 ;  /* 0x0000000203020211 */ /* 0x002fc800078ec0ff */
[----:B------:R1:W-:Y:S01]  /*1f4f0*/  @P0 SYNCS.ARRIVE.TRANS64.A1T0 RZ, [R2+URZ+0xa8], RZ ;  /* 0x0000a8ff02ff09a7 */ /* 0x0003e2000810003f */
[----:B------:R-:W-:-:S04]  /*1f500*/  ISETP.GT.U32.AND P0, PT, R4, 0x5, PT ;  /* 0x000000050400780c */ /* 0x000fc80003f04070 */
[----:B------:R-:W-:Y:S01]  /*1f510*/  ISETP.LT.U32.AND P0, PT, R6, 0x6, P0 ;  /* 0x000000060600780c */ /* 0x000fe20000701070 */
[----:B-1----:R-:W-:Y:S01]  /*1f520*/  IMAD.WIDE.U32 R2, R4, -0x55555555, RZ ;  /* 0xaaaaaaab04027825 */ /* 0x002fe200078e00ff */
[----:B------:R-:W-:-:S04]  /*1f530*/  MOV R2, 0xffffffff ;  /* 0xffffffff00027802 */ /* 0x000fc80000000f00 */
[----:B------:R-:W-:Y:S02]  /*1f540*/  SHF.R.U32.HI R5, RZ, 0x2, R3 ;  /* 0x00000002ff057819 */ /* 0x000fe40000011603 */
[----:B------:R-:W-:-:S03]  /*1f550*/  SEL R3, RZ, 0x1, !P0 ;  /* 0x00000001ff037807 */ /* 0x000fc60004000000 */
[--C-:B------:R-:W-:Y:S01]  /*1f560*/  IMAD R7, R5, -0x6, R4.reuse ;  /* 0xfffffffa05077824 */ /* 0x100fe200078e0204 */
[----:B------:R-:W-:Y:S02]  /*1f570*/  LOP3.LUT R0, R0, R3, RZ, 0x3c, !PT ;  /* 0x0000000300007212 */ /* 0x000fe400078e3cff */
[----:B------:R-:W-:Y:S02]  /*1f580*/  MOV R3, 0xffffffff ;  /* 0xffffffff00037802 */ /* 0x000fe40000000f00 */
[----:B------:R-:W-:Y:S02]  /*1f590*/  @P3 LOP3.LUT R0, R0, 0x1, R5, 0x78, !PT ;  /* 0x0000000100003812 */ /* 0x000fe400078e7805 */
[----:B------:R-:W-:Y:S02]  /*1f5a0*/  PRMT R4, RZ, 0x7610, R4 ;  /* 0x00007610ff047816 */ /* 0x000fe40000000004 */
[----:B--2---:R-:W-:-:S04]  /*1f5b0*/  IADD3 R14, P0, R14, UR54, RZ ;  /* 0x000000360e0e7c10 */ /* 0x004fc8000ff1e0ff */
[----:B---3--:R-:W-:Y:S01]  /*1f5c0*/  IADD3.X R15, R15, UR39, RZ, P0, !PT ;  /* 0x000000270f0f7c10 */ /* 0x008fe200087fe4ff */
        /* <DEDUP_REMOVED lines=8> */
[----:B------:R-:W-:Y:S01]  /*1f650*/  ULDC UR9, c[0x0][0x8d8] ;  /* 0x0002360000097ab9 */ /* 0x000fe20000000800 */
[----:B------:R-:W3:Y:S05]  /*1f660*/  S2R R5, SR_CTAID.Y ;  /* 0x0000000000057919 */ /* 0x000eea0000002600 */
[----:B------:R-:W4:Y:S08]  /*1f670*/  LDC R3, c[0x0][0x144] ;  /* 0x00005100ff037b82 */ /* 0x000f300000000800 */
[----:B------:R-:W5:Y:S01]  /*1f680*/  LDC R12, c[0x0][0x148] ;  /* 0x00005200ff0c7b82 */ /* 0x000f620000000800 */
[----:B--2---:R-:W-:-:S02]  /*1f690*/  ISETP.NE.AND P4, PT, R11, 0x1, PT ;  /* 0x000000010b00780c */ /* 0x004fc40003f85270 */
[----:B-1----:R-:W-:Y:S02]  /*1f6a0*/  I2FP.F32.U32 R2, R8 ;  /* 0x0000000800027245 */ /* 0x002fe40000201000 */
[----:B---3--:R-:W-:-:S03]  /*1f6b0*/  I2FP.F32.U32 R4, R5 ;  /* 0x0000000500047245 */ /* 0x008fc60000201000 */
[----:B------:R-:W-:Y:S01]  /*1f6c0*/  FMUL R2, R2, UR6 ;  /* 0x0000000602027c20 */ /* 0x000fe20008400000 */
[----:B------:R-:W-:Y:S02]  /*1f6d0*/  ULDC UR6, c[0x0][0x154] ;  /* 0x0000550000067ab9 */ /* 0x000fe40000000800 */
[----:B------:R-:W-:Y:S01]  /*1f6e0*/  FMUL R10, R4, UR6 ;  /* 0x00000006040a7c20 */ /* 0x000fe20008400000 */
[----:B------:R-:W-:Y:S02]  /*1f6f0*/  ULDC.64 UR6, c[0x0][0x8d0] ;  /* 0x0002340000067ab9 */ /* 0x000fe40000000a00 */
[----:B------:R-:W1:Y:S01]  /*1f700*/  F2I.U32.TRUNC.NTZ R2, R2 ;  /* 0x0000000200027305 */ /* 0x000e62000020f000 */
[----:B------:R-:W-:-:S04]  /*1f710*/  ISETP.NE.U32.AND P0, PT, RZ, UR6, PT ;  /* 0x00000006ff007c0c */ /* 0x000fc8000bf05070 */
[----:B------:R-:W-:-:S03]  /*1f720*/  ISETP.NE.AND.EX P0, PT, RZ, UR7, PT, P0 ;  /* 0x00000007ff007c0c */ /* 0x000fc6000bf05300 */
[----:B------:R-:W2:Y:S01]  /*1f730*/  F2I.U32.TRUNC.NTZ R10, R10 ;  /* 0x0000000a000a7305 */ /* 0x000ea2000020f000 */
[----:B-1----:R-:W-:Y:S02]  /*1f740*/  IADD3 R4, -R2, RZ, RZ ;  /* 0x000000ff02047210 */ /* 0x002fe40007ffe1ff */
[----:B------:R-:W-:-:S03]  /*1f750*/  MOV R2, R14 ;  /* 0x0000000e00027202 */ /* 0x000fc60000000f00 */
[----:B----4-:R-:W-:Y:S01]  /*1f760*/  IMAD R8, R3, R4, R8 ;  /* 0x0000000403087224 */ /* 0x010fe200078e0208 */
[----:B--2---:R-:W-:-:S05]  /*1f770*/  IADD3 R3, -R10, RZ, RZ ;  /* 0x000000ff0a037210 */ /* 0x004fca0007ffe1ff */
[----:B-----5:R-:W-:Y:S01]  /*1f780*/  @P4 IMAD R8, R12, R3, R5 ;  /* 0x000000030c084224 */ /* 0x020fe200078e0205 */
[----:B------:R-:W-:Y:S01]  /*1f790*/  MOV R3, R15 ;  /* 0x0000000f00037202 */ /* 0x000fe20000000f00 */
[----:B------:R-:W-:Y:S06]  /*1f7a0*/  @!P0 BRA `(.L_x_359) ;  /* 0x0000000000288947 */ /* 0x000fec0003800000 */
[----:B------:R-:W-:Y:S02]  /*1f7b0*/  ULDC UR8, c[0x0][0x8dc] ;  /* 0x0002370000087ab9 */ /* 0x000fe40000000800 */
[----:B------:R-:W-:-:S04]  /*1f7c0*/  IADD3 R3, P0, R14, UR8, RZ ;  /* 0x000000080e037c10 */ /* 0x000fc8000ff1e0ff */
[----:B------:R-:W-:-:S05]  /*1f7d0*/  IADD3.X R11, RZ, R15, RZ, P0, !PT ;  /* 0x0000000fff0b7210 */ /* 0x000fca00007fe4ff */
[----:B------:R-:W-:-:S04]  /*1f7e0*/  IMAD.WIDE.U32 R4, R11, UR6, RZ ;  /* 0x000000060b047c25 */ /* 0x000fc8000f8e00ff */
[----:B------:R-:W-:-:S04]  /*1f7f0*/  IMAD.WIDE.U32 R4, P0, R3, UR7, R4 ;  /* 0x0000000703047c25 */ /* 0x000fc8000f800004 */
[----:B------:R-:W-:Y:S01]  /*1f800*/  IMAD.WIDE.U32 R2, R3, UR6, RZ ;  /* 0x0000000603027c25 */ /* 0x000fe2000f8e00ff */
[----:B------:R-:W-:-:S04]  /*1f810*/  MOV R2, R5 ;  /* 0x0000000500027202 */ /* 0x000fc80000000f00 */
[----:B------:R-:W-:Y:S02]  /*1f820*/  IADD3 RZ, P3, R3, R4, RZ ;  /* 0x0000000403ff7210 */ /* 0x000fe40007f7e0ff */
[----:B------:R-:W-:-:S03]  /*1f830*/  IADD3.X R3, RZ, RZ, RZ, P0, !PT ;  /* 0x000000ffff037210 */ /* 0x000fc600007fe4ff */
[----:B------:R-:W-:-:S08]  /*1f840*/  IMAD.WIDE.U32.X R2, R11, UR7, R2, P3 ;  /* 0x000000070b027c25 */ /* 0x000fd000098e0402 */
.L_x_359:
[--C-:B------:R-:W-:Y:S01]  /*1f850*/  SHF.R.U64 R10, R2, UR9, R3.reuse ;  /* 0x00000009020a7c19 */ /* 0x100fe20008001203 */
[----:B------:R-:W-:Y:S01]  /*1f860*/  ULDC.64 UR6, c[0x0][0x8c8] ;  /* 0x0002320000067ab9 */ /* 0x000fe20000000a00 */
[----:B------:R-:W-:Y:S01]  /*1f870*/  SHF.R.U32.HI R2, RZ, UR9, R3 ;  /* 0x00000009ff027c19 */ /* 0x000fe20008011603 */
[----:B------:R-:W-:Y:S01]  /*1f880*/  ULDC.64 UR8, c[0x0][0x8e8] ;  /* 0x00023a0000087ab9 */ /* 0x000fe20000000a00 */
[----:B------:R-:W-:Y:S02]  /*1f890*/  IADD3 R11, P0, RZ, -R10, RZ ;  /* 0x8000000aff0b7210 */ /* 0x000fe40007f1e0ff */
[----:B------:R-:W-:Y:S02]  /*1f8a0*/  MOV R3, R15 ;  /* 0x0000000f00037202 */ /* 0x000fe40000000f00 */
[----:B------:R-:W-:Y:S02]  /*1f8b0*/  IADD3.X R2, RZ, ~R2, RZ, P0, !PT ;  /* 0x80000002ff027210 */ /* 0x000fe400007fe4ff */
[----:B------:R-:W-:-:S03]  /*1f8c0*/  ISETP.NE.U32.AND P0, PT, RZ, UR8, PT ;  /* 0x00000008ff007c0c */ /* 0x000fc6000bf05070 */
[----:B------:R-:W-:Y:S01]  /*1f8d0*/  IMAD R2, R2, UR6, RZ ;  /* 0x0000000602027c24 */ /* 0x000fe2000f8e02ff */
[----:B------:R-:W-:-:S03]  /*1f8e0*/  ISETP.NE.AND.EX P0, PT, RZ, UR9, PT, P0 ;  /* 0x00000009ff007c0c */ /* 0x000fc6000bf05300 */
[----:B------:R-:W-:Y:S01]  /*1f8f0*/  IMAD R5, R11, UR7, R2 ;  /* 0x000000070b057c24 */ /* 0x000fe2000f8e0202 */
[----:B------:R-:W-:-:S05]  /*1f900*/  MOV R2, R14 ;  /* 0x0000000e00027202 */ /* 0x000fca0000000f00 */
[----:B------:R-:W-:Y:S01]  /*1f910*/  IMAD.WIDE.U32 R2, R11, UR6, R2 ;  /* 0x000000060b027c25 */ /* 0x000fe2000f8e0002 */
[----:B------:R-:W-:-:S04]  /*1f920*/  ULDC UR6, c[0x0][0x8c0] ;  /* 0x0002300000067ab9 */ /* 0x000fc80000000800 */
[----:B------:R-:W-:-:S04]  /*1f930*/  IADD3 R3, R3, R5, RZ ;  /* 0x0000000503037210 */ /* 0x000fc80007ffe0ff */
[--C-:B------:R-:W-:Y:S02]  /*1f940*/  SHF.R.U64 R11, R2, UR6, R3.reuse ;  /* 0x00000006020b7c19 */ /* 0x100fe40008001203 */
[----:B------:R-:W-:Y:S01]  /*1f950*/  SHF.R.U32.HI R2, RZ, UR6, R3 ;  /* 0x00000006ff027c19 */ /* 0x000fe20008011603 */
[----:B------:R-:W-:-:S03]  /*1f960*/  ULDC UR6, c[0x0][0x8b0] ;  /* 0x00022c0000067ab9 */ /* 0x000fc60000000800 */
[--C-:B------:R-:W-:Y:S02]  /*1f970*/  SHF.R.U64 R12, R11, UR6, R2.reuse ;  /* 0x000000060b0c7c19 */ /* 0x100fe40008001202 */
[----:B------:R-:W-:Y:S01]  /*1f980*/  SHF.R.U32.HI R3, RZ, UR6, R2 ;  /* 0x00000006ff037c19 */ /* 0x000fe20008011602 */
[----:B------:R-:W-:-:S03]  /*1f990*/  ULDC UR6, c[0x0][0x900] ;  /* 0x0002400000067ab9 */ /* 0x000fc60000000800 */
[--C-:B------:R-:W-:Y:S02]  /*1f9a0*/  SHF.R.U64 R13, R12, UR6, R3.reuse ;  /* 0x000000060c0d7c19 */ /* 0x100fe40008001203 */
[----:B------:R-:W-:Y:S02]  /*1f9b0*/  SHF.R.U32.HI R14, RZ, UR6, R3 ;  /* 0x00000006ff0e7c19 */ /* 0x000fe40008011603 */
[----:B------:R-:W-:Y:S02]  /*1f9c0*/  MOV R2, R13 ;  /* 0x0000000d00027202 */ /* 0x000fe40000000f00 */
        /* <DEDUP_REMOVED lines=12> */
.L_x_360:
[----:B------:R-:W-:Y:S01]  /*1fa90*/  ULDC UR6, c[0x0][0x8f0] ;  /* 0x00023c0000067ab9 */ /* 0x000fe20000000800 */
[----:B------:R-:W-:Y:S02]  /*1faa0*/  LOP3.LUT R12, R12, UR17, RZ, 0xc0, !PT ;  /* 0x000000110c0c7c12 */ /* 0x000fe4000f8ec0ff */
[----:B------:R-:W-:Y:S01]  /*1fab0*/  SHF.R.U64 R3, R2, UR6, R3 ;  /* 0x0000000602037c19 */ /* 0x000fe20008001203 */
[----:B------:R-:W-:Y:S01]  /*1fac0*/  ULDC UR6, c[0x0][0x8e0] ;  /* 0x0002380000067ab9 */ /* 0x000fe20000000800 */
[----:B------:R-:W-:Y:S02]  /*1fad0*/  MOV R4, 0x1 ;  /* 0x0000000100047802 */ /* 0x000fe40000000f00 */
[C---:B------:R-:W-:Y:S01]  /*1fae0*/  IADD3 R2, -R3.reuse, RZ, RZ ;  /* 0x000000ff03027210 */ /* 0x040fe20007ffe1ff */
[----:B------:R-:W-:-:S04]  /*1faf0*/  IMAD R5, R3, UR5, R12 ;  /* 0x0000000503057c24 */ /* 0x000fc8000f8e020c */
[----:B------:R-:W-:Y:S01]  /*1fb00*/  IMAD R13, R2, UR6, R13 ;  /* 0x00000006020d7c24 */ /* 0x000fe2000f8e020d */
[----:B------:R-:W-:Y:S01]  /*1fb10*/  ULDC UR6, c[0x0][0x8b8] ;  /* 0x00022e0000067ab9 */ /* 0x000fe20000000800 */
[----:B------:R-:W-:Y:S01]  /*1fb20*/  LOP3.LUT R2, R11, UR4, RZ, 0xc0, !PT ;  /* 0x000000040b027c12 */ /* 0x000fe2000f8ec0ff */
[----:B------:R-:W-:Y:S01]  /*1fb30*/  IMAD R8, R5, UR6, R8 ;  /* 0x0000000605087c24 */ /* 0x000fe2000f8e0208 */
[----:B------:R-:W-:-:S03]  /*1fb40*/  ULDC UR6, c[0x0][0x8a8] ;  /* 0x00022a0000067ab9 */ /* 0x000fc60000000800 */
[----:B------:R-:W-:-:S05]  /*1fb50*/  IMAD R13, R13, UR6, R2 ;  /* 0x000000060d0d7c24 */ /* 0x000fca000f8e0202 */
[----:B------:R-:W-:Y:S02]  /*1fb60*/  SEL R3, R13, R8, !P4 ;  /* 0x000000080d037207 */ /* 0x000fe40006000000 */
[----:B------:R-:W-:-:S07]  /*1fb70*/  SEL R2, R8, R13, !P4 ;  /* 0x0000000d08027207 */ /* 0x000fce0006000000 */
.L_x_358:
[----:B------:R-:W-:Y:S05]  /*1fb80*/  BSYNC B1 ;  /* 0x0000000000017941 */ /* 0x000fea0003800000 */
.L_x_357:
[----:B------:R-:W-:-:S13]  /*1fb90*/  LOP3.LUT P0, RZ, R4, 0xff, RZ, 0xc0, !PT ;  /* 0x000000ff04ff7812 */ /* 0x000fda000780c0ff */
[----:B------:R-:W-:Y:S05]  /*1fba0*/  @P0 BRA `(.L_x_361) ;  /* 0xfffffff400340947 */ /* 0x000fea000383ffff */
[----:B------:R-:W-:Y:S05]  /*1fbb0*/  BSYNC B0 ;  /* 0x0000000000007941 */ /* 0x000fea0003800000 */
.L_x_349:
[----:B------:R-:W-:-:S03]  /*1fbc0*/  UMOV UR6, 0xffffffff ;  /* 0xffffffff00067882 */ /* 0x000fc60000000000 */
[----:B------:R-:W-:Y:S05]  /*1fbd0*/  BRA.DIV UR6, `(.L_x_362) ;  /* 0x0000001206807947 */ /* 0x000fea000b800000 */
[----:B------:R-:W-:-:S13]  /*1fbe0*/  ELECT P0, URZ, PT ;  /* 0x00000000003f782f */ /* 0x000fda0003800000 */
.L_x_413:
[----:B------:R-:W-:Y:S04]  /*1fbf0*/  BSSY B0, `(.L_x_363) ;  /* 0x000003e000007945 */ /* 0x000fe80003800000 */
[----:B------:R-:W-:Y:S05]  /*1fc00*/  @!P0 BRA `(.L_x_364) ;  /* 0x0000000000f08947 */ /* 0x000fea0003800000 */
[----:B------:R-:W-:-:S04]  /*1fc10*/  ULOP3.LUT UR6, UR46, 0x2, URZ, 0xfc, !UPT ;  /* 0x000000022e067892 */ /* 0x000fc8000f8efc3f */
[----:B------:R-:W-:-:S06]  /*1fc20*/  UISETP.NE.AND UP0, UPT, UR6, 0x3, UPT ;  /* 0x000000030600788c */ /* 0x000fcc000bf05270 */
[----:B------:R-:W-:-:S13]  /*1fc30*/  PLOP3.LUT P0, PT, PT, PT, UP0, 0x80, 0x0 ;  /* 0x000000000000781c */ /* 0x000fda0003f0f008 */
[----:B------:R-:W-:Y:S05]  /*1fc40*/  @!P0 BRA `(.L_x_365) ;  /* 0x0000000000048947 */ /* 0x000fea0003800000 */
[----:B------:R-:W-:Y:S01]  /*1fc50*/  BPT.TRAP 0x1 ;  /* 0x000000040000795c */ /* 0x000fe20000300000 */
.L_x_365:
[----:B------:R-:W1:Y:S01]  /*1fc60*/  S2R R3, SR_CgaCtaId ;  /* 0x0000000000037919 */ /* 0x000e620000008800 */
[----:B------:R-:W-:-:S04]  /*1fc70*/  MOV R2, 0x400 ;  /* 0x0000040000027802 */ /* 0x000fc80000000f00 */
[----:B-1----:R-:W-:Y:S02]  /*1fc80*/  LEA R2, R3, R2, 0x18 ;  /* 0x0000000203027211 */ /* 0x002fe400078ec0ff */
[----:B------:R-:W-:Y:S02]  /*1fc90*/  SHF.L.U32 R3, R0, 0x1f, RZ ;  /* 0x0000001f00037819 */ /* 0x000fe400000006ff */
[----:B------:R-:W-:-:S04]  /*1fca0*/  IADD3 R2, R2, 0x30, RZ ;  /* 0x0000003002027810 */ /* 0x000fc80007ffe0ff */
[----:B------:R-:W-:-:S04]  /*1fcb0*/  LEA R4, R7, R2, 0x3 ;  /* 0x0000000207047211 */ /* 0x000fc800078e18ff */
[----:B------:R-:W1:Y:S02]  /*1fcc0*/  SYNCS.PHASECHK.TRANS64.TRYWAIT P0, [R4+URZ], R3 ;  /* 0x00000003040075a7 */ /* 0x000e64000800017f */
[----:B-1----:R-:W-:Y:S05]  /*1fcd0*/  @!P0 BRA `(.L_x_366) ;  /* 0x0000001000648947 */ /* 0x002fea0003800000 */
.L_x_414:
[----:B------:R-:W-:-:S04]  /*1fce0*/  IADD3 R7, R7, 0x1, RZ ;  /* 0x0000000107077810 */ /* 0x000fc80007ffe0ff */
[----:B------:R-:W-:-:S04]  /*1fcf0*/  ISETP.NE.AND P0, PT, R7, 0x6, PT ;  /* 0x000000060700780c */ /* 0x000fc80003f05270 */
[----:B-1----:R-:W-:Y:S02]  /*1fd00*/  SEL R3, RZ, 0x1, P0 ;  /* 0x00000001ff037807 */ /* 0x002fe40000000000 */
[----:B------:R-:W-:Y:S02]  /*1fd10*/  SEL R7, R7, RZ, P0 ;  /* 0x000000ff07077207 */ /* 0x000fe40000000000 */
[----:B------:R-:W-:Y:S02]  /*1fd20*/  LOP3.LUT R4, R0, R3, RZ, 0x3c, !PT ;  /* 0x0000000300047212 */ /* 0x000fe400078e3cff */
[----:B------:R-:W-:Y:S02]  /*1fd30*/  LEA R3, R7, R2, 0x3 ;  /* 0x0000000207037211 */ /* 0x000fe400078e18ff */
[----:B------:R-:W-:-:S04]  /*1fd40*/  SHF.L.U32 R0, R4, 0x1f, RZ ;  /* 0x0000001f04007819 */ /* 0x000fc800000006ff */
[----:B------:R-:W1:Y:S02]  /*1fd50*/  SYNCS.PHASECHK.TRANS64.TRYWAIT P0, [R3+URZ], R0 ;  /* 0x00000000030075a7 */ /* 0x000e64000800017f */
[----:B-1----:R-:W-:Y:S05]  /*1fd60*/  @!P0 BRA `(.L_x_367) ;  /* 0x0000001000548947 */ /* 0x002fea0003800000 */
.L_x_415:
[----:B-1----:R-:W-:-:S04]  /*1fd70*/  IADD3 R0, R7, 0x1, RZ ;  /* 0x0000000107007810 */ /* 0x002fc80007ffe0ff */
[----:B------:R-:W-:-:S04]  /*1fd80*/  ISETP.NE.AND P0, PT, R0, 0x6, PT ;  /* 0x000000060000780c */ /* 0x000fc80003f05270 */
[----:B------:R-:W-:Y:S02]  /*1fd90*/  SEL R3, RZ, 0x1, P0 ;  /* 0x00000001ff037807 */ /* 0x000fe40000000000 */
[----:B------:R-:W-:Y:S02]  /*1fda0*/  SEL R5, R0, RZ, P0 ;  /* 0x000000ff00057207 */ /* 0x000fe40000000000 */
[----:B------:R-:W-:Y:S02]  /*1fdb0*/  LOP3.LUT R4, R4, R3, RZ, 0x3c, !PT ;  /* 0x0000000304047212 */ /* 0x000fe400078e3cff */
[----:B------:R-:W-:Y:S02]  /*1fdc0*/  LEA R3, R5, R2, 0x3 ;  /* 0x0000000205037211 */ /* 0x000fe400078e18ff */
[----:B------:R-:W-:-:S04]  /*1fdd0*/  SHF.L.U32 R0, R4, 0x1f, RZ ;  /* 0x0000001f04007819 */ /* 0x000fc800000006ff */
[----:B------:R-:W1:Y:S02]  /*1fde0*/  SYNCS.PHASECHK.TRANS64.TRYWAIT P0, [R3+URZ], R0 ;  /* 0x00000000030075a7 */ /* 0x000e64000800017f */
[----:B-1----:R-:W-:Y:S05]  /*1fdf0*/  @!P0 BRA `(.L_x_368) ;  /* 0x0000001000448947 */ /* 0x002fea0003800000 */
.L_x_416:
        /* <DEDUP_REMOVED lines=9> */
.L_x_417:
        /* <DEDUP_REMOVED lines=9> */
.L_x_418:
[----:B-1----:R-:W-:-:S04]  /*1ff20*/  IADD3 R0, R5, 0x1, RZ ;  /* 0x0000000105007810 */ /* 0x002fc80007ffe0ff */
[----:B------:R-:W-:-:S04]  /*1ff30*/  ISETP.NE.AND P0, PT, R0, 0x6, PT ;  /* 0x000000060000780c */ /* 0x000fc80003f05270 */
[----:B------:R-:W-:Y:S02]  /*1ff40*/  SEL R4, RZ, 0x1, P0 ;  /* 0x00000001ff047807 */ /* 0x000fe40000000000 */
[----:B------:R-:W-:Y:S02]  /*1ff50*/  SEL R3, R0, RZ, P0 ;  /* 0x000000ff00037207 */ /* 0x000fe40000000000 */
[----:B------:R-:W-:Y:S02]  /*1ff60*/  LOP3.LUT R0, R7, R4, RZ, 0x3c, !PT ;  /* 0x0000000407007212 */ /* 0x000fe400078e3cff */
[----:B------:R-:W-:Y:S02]  /*1ff70*/  LEA R3, R3, R2, 0x3 ;  /* 0x0000000203037211 */ /* 0x000fe400078e18ff */
[----:B------:R-:W-:-:S07]  /*1ff80*/  SHF.L.U32 R0, R0, 0x1f, RZ ;  /* 0x0000001f00007819 */ /* 0x000fce00000006ff */
.L_x_371:
[----:B-1----:R1:W2:Y:S02]  /*1ff90*/  SYNCS.PHASECHK.TRANS64.TRYWAIT P0, [R3+URZ], R0 ;  /* 0x00000000030075a7 */ /* 0x0022a4000800017f */
[----:B--2---:R-:W-:Y:S05]  /*1ffa0*/  @!P0 NANOSLEEP.SYNCS 0x989680 ;  /* 0x009896800000895d */ /* 0x004fea0003900000 */
[----:B------:R-:W2:Y:S02]  /*1ffb0*/  @!P0 SYNCS.PHASECHK.TRANS64 P0, [R3+URZ], R0 ;  /* 0x00000000030085a7 */ /* 0x000ea4000800007f */
[----:B--2---:R-:W-:Y:S05]  /*1ffc0*/  @!P0 BRA `(.L_x_371) ;  /* 0xfffffffc00f08947 */ /* 0x004fea000383ffff */
.L_x_364:
[----:B------:R-:W-:Y:S05]  /*1ffd0*/  BSYNC B0 ;  /* 0x0000000000007941 */ /* 0x000fea0003800000 */
.L_x_363:
[----:B------:R-:W-:Y:S05]  /*1ffe0*/  EXIT ;  /* 0x000000000000794d */ /* 0x000fea0003800000 */
.L_x_19:
[----:B---3--:R-:W-:-:S04]  /*1fff0*/  MOV R5, UR4 ;  /* 0x0000000400057c02 */ /* 0x008fc80008000f00 */
[----:B------:R3:W4:Y:S03]  /*20000*/  SYNCS.PHASECHK.TRANS64.TRYWAIT P0, [R5+URZ], R0 ;  /* 0x00000000050075a7 */ /* 0x000726000800017f */
[----:B----4-:R-:W-:Y:S05]  /*20010*/  @!P0 NANOSLEEP.SYNCS 0x989680 ;  /* 0x009896800000895d */ /* 0x010fea0003900000 */
[----:B------:R-:W4:Y:S02]  /*20020*/  @!P0 SYNCS.PHASECHK.TRANS64 P0, [R5+URZ], R0 ;  /* 0x00000000050085a7 */ /* 0x000f24000800007f */
[----:B----4-:R-:W-:Y:S05]  /*20030*/  @!P0 BRA `(.L_x_19) ;  /* 0xfffffffc00ec8947 */ /* 0x010fea000383ffff */
[----:B------:R-:W-:Y:S05]  /*20040*/  BRA `(.L_x_18) ;  /* 0xfffffe30004c7947 */ /* 0x000fea000383ffff */
.L_x_25:
[----:B---3--:R-:W-:-:S04]  /*20050*/  MOV R4, UR6 ;  /* 0x0000000600047c02 */ /* 0x008fc80008000f00 */
[----:B------:R3:W4:Y:S03]  /*20060*/  SYNCS.PHASECHK.TRANS64.TRYWAIT P0, [R4+URZ], R0 ;  /* 0x00000000040075a7 */ /* 0x000726000800017f */
[----:B----4-:R-:W-:Y:S05]  /*20070*/  @!P0 NANOSLEEP.SYNCS 0x989680 ;  /* 0x009896800000895d */ /* 0x010fea0003900000 */
[----:B------:R-:W4:Y:S02]  /*20080*/  @!P0 SYNCS.PHASECHK.TRANS64 P0, [R4+URZ], R0 ;  /* 0x00000000040085a7 */ /* 0x000f24000800007f */
[----:B----4-:R-:W-:Y:S05]  /*20090*/  @!P0 BRA `(.L_x_25) ;  /* 0xfffffffc00ec8947 */ /* 0x010fea000383ffff */
[----:B------:R-:W-:Y:S05]  /*200a0*/  BRA `(.L_x_24) ;  /* 0xfffffe7400b07947 */ /* 0x000fea000383ffff */
.L_x_50:
[----:B-1----:R1:W3:Y:S02]  /*200b0*/  SYNCS.PHASECHK.TRANS64.TRYWAIT P0, [R6+URZ+0x60], R0 ;  /* 0x00006000060075a7 */ /* 0x0022e4000800017f */
[----:B---3--:R-:W-:Y:S05]  /*200c0*/  @!P0 NANOSLEEP.SYNCS 0x989680 ;  /* 0x009896800000895d */ /* 0x008fea0003900000 */
[----:B------:R-:W3:Y:S02]  /*200d0*/  @!P0 SYNCS.PHASECHK.TRANS64 P0, [R6+URZ+0x60], R0 ;  /* 0x00006000060085a7 */ /* 0x000ee4000800007f */
[----:B---3--:R-:W-:Y:S05]  /*200e0*/  @!P0 BRA `(.L_x_50) ;  /* 0xfffffffc00f08947 */ /* 0x008fea000383ffff */
[----:B------:R-:W-:Y:S05]  /*200f0*/  BRA `(.L_x_372) ;  /* 0xffffff18002c7947 */ /* 0x000fea000383ffff */
.L_x_61:
[----:B-1----:R1:W3:Y:S02]  /*20100*/  SYNCS.PHASECHK.TRANS64.TRYWAIT P4, [R7+URZ+0x60], R8 ;  /* 0x00006008070075a7 */ /* 0x0022e4000808017f */
[----:B---3--:R-:W-:Y:S05]  /*20110*/  @!P4 NANOSLEEP.SYNCS 0x989680 ;  /* 0x009896800000c95d */ /* 0x008fea0003900000 */
[----:B------:R-:W3:Y:S02]  /*20120*/  @!P4 SYNCS.PHASECHK.TRANS64 P4, [R7+URZ+0x60], R8 ;  /* 0x000060080700c5a7 */ /* 0x000ee4000808007f */
[----:B---3--:R-:W-:Y:S05]  /*20130*/  @!P4 BRA `(.L_x_61) ;  /* 0xfffffffc00f0c947 */ /* 0x008fea000383ffff */
[----:B------:R-:W-:Y:S05]  /*20140*/  BRA `(.L_x_373) ;  /* 0xffffff2000907947 */ /* 0x000fea000383ffff */
.L_x_72:
[----:B-1----:R1:W2:Y:S02]  /*20150*/  SYNCS.PHASECHK.TRANS64.TRYWAIT P4, [R7+URZ+0x60], R8 ;  /* 0x00006008070075a7 */ /* 0x0022a4000808017f */
[----:B--2---:R-:W-:Y:S05]  /*20160*/  @!P4 NANOSLEEP.SYNCS 0x989680 ;  /* 0x009896800000c95d */ /* 0x004fea0003900000 */
[----:B------:R-:W2:Y:S02]  /*20170*/  @!P4 SYNCS.PHASECHK.TRANS64 P4, [R7+URZ+0x60], R8 ;  /* 0x000060080700c5a7 */ /* 0x000ea4000808007f */
[----:B--2---:R-:W-:Y:S05]  /*20180*/  @!P4 BRA `(.L_x_72) ;  /* 0xfffffffc00f0c947 */ /* 0x004fea000383ffff */
[----:B------:R-:W-:Y:S05]  /*20190*/  BRA `(.L_x_374) ;  /* 0xffffff2c00107947 */ /* 0x000fea000383ffff */
.L_x_83:
[----:B-1----:R1:W2:Y:S02]  /*201a0*/  SYNCS.PHASECHK.TRANS64.TRYWAIT P4, [R9+URZ+0x60], R10 ;  /* 0x0000600a090075a7 */ /* 0x0022a4000808017f */
[----:B--2---:R-:W-:Y:S05]  /*201b0*/  @!P4 NANOSLEEP.SYNCS 0x989680 ;  /* 0x009896800000c95d */ /* 0x004fea0003900000 */
[----:B------:R-:W2:Y:S02]  /*201c0*/  @!P4 SYNCS.PHASECHK.TRANS64 P4, [R9+URZ+0x60], R10 ;  /* 0x0000600a0900c5a7 */ /* 0x000ea4000808007f */
[----:B--2---:R-:W-:Y:S05]  /*201d0*/  @!P4 BRA `(.L_x_83) ;  /* 0xfffffffc00f0c947 */ /* 0x004fea000383ffff */
[----:B------:R-:W-:Y:S05]  /*201e0*/  BRA `(.L_x_375) ;  /* 0xffffff3400507947 */ /* 0x000fea000383ffff */
.L_x_94:
[----:B-1----:R1:W2:Y:S02]  /*201f0*/  SYNCS.PHASECHK.TRANS64.TRYWAIT P4, [R9+URZ+0x60], R10 ;  /* 0x0000600a090075a7 */ /* 0x0022a4000808017f */
[----:B--2---:R-:W-:Y:S05]  /*20200*/  @!P4 NANOSLEEP.SYNCS 0x989680 ;  /* 0x009896800000c95d */ /* 0x004fea0003900000 */
[----:B------:R-:W2:Y:S02]  /*20210*/  @!P4 SYNCS.PHASECHK.TRANS64 P4, [R9+URZ+0x60], R10 ;  /* 0x0000600a0900c5a7 */ /* 0x000ea4000808007f */
[----:B--2---:R-:W-:Y:S05]  /*20220*/  @!P4 BRA `(.L_x_94) ;  /* 0xfffffffc00f0c947 */ /* 0x004fea000383ffff */
[----:B------:R-:W-:Y:S05]  /*20230*/  BRA `(.L_x_376) ;  /* 0xffffff3c00e07947 */ /* 0x000fea000383ffff */
.L_x_105:
[----:B-1----:R1:W2:Y:S02]  /*20240*/  SYNCS.PHASECHK.TRANS64.TRYWAIT P4, [R9+URZ+0x60], R10 ;  /* 0x0000600a090075a7 */ /* 0x0022a4000808017f */
[----:B--2---:R-:W-:Y:S05]  /*20250*/  @!P4 NANOSLEEP.SYNCS 0x989680 ;  /* 0x009896800000c95d */ /* 0x004fea0003900000 */
[----:B------:R-:W2:Y:S02]  /*20260*/  @!P4 SYNCS.PHASECHK.TRANS64 P4, [R9+URZ+0x60], R10 ;  /* 0x0000600a0900c5a7 */ /* 0x000ea4000808007f */
[----:B--2---:R-:W-:Y:S05]  /*20270*/  @!P4 BRA `(.L_x_105) ;  /* 0xfffffffc00f0c947 */ /* 0x004fea000383ffff */
[----:B------:R-:W-:Y:S05]  /*20280*/  BRA `(.L_x_377) ;  /* 0xffffff4800307947 */ /* 0x000fea000383ffff */
.L_x_116:
[----:B-1----:R1:W2:Y:S02]  /*20290*/  SYNCS.PHASECHK.TRANS64.TRYWAIT P4, [R9+URZ+0x60], R10 ;  /* 0x0000600a090075a7 */ /* 0x0022a4000808017f */
[----:B--2---:R-:W-:Y:S05]  /*202a0*/  @!P4 NANOSLEEP.SYNCS 0x989680 ;  /* 0x009896800000c95d */ /* 0x004fea0003900000 */
[----:B------:R-:W2:Y:S02]  /*202b0*/  @!P4 SYNCS.PHASECHK.TRANS64 P4, [R9+URZ+0x60], R10 ;  /* 0x0000600a0900c5a7 */ /* 0x000ea4000808007f */
[----:B--2---:R-:W-:Y:S05]  /*202c0*/  @!P4 BRA `(.L_x_116) ;  /* 0xfffffffc00f0c947 */ /* 0x004fea000383ffff */
[----:B------:R-:W-:Y:S05]  /*202d0*/  BRA `(.L_x_378) ;  /* 0xffffff5000c07947 */ /* 0x000fea000383ffff */
.L_x_127:
[----:B-1----:R1:W2:Y:S02]  /*202e0*/  SYNCS.PHASECHK.TRANS64.TRYWAIT P4, [R9+URZ+0x60], R10 ;  /* 0x0000600a090075a7 */ /* 0x0022a4000808017f */
[----:B--2---:R-:W-:Y:S05]  /*202f0*/  @!P4 NANOSLEEP.SYNCS 0x989680 ;  /* 0x009896800000c95d */ /* 0x004fea0003900000 */
[----:B------:R-:W2:Y:S02]  /*20300*/  @!P4 SYNCS.PHASECHK.TRANS64 P4, [R9+URZ+0x60], R10 ;  /* 0x0000600a0900c5a7 */ /* 0x000ea4000808007f */
[----:B--2---:R-:W-:Y:S05]  /*20310*/  @!P4 BRA `(.L_x_127) ;  /* 0xfffffffc00f0c947 */ /* 0x004fea000383ffff */
[----:B------:R-:W-:Y:S05]  /*20320*/  BRA `(.L_x_379) ;  /* 0xffffff5c00107947 */ /* 0x000fea000383ffff */
.L_x_138:
[----:B-1----:R1:W2:Y:S02]  /*20330*/  SYNCS.PHASECHK.TRANS64.TRYWAIT P4, [R9+URZ+0x60], R10 ;  /* 0x0000600a090075a7 */ /* 0x0022a4000808017f */
[----:B--2---:R-:W-:Y:S05]  /*20340*/  @!P4 NANOSLEEP.SYNCS 0x989680 ;  /* 0x009896800000c95d */ /* 0x004fea0003900000 */
[----:B------:R-:W2:Y:S02]  /*20350*/  @!P4 SYNCS.PHASECHK.TRANS64 P4, [R9+URZ+0x60], R10 ;  /* 0x0000600a0900c5a7 */ /* 0x000ea4000808007f */
[----:B--2---:R-:W-:Y:S05]  /*20360*/  @!P4 BRA `(.L_x_138) ;  /* 0xfffffffc00f0c947 */ /* 0x004fea000383ffff */
[----:B------:R-:W-:Y:S05]  /*20370*/  BRA `(.L_x_380) ;  /* 0xffffff6400a07947 */ /* 0x000fea000383ffff */
.L_x_149:
[----:B-1----:R1:W2:Y:S02]  /*20380*/  SYNCS.PHASECHK.TRANS64.TRYWAIT P4, [R9+URZ+0x60], R10 ;  /* 0x0000600a090075a7 */ /* 0x0022a4000808017f */
[----:B--2---:R-:W-:Y:S05]  /*20390*/  @!P4 NANOSLEEP.SYNCS 0x989680 ;  /* 0x009896800000c95d */ /* 0x004fea0003900000 */
[----:B------:R-:W2:Y:S02]  /*203a0*/  @!P4 SYNCS.PHASECHK.TRANS64 P4, [R9+URZ+0x60], R10 ;  /* 0x0000600a0900c5a7 */ /* 0x000ea4000808007f */
[----:B--2---:R-:W-:Y:S05]  /*203b0*/  @!P4 BRA `(.L_x_149) ;  /* 0xfffffffc00f0c947 */ /* 0x004fea000383ffff */
[----:B------:R-:W-:Y:S05]  /*203c0*/  BRA `(.L_x_381) ;  /* 0xffffff6c00f07947 */ /* 0x000fea000383ffff */
.L_x_160:
[----:B-1----:R1:W2:Y:S02]  /*203d0*/  SYNCS.PHASECHK.TRANS64.TRYWAIT P4, [R9+URZ+0x60], R10 ;  /* 0x0000600a090075a7 */ /* 0x0022a4000808017f */
[----:B--2---:R-:W-:Y:S05]  /*203e0*/  @!P4 NANOSLEEP.SYNCS 0x989680 ;  /* 0x009896800000c95d */ /* 0x004fea0003900000 */
[----:B------:R-:W2:Y:S02]  /*203f0*/  @!P4 SYNCS.PHASECHK.TRANS64 P4, [R9+URZ+0x60], R10 ;  /* 0x0000600a0900c5a7 */ /* 0x000ea4000808007f */
[----:B--2---:R-:W-:Y:S05]  /*20400*/  @!P4 BRA `(.L_x_160) ;  /* 0xfffffffc00f0c947 */ /* 0x004fea000383ffff */
[----:B------:R-:W-:Y:S05]  /*20410*/  BRA `(.L_x_382) ;  /* 0xffffff7800807947 */ /* 0x000fea000383ffff */
.L_x_171:
[----:B-1----:R1:W2:Y:S02]  /*20420*/  SYNCS.PHASECHK.TRANS64.TRYWAIT P4, [R9+URZ+0x60], R10 ;  /* 0x0000600a090075a7 */ /* 0x0022a4000808017f */
[----:B--2---:R-:W-:Y:S05]  /*20430*/  @!P4 NANOSLEEP.SYNCS 0x989680 ;  /* 0x009896800000c95d */ /* 0x004fea0003900000 */
[----:B------:R-:W2:Y:S02]  /*20440*/  @!P4 SYNCS.PHASECHK.TRANS64 P4, [R9+URZ+0x60], R10 ;  /* 0x0000600a0900c5a7 */ /* 0x000ea4000808007f */
[----:B--2---:R-:W-:Y:S05]  /*20450*/  @!P4 BRA `(.L_x_171) ;  /* 0xfffffffc00f0c947 */ /* 0x004fea000383ffff */
[----:B------:R-:W-:Y:S05]  /*20460*/  BRA `(.L_x_383) ;  /* 0xffffff8000f07947 */ /* 0x000fea000383ffff */
.L_x_182:
[----:B-1----:R1:W2:Y:S02]  /*20470*/  SYNCS.PHASECHK.TRANS64.TRYWAIT P4, [R9+URZ+0x60], R10 ;  /* 0x0000600a090075a7 */ /* 0x0022a4000808017f */
[----:B--2---:R-:W-:Y:S05]  /*20480*/  @!P4 NANOSLEEP.SYNCS 0x989680 ;  /* 0x009896800000c95d */ /* 0x004fea0003900000 */
[----:B------:R-:W2:Y:S02]  /*20490*/  @!P4 SYNCS.PHASECHK.TRANS64 P4, [R9+URZ+0x60], R10 ;  /* 0x0000600a0900c5a7 */ /* 0x000ea4000808007f */
[----:B--2---:R-:W-:Y:S05]  /*204a0*/  @!P4 BRA `(.L_x_182) ;  /* 0xfffffffc00f0c947 */ /* 0x004fea000383ffff */
[----:B------:R-:W-:Y:S05]  /*204b0*/  BRA `(.L_x_384) ;  /* 0xffffff8c00807947 */ /* 0x000fea000383ffff */
.L_x_193:
[----:B-1----:R1:W2:Y:S02]  /*204c0*/  SYNCS.PHASECHK.TRANS64.TRYWAIT P4, [R9+URZ+0x60], R10 ;  /* 0x0000600a090075a7 */ /* 0x0022a4000808017f */
[----:B--2---:R-:W-:Y:S05]  /*204d0*/  @!P4 NANOSLEEP.SYNCS 0x989680 ;  /* 0x009896800000c95d */ /* 0x004fea0003900000 */
[----:B------:R-:W2:Y:S02]  /*204e0*/  @!P4 SYNCS.PHASECHK.TRANS64 P4, [R9+URZ+0x60], R10 ;  /* 0x0000600a0900c5a7 */ /* 0x000ea4000808007f */
[----:B--2---:R-:W-:Y:S05]  /*204f0*/  @!P4 BRA `(.L_x_193) ;  /* 0xfffffffc00f0c947 */ /* 0x004fea000383ffff */
[----:B------:R-:W-:Y:S05]  /*20500*/  BRA `(.L_x_385) ;  /* 0xffffff9800107947 */ /* 0x000fea000383ffff */
.L_x_204:
[----:B-1----:R1:W2:Y:S02]  /*20510*/  SYNCS.PHASECHK.TRANS64.TRYWAIT P4, [R9+URZ+0x60], R10 ;  /* 0x0000600a090075a7 */ /* 0x0022a4000808017f */
[----:B--2---:R-:W-:Y:S05]  /*20520*/  @!P4 NANOSLEEP.SYNCS 0x989680 ;  /* 0x009896800000c95d */ /* 0x004fea0003900000 */
[----:B------:R-:W2:Y:S02]  /*20530*/  @!P4 SYNCS.PHASECHK.TRANS64 P4, [R9+URZ+0x60], R10 ;  /* 0x0000600a0900c5a7 */ /* 0x000ea4000808007f */
[----:B--2---:R-:W-:Y:S05]  /*20540*/  @!P4 BRA `(.L_x_204) ;  /* 0xfffffffc00f0c947 */ /* 0x004fea000383ffff */
[----:B------:R-:W-:Y:S05]  /*20550*/  BRA `(.L_x_386) ;  /* 0xffffffa000a07947 */ /* 0x000fea000383ffff */
.L_x_215:
[----:B-1----:R1:W2:Y:S02]  /*20560*/  SYNCS.PHASECHK.TRANS64.TRYWAIT P1, [R10+URZ+0x60], R9 ;  /* 0x000060090a0075a7 */ /* 0x0022a4000802017f */
[----:B--2---:R-:W-:Y:S05]  /*20570*/  @!P1 NANOSLEEP.SYNCS 0x989680 ;  /* 0x009896800000995d */ /* 0x004fea0003900000 */
[----:B------:R-:W2:Y:S02]  /*20580*/  @!P1 SYNCS.PHASECHK.TRANS64 P1, [R10+URZ+0x60], R9 ;  /* 0x000060090a0095a7 */ /* 0x000ea4000802007f */
[----:B--2---:R-:W-:Y:S05]  /*20590*/  @!P1 BRA `(.L_x_215) ;  /* 0xfffffffc00f09947 */ /* 0x004fea000383ffff */
[----:B------:R-:W-:Y:S05]  /*205a0*/  BRA `(.L_x_387) ;  /* 0xffffffac00307947 */ /* 0x000fea000383ffff */
.L_x_231:
[----:B-1----:R-:W-:-:S04]  /*205b0*/  MOV R7, UR4 ;  /* 0x0000000400077c02 */ /* 0x002fc80008000f00 */
[----:B------:R1:W2:Y:S03]  /*205c0*/  SYNCS.PHASECHK.TRANS64.TRYWAIT P0, [R7+URZ+0xa8], R0 ;  /* 0x0000a800070075a7 */ /* 0x0002a6000800017f */
[----:B--2---:R-:W-:Y:S05]  /*205d0*/  @!P0 NANOSLEEP.SYNCS 0x989680 ;  /* 0x009896800000895d */ /* 0x004fea0003900000 */
[----:B------:R-:W2:Y:S02]  /*205e0*/  @!P0 SYNCS.PHASECHK.TRANS64 P0, [R7+URZ+0xa8], R0 ;  /* 0x0000a800070085a7 */ /* 0x000ea4000800007f */
[----:B--2---:R-:W-:Y:S05]  /*205f0*/  @!P0 BRA `(.L_x_231) ;  /* 0xfffffffc00ec8947 */ /* 0x004fea000383ffff */
[----:B------:R-:W-:Y:S05]  /*20600*/  BRA `(.L_x_230) ;  /* 0xffffffc400307947 */ /* 0x000fea000383ffff */
.L_x_240:
[----:B--23--:R-:W-:-:S04]  /*20610*/  MOV R3, UR13 ;  /* 0x0000000d00037c02 */ /* 0x00cfc80008000f00 */
[----:B------:R2:W3:Y:S03]  /*20620*/  SYNCS.PHASECHK.TRANS64.TRYWAIT P2, [R3+URZ+0x80], R0 ;  /* 0x00008000030075a7 */ /* 0x0004e6000804017f */
[----:B---3--:R-:W-:Y:S05]  /*20630*/  @!P2 NANOSLEEP.SYNCS 0x989680 ;  /* 0x009896800000a95d */ /* 0x008fea0003900000 */
[----:B------:R-:W3:Y:S02]  /*20640*/  @!P2 SYNCS.PHASECHK.TRANS64 P2, [R3+URZ+0x80], R0 ;  /* 0x000080000300a5a7 */ /* 0x000ee4000804007f */
[----:B---3--:R-:W-:Y:S05]  /*20650*/  @!P2 BRA `(.L_x_240) ;  /* 0xfffffffc00eca947 */ /* 0x008fea000383ffff */
[----:B------:R-:W-:Y:S05]  /*20660*/  BRA `(.L_x_388) ;  /* 0xffffffc800187947 */ /* 0x000fea000383ffff */
.L_x_246:
[----:B--23--:R-:W-:-:S04]  /*20670*/  MOV R3, UR13 ;  /* 0x0000000d00037c02 */ /* 0x00cfc80008000f00 */
[----:B------:R2:W3:Y:S03]  /*20680*/  SYNCS.PHASECHK.TRANS64.TRYWAIT P2, [R3+URZ+0x88], R0 ;  /* 0x00008800030075a7 */ /* 0x0004e6000804017f */
[----:B---3--:R-:W-:Y:S05]  /*20690*/  @!P2 NANOSLEEP.SYNCS 0x989680 ;  /* 0x009896800000a95d */ /* 0x008fea0003900000 */
[----:B------:R-:W3:Y:S02]  /*206a0*/  @!P2 SYNCS.PHASECHK.TRANS64 P2, [R3+URZ+0x88], R0 ;  /* 0x000088000300a5a7 */ /* 0x000ee4000804007f */
[----:B---3--:R-:W-:Y:S05]  /*206b0*/  @!P2 BRA `(.L_x_246) ;  /* 0xfffffffc00eca947 */ /* 0x008fea000383ffff */
[----:B------:R-:W-:Y:S05]  /*206c0*/  BRA `(.L_x_389) ;  /* 0xffffffc800607947 */ /* 0x000fea000383ffff */
.L_x_252:
[----:B--23--:R-:W-:-:S04]  /*206d0*/  MOV R3, UR13 ;  /* 0x0000000d00037c02 */ /* 0x00cfc80008000f00 */
[----:B------:R2:W3:Y:S03]  /*206e0*/  SYNCS.PHASECHK.TRANS64.TRYWAIT P2, [R3+URZ+0x90], R0 ;  /* 0x00009000030075a7 */ /* 0x0004e6000804017f */
[----:B---3--:R-:W-:Y:S05]  /*206f0*/  @!P2 NANOSLEEP.SYNCS 0x989680 ;  /* 0x009896800000a95d */ /* 0x008fea0003900000 */
[----:B------:R-:W3:Y:S02]  /*20700*/  @!P2 SYNCS.PHASECHK.TRANS64 P2, [R3+URZ+0x90], R0 ;  /* 0x000090000300a5a7 */ /* 0x000ee4000804007f */
[----:B---3--:R-:W-:Y:S05]  /*20710*/  @!P2 BRA `(.L_x_252) ;  /* 0xfffffffc00eca947 */ /* 0x008fea000383ffff */
[----:B------:R-:W-:Y:S05]  /*20720*/  BRA `(.L_x_390) ;  /* 0xffffffc800b47947 */ /* 0x000fea000383ffff */
.L_x_258:
[----:B--23--:R-:W-:-:S04]  /*20730*/  MOV R3, UR13 ;  /* 0x0000000d00037c02 */ /* 0x00cfc80008000f00 */
[----:B------:R2:W3:Y:S03]  /*20740*/  SYNCS.PHASECHK.TRANS64.TRYWAIT P2, [R3+URZ+0x98], R0 ;  /* 0x00009800030075a7 */ /* 0x0004e6000804017f */
[----:B---3--:R-:W-:Y:S05]  /*20750*/  @!P2 NANOSLEEP.SYNCS 0x989680 ;  /* 0x009896800000a95d */ /* 0x008fea0003900000 */
[----:B------:R-:W3:Y:S02]  /*20760*/  @!P2 SYNCS.PHASECHK.TRANS64 P2, [R3+URZ+0x98], R0 ;  /* 0x000098000300a5a7 */ /* 0x000ee4000804007f */
[----:B---3--:R-:W-:Y:S05]  /*20770*/  @!P2 BRA `(.L_x_258) ;  /* 0xfffffffc00eca947 */ /* 0x008fea000383ffff */
[----:B------:R-:W-:Y:S05]  /*20780*/  BRA `(.L_x_391) ;  /* 0xffffffcc00007947 */ /* 0x000fea000383ffff */
.L_x_264:
[----:B-12---:R-:W-:-:S04]  /*20790*/  MOV R3, UR13 ;  /* 0x0000000d00037c02 */ /* 0x006fc80008000f00 */
[----:B------:R1:W2:Y:S03]  /*207a0*/  SYNCS.PHASECHK.TRANS64.TRYWAIT P2, [R3+URZ+0x80], R2 ;  /* 0x00008002030075a7 */ /* 0x0002a6000804017f */
[----:B--2---:R-:W-:Y:S05]  /*207b0*/  @!P2 NANOSLEEP.SYNCS 0x989680 ;  /* 0x009896800000a95d */ /* 0x004fea0003900000 */
[----:B------:R-:W2:Y:S02]  /*207c0*/  @!P2 SYNCS.PHASECHK.TRANS64 P2, [R3+URZ+0x80], R2 ;  /* 0x000080020300a5a7 */ /* 0x000ea4000804007f */
[----:B--2---:R-:W-:Y:S05]  /*207d0*/  @!P2 BRA `(.L_x_264) ;  /* 0xfffffffc00eca947 */ /* 0x004fea000383ffff */
[----:B------:R-:W-:Y:S05]  /*207e0*/  BRA `(.L_x_392) ;  /* 0xffffffcc00547947 */ /* 0x000fea000383ffff */
.L_x_270:
[----:B-123--:R-:W-:-:S04]  /*207f0*/  MOV R3, UR13 ;  /* 0x0000000d00037c02 */ /* 0x00efc80008000f00 */
[----:B------:R1:W2:Y:S03]  /*20800*/  SYNCS.PHASECHK.TRANS64.TRYWAIT P2, [R3+URZ+0x88], R2 ;  /* 0x00008802030075a7 */ /* 0x0002a6000804017f */
[----:B--2---:R-:W-:Y:S05]  /*20810*/  @!P2 NANOSLEEP.SYNCS 0x989680 ;  /* 0x009896800000a95d */ /* 0x004fea0003900000 */
[----:B------:R-:W2:Y:S02]  /*20820*/  @!P2 SYNCS.PHASECHK.TRANS64 P2, [R3+URZ+0x88], R2 ;  /* 0x000088020300a5a7 */ /* 0x000ea4000804007f */
[----:B--2---:R-:W-:Y:S05]  /*20830*/  @!P2 BRA `(.L_x_270) ;  /* 0xfffffffc00eca947 */ /* 0x004fea000383ffff */
[----:B------:R-:W-:Y:S05]  /*20840*/  BRA `(.L_x_393) ;  /* 0xffffffcc00947947 */ /* 0x000fea000383ffff */
.L_x_276:
[----:B-1234-:R-:W-:-:S04]  /*20850*/  MOV R3, UR13 ;  /* 0x0000000d00037c02 */ /* 0x01efc80008000f00 */
[----:B------:R1:W2:Y:S03]  /*20860*/  SYNCS.PHASECHK.TRANS64.TRYWAIT P2, [R3+URZ+0x90], R2 ;  /* 0x00009002030075a7 */ /* 0x0002a6000804017f */
[----:B--2---:R-:W-:Y:S05]  /*20870*/  @!P2 NANOSLEEP.SYNCS 0x989680 ;  /* 0x009896800000a95d */ /* 0x004fea0003900000 */
[----:B------:R-:W2:Y:S02]  /*20880*/  @!P2 SYNCS.PHASECHK.TRANS64 P2, [R3+URZ+0x90], R2 ;  /* 0x000090020300a5a7 */ /* 0x000ea4000804007f */
[----:B--2---:R-:W-:Y:S05]  /*20890*/  @!P2 BRA `(.L_x_276) ;  /* 0xfffffffc00eca947 */ /* 0x004fea000383ffff */
[----:B------:R-:W-:Y:S05]  /*208a0*/  BRA `(.L_x_394) ;  /* 0xffffffcc00dc7947 */ /* 0x000fea000383ffff */
.L_x_282:
[----:B-1234-:R-:W-:-:S04]  /*208b0*/  MOV R3, UR13 ;  /* 0x0000000d00037c02 */ /* 0x01efc80008000f00 */
[----:B------:R1:W2:Y:S03]  /*208c0*/  SYNCS.PHASECHK.TRANS64.TRYWAIT P2, [R3+URZ+0x98], R2 ;  /* 0x00009802030075a7 */ /* 0x0002a6000804017f */
[----:B--2---:R-:W-:Y:S05]  /*208d0*/  @!P2 NANOSLEEP.SYNCS 0x989680 ;  /* 0x009896800000a95d */ /* 0x004fea0003900000 */
[----:B------:R-:W2:Y:S02]  /*208e0*/  @!P2 SYNCS.PHASECHK.TRANS64 P2, [R3+URZ+0x98], R2 ;  /* 0x000098020300a5a7 */ /* 0x000ea4000804007f */
[----:B--2---:R-:W-:Y:S05]  /*208f0*/  @!P2 BRA `(.L_x_282) ;  /* 0xfffffffc00eca947 */ /* 0x004fea000383ffff */
[----:B------:R-:W-:Y:S05]  /*20900*/  BRA `(.L_x_395) ;  /* 0xffffffd0001c7947 */ /* 0x000fea000383ffff */
.L_x_288:
[----:B-1234-:R-:W-:-:S04]  /*20910*/  MOV R3, UR13 ;  /* 0x0000000d00037c02 */ /* 0x01efc80008000f00 */
[----:B------:R1:W2:Y:S03]  /*20920*/  SYNCS.PHASECHK.TRANS64.TRYWAIT P2, [R3+URZ+0x80], R0 ;  /* 0x00008000030075a7 */ /* 0x0002a6000804017f */
[----:B--2---:R-:W-:Y:S05]  /*20930*/  @!P2 NANOSLEEP.SYNCS 0x989680 ;  /* 0x009896800000a95d */ /* 0x004fea0003900000 */
[----:B------:R-:W2:Y:S02]  /*20940*/  @!P2 SYNCS.PHASECHK.TRANS64 P2, [R3+URZ+0x80], R0 ;  /* 0x000080000300a5a7 */ /* 0x000ea4000804007f */
[----:B--2---:R-:W-:Y:S05]  /*20950*/  @!P2 BRA `(.L_x_288) ;  /* 0xfffffffc00eca947 */ /* 0x004fea000383ffff */
[----:B------:R-:W-:Y:S05]  /*20960*/  BRA `(.L_x_396) ;  /* 0xffffffd000647947 */ /* 0x000fea000383ffff */
.L_x_294:
[----:B-1234-:R-:W-:-:S04]  /*20970*/  MOV R3, UR13 ;  /* 0x0000000d00037c02 */ /* 0x01efc80008000f00 */
[----:B------:R1:W2:Y:S03]  /*20980*/  SYNCS.PHASECHK.TRANS64.TRYWAIT P2, [R3+URZ+0x88], R0 ;  /* 0x00008800030075a7 */ /* 0x0002a6000804017f */
[----:B--2---:R-:W-:Y:S05]  /*20990*/  @!P2 NANOSLEEP.SYNCS 0x989680 ;  /* 0x009896800000a95d */ /* 0x004fea0003900000 */
[----:B------:R-:W2:Y:S02]  /*209a0*/  @!P2 SYNCS.PHASECHK.TRANS64 P2, [R3+URZ+0x88], R0 ;  /* 0x000088000300a5a7 */ /* 0x000ea4000804007f */
[----:B--2---:R-:W-:Y:S05]  /*209b0*/  @!P2 BRA `(.L_x_294) ;  /* 0xfffffffc00eca947 */ /* 0x004fea000383ffff */
[----:B------:R-:W-:Y:S05]  /*209c0*/  BRA `(.L_x_397) ;  /* 0xffffffd000a87947 */ /* 0x000fea000383ffff */
.L_x_300:
[----:B-1234-:R-:W-:-:S04]  /*209d0*/  MOV R3, UR13 ;  /* 0x0000000d00037c02 */ /* 0x01efc80008000f00 */
[----:B------:R1:W2:Y:S03]  /*209e0*/  SYNCS.PHASECHK.TRANS64.TRYWAIT P2, [R3+URZ+0x90], R0 ;  /* 0x00009000030075a7 */ /* 0x0002a6000804017f */
[----:B--2---:R-:W-:Y:S05]  /*209f0*/  @!P2 NANOSLEEP.SYNCS 0x989680 ;  /* 0x009896800000a95d */ /* 0x004fea0003900000 */
[----:B------:R-:W2:Y:S02]  /*20a00*/  @!P2 SYNCS.PHASECHK.TRANS64 P2, [R3+URZ+0x90], R0 ;  /* 0x000090000300a5a7 */ /* 0x000ea4000804007f */
[----:B--2---:R-:W-:Y:S05]  /*20a10*/  @!P2 BRA `(.L_x_300) ;  /* 0xfffffffc00eca947 */ /* 0x004fea000383ffff */
[----:B------:R-:W-:Y:S05]  /*20a20*/  BRA `(.L_x_398) ;  /* 0xffffffd000f07947 */ /* 0x000fea000383ffff */
.L_x_306:
[----:B-1234-:R-:W-:-:S04]  /*20a30*/  MOV R3, UR13 ;  /* 0x0000000d00037c02 */ /* 0x01efc80008000f00 */
[----:B------:R1:W2:Y:S03]  /*20a40*/  SYNCS.PHASECHK.TRANS64.TRYWAIT P2, [R3+URZ+0x98], R0 ;  /* 0x00009800030075a7 */ /* 0x0002a6000804017f */
[----:B--2---:R-:W-:Y:S05]  /*20a50*/  @!P2 NANOSLEEP.SYNCS 0x989680 ;  /* 0x009896800000a95d */ /* 0x004fea0003900000 */
[----:B------:R-:W2:Y:S02]  /*20a60*/  @!P2 SYNCS.PHASECHK.TRANS64 P2, [R3+URZ+0x98], R0 ;  /* 0x000098000300a5a7 */ /* 0x000ea4000804007f */
[----:B--2---:R-:W-:Y:S05]  /*20a70*/  @!P2 BRA `(.L_x_306) ;  /* 0xfffffffc00eca947 */ /* 0x004fea000383ffff */
[----:B------:R-:W-:Y:S05]  /*20a80*/  BRA `(.L_x_399) ;  /* 0xffffffd400347947 */ /* 0x000fea000383ffff */
.L_x_312:
[----:B-1234-:R-:W-:-:S04]  /*20a90*/  MOV R3, UR13 ;  /* 0x0000000d00037c02 */ /* 0x01efc80008000f00 */
[----:B------:R1:W2:Y:S03]  /*20aa0*/  SYNCS.PHASECHK.TRANS64.TRYWAIT P2, [R3+URZ+0x80], R2 ;  /* 0x00008002030075a7 */ /* 0x0002a6000804017f */
[----:B--2---:R-:W-:Y:S05]  /*20ab0*/  @!P2 NANOSLEEP.SYNCS 0x989680 ;  /* 0x009896800000a95d */ /* 0x004fea0003900000 */
[----:B------:R-:W2:Y:S02]  /*20ac0*/  @!P2 SYNCS.PHASECHK.TRANS64 P2, [R3+URZ+0x80], R2 ;  /* 0x000080020300a5a7 */ /* 0x000ea4000804007f */
[----:B--2---:R-:W-:Y:S05]  /*20ad0*/  @!P2 BRA `(.L_x_312) ;  /* 0xfffffffc00eca947 */ /* 0x004fea000383ffff */
[----:B------:R-:W-:Y:S05]  /*20ae0*/  BRA `(.L_x_400) ;  /* 0xffffffd4007c7947 */ /* 0x000fea000383ffff */
.L_x_318:
[----:B-1234-:R-:W-:-:S04]  /*20af0*/  MOV R3, UR13 ;  /* 0x0000000d00037c02 */ /* 0x01efc80008000f00 */
[----:B------:R1:W2:Y:S03]  /*20b00*/  SYNCS.PHASECHK.TRANS64.TRYWAIT P2, [R3+URZ+0x88], R2 ;  /* 0x00008802030075a7 */ /* 0x0002a6000804017f */
[----:B--2---:R-:W-:Y:S05]  /*20b10*/  @!P2 NANOSLEEP.SYNCS 0x989680 ;  /* 0x009896800000a95d */ /* 0x004fea0003900000 */
[----:B------:R-:W2:Y:S02]  /*20b20*/  @!P2 SYNCS.PHASECHK.TRANS64 P2, [R3+URZ+0x88], R2 ;  /* 0x000088020300a5a7 */ /* 0x000ea4000804007f */
[----:B--2---:R-:W-:Y:S05]  /*20b30*/  @!P2 BRA `(.L_x_318) ;  /* 0xfffffffc00eca947 */ /* 0x004fea000383ffff */
[----:B------:R-:W-:Y:S05]  /*20b40*/  BRA `(.L_x_401) ;  /* 0xffffffd400c07947 */ /* 0x000fea000383ffff */
.L_x_324:
[----:B-1234-:R-:W-:-:S04]  /*20b50*/  MOV R3, UR13 ;  /* 0x0000000d00037c02 */ /* 0x01efc80008000f00 */
[----:B------:R1:W2:Y:S03]  /*20b60*/  SYNCS.PHASECHK.TRANS64.TRYWAIT P2, [R3+URZ+0x90], R2 ;  /* 0x00009002030075a7 */ /* 0x0002a6000804017f */
[----:B--2---:R-:W-:Y:S05]  /*20b70*/  @!P2 NANOSLEEP.SYNCS 0x989680 ;  /* 0x009896800000a95d */ /* 0x004fea0003900000 */
[----:B------:R-:W2:Y:S02]  /*20b80*/  @!P2 SYNCS.PHASECHK.TRANS64 P2, [R3+URZ+0x90], R2 ;  /* 0x000090020300a5a7 */ /* 0x000ea4000804007f */
[----:B--2---:R-:W-:Y:S05]  /*20b90*/  @!P2 BRA `(.L_x_324) ;  /* 0xfffffffc00eca947 */ /* 0x004fea000383ffff */
[----:B------:R-:W-:Y:S05]  /*20ba0*/  BRA `(.L_x_402) ;  /* 0xffffffd800087947 */ /* 0x000fea000383ffff */
.L_x_330:
[----:B-1234-:R-:W-:-:S04]  /*20bb0*/  MOV R3, UR13 ;  /* 0x0000000d00037c02 */ /* 0x01efc80008000f00 */
[----:B------:R1:W2:Y:S03]  /*20bc0*/  SYNCS.PHASECHK.TRANS64.TRYWAIT P2, [R3+URZ+0x98], R2 ;  /* 0x00009802030075a7 */ /* 0x0002a6000804017f */
[----:B--2---:R-:W-:Y:S05]  /*20bd0*/  @!P2 NANOSLEEP.SYNCS 0x989680 ;  /* 0x009896800000a95d */ /* 0x004fea0003900000 */
[----:B------:R-:W2:Y:S02]  /*20be0*/  @!P2 SYNCS.PHASECHK.TRANS64 P2, [R3+URZ+0x98], R2 ;  /* 0x000098020300a5a7 */ /* 0x000ea4000804007f */
[----:B--2---:R-:W-:Y:S05]  /*20bf0*/  @!P2 BRA `(.L_x_330) ;  /* 0xfffffffc00eca947 */ /* 0x004fea000383ffff */
[----:B------:R-:W-:Y:S05]  /*20c00*/  BRA `(.L_x_403) ;  /* 0xffffffd8004c7947 */ /* 0x000fea000383ffff */
.L_x_342:
[----:B---3--:R3:W4:Y:S02]  /*20c10*/  SYNCS.PHASECHK.TRANS64.TRYWAIT P1, [R0+URZ+0x80], R3 ;  /* 0x00008003000075a7 */ /* 0x008724000802017f */
[----:B----4-:R-:W-:Y:S05]  /*20c20*/  @!P1 NANOSLEEP.SYNCS 0x989680 ;  /* 0x009896800000995d */ /* 0x010fea0003900000 */
[----:B------:R-:W4:Y:S02]  /*20c30*/  @!P1 SYNCS.PHASECHK.TRANS64 P1, [R0+URZ+0x80], R3 ;  /* 0x00008003000095a7 */ /* 0x000f24000802007f */
[----:B----4-:R-:W-:Y:S05]  /*20c40*/  @!P1 BRA `(.L_x_342) ;  /* 0xfffffffc00f09947 */ /* 0x010fea000383ffff */
[----:B------:R-:W-:Y:S05]  /*20c50*/  BRA `(.L_x_404) ;  /* 0xffffffe000547947 */ /* 0x000fea000383ffff */
.L_x_344:
[----:B----4-:R4:W1:Y:S02]  /*20c60*/  SYNCS.PHASECHK.TRANS64.TRYWAIT P1, [R0+URZ+0x88], R3 ;  /* 0x00008803000075a7 */ /* 0x010864000802017f */
[----:B-1----:R-:W-:Y:S05]  /*20c70*/  @!P1 NANOSLEEP.SYNCS 0x989680 ;  /* 0x009896800000995d */ /* 0x002fea0003900000 */
[----:B------:R-:W1:Y:S02]  /*20c80*/  @!P1 SYNCS.PHASECHK.TRANS64 P1, [R0+URZ+0x88], R3 ;  /* 0x00008803000095a7 */ /* 0x000e64000802007f */
[----:B-1----:R-:W-:Y:S05]  /*20c90*/  @!P1 BRA `(.L_x_344) ;  /* 0xfffffffc00f09947 */ /* 0x002fea000383ffff */
[----:B------:R-:W-:Y:S05]  /*20ca0*/  BRA `(.L_x_405) ;  /* 0xffffffe000507947 */ /* 0x000fea000383ffff */
.L_x_346:
[----:B------:R1:W1:Y:S02]  /*20cb0*/  SYNCS.PHASECHK.TRANS64.TRYWAIT P1, [R0+URZ+0x90], R3 ;  /* 0x00009003000075a7 */ /* 0x000264000802017f */
[----:B-1----:R-:W-:Y:S05]  /*20cc0*/  @!P1 NANOSLEEP.SYNCS 0x989680 ;  /* 0x009896800000995d */ /* 0x002fea0003900000 */
[----:B------:R-:W1:Y:S02]  /*20cd0*/  @!P1 SYNCS.PHASECHK.TRANS64 P1, [R0+URZ+0x90], R3 ;  /* 0x00009003000095a7 */ /* 0x000e64000802007f */
[----:B-1----:R-:W-:Y:S05]  /*20ce0*/  @!P1 BRA `(.L_x_346) ;  /* 0xfffffffc00f09947 */ /* 0x002fea000383ffff */
[----:B------:R-:W-:Y:S05]  /*20cf0*/  BRA `(.L_x_406) ;  /* 0xffffffe0004c7947 */ /* 0x000fea000383ffff */
.L_x_350:
[----:B------:R-:W-:Y:S01]  /*20d00*/  BSSY B1, `(.L_x_407) ;  /* 0x0000006000017945 */ /* 0x000fe20003800000 */
[----:B------:R-:W-:-:S07]  /*20d10*/  MOV R15, 0xffffffff ;  /* 0xffffffff000f7802 */ /* 0x000fce0000000f00 */
[----:B------:R-:W-:Y:S05]  /*20d20*/  WARPSYNC.COLLECTIVE R15, `(.L_x_408) ;  /* 0x000000000f0c7348 */ /* 0x000fea0003c00000 */
[----:B------:R-:W-:Y:S02]  /*20d30*/  ELECT P6, UR62, PT ;  /* 0x00000000003e782f */ /* 0x000fe400038c0000 */
[----:B------:R-:W-:Y:S01]  /*20d40*/  MOV R14, UR62 ;  /* 0x0000003e000e7c02 */ /* 0x000fe20008000f00 */
[----:B------:R-:W-:Y:S10]  /*20d50*/  ENDCOLLECTIVE ;  /* 0x000000000000791b */ /* 0x000ff40003800000 */
.L_x_408:
[----:B------:R-:W-:Y:S05]  /*20d60*/  BSYNC B1 ;  /* 0x0000000000017941 */ /* 0x000fea0003800000 */
.L_x_407:
[----:B------:R-:W-:Y:S01]  /*20d70*/  PLOP3.LUT P0, PT, P6, PT, PT, 0x80, 0x0 ;  /* 0x000000000000781c */ /* 0x000fe2000370f070 */
[----:B------:R-:W-:-:S12]  /*20d80*/  BRA `(.L_x_409) ;  /* 0xffffffe000c87947 */ /* 0x000fd8000383ffff */
.L_x_353:
[----:B--2---:R2:W3:Y:S02]  /*20d90*/  SYNCS.PHASECHK.TRANS64.TRYWAIT P0, [R14+URZ+0x30], R11 ;  /* 0x0000300b0e0075a7 */ /* 0x0044e4000800017f */
[----:B---3--:R-:W-:Y:S05]  /*20da0*/  @!P0 NANOSLEEP.SYNCS 0x989680 ;  /* 0x009896800000895d */ /* 0x008fea0003900000 */
[----:B------:R-:W3:Y:S02]  /*20db0*/  @!P0 SYNCS.PHASECHK.TRANS64 P0, [R14+URZ+0x30], R11 ;  /* 0x0000300b0e0085a7 */ /* 0x000ee4000800007f */
[----:B---3--:R-:W-:Y:S05]  /*20dc0*/  @!P0 BRA `(.L_x_353) ;  /* 0xfffffffc00f08947 */ /* 0x008fea000383ffff */
[----:B------:R-:W-:Y:S05]  /*20dd0*/  BRA `(.L_x_410) ;  /* 0xffffffe000fc7947 */ /* 0x000fea000383ffff */
.L_x_362:
[----:B------:R-:W-:Y:S01]  /*20de0*/  BSSY B0, `(.L_x_411) ;  /* 0x0000006000007945 */ /* 0x000fe20003800000 */
[----:B------:R-:W-:-:S07]  /*20df0*/  MOV R15, 0xffffffff ;  /* 0xffffffff000f7802 */ /* 0x000fce0000000f00 */
[----:B------:R-:W-:Y:S05]  /*20e00*/  WARPSYNC.COLLECTIVE R15, `(.L_x_412) ;  /* 0x000000000f0c7348 */ /* 0x000fea0003c00000 */
[----:B------:R-:W-:Y:S02]  /*20e10*/  ELECT P6, UR62, PT ;  /* 0x00000000003e782f */ /* 0x000fe400038c0000 */
[----:B------:R-:W-:Y:S01]  /*20e20*/  MOV R14, UR62 ;  /* 0x0000003e000e7c02 */ /* 0x000fe20008000f00 */
[----:B------:R-:W-:Y:S10]  /*20e30*/  ENDCOLLECTIVE ;  /* 0x000000000000791b */ /* 0x000ff40003800000 */
.L_x_412:
[----:B------:R-:W-:Y:S05]  /*20e40*/  BSYNC B0 ;  /* 0x0000000000007941 */ /* 0x000fea0003800000 */
.L_x_411:
[----:B------:R-:W-:Y:S01]  /*20e50*/  PLOP3.LUT P0, PT, P6, PT, PT, 0x80, 0x0 ;  /* 0x000000000000781c */ /* 0x000fe2000370f070 */
[----:B------:R-:W-:-:S12]  /*20e60*/  BRA `(.L_x_413) ;  /* 0xffffffec00607947 */ /* 0x000fd8000383ffff */
.L_x_366:
[----:B-1----:R1:W2:Y:S02]  /*20e70*/  SYNCS.PHASECHK.TRANS64.TRYWAIT P0, [R4+URZ], R3 ;  /* 0x00000003040075a7 */ /* 0x0022a4000800017f */
[----:B--2---:R-:W-:Y:S05]  /*20e80*/  @!P0 NANOSLEEP.SYNCS 0x989680 ;  /* 0x009896800000895d */ /* 0x004fea0003900000 */
[----:B------:R-:W2:Y:S02]  /*20e90*/  @!P0 SYNCS.PHASECHK.TRANS64 P0, [R4+URZ], R3 ;  /* 0x00000003040085a7 */ /* 0x000ea4000800007f */
[----:B--2---:R-:W-:Y:S05]  /*20ea0*/  @!P0 BRA `(.L_x_366) ;  /* 0xfffffffc00f08947 */ /* 0x004fea000383ffff */
[----:B------:R-:W-:Y:S05]  /*20eb0*/  BRA `(.L_x_414) ;  /* 0xffffffec00887947 */ /* 0x000fea000383ffff */
.L_x_367:
[----:B-1----:R1:W2:Y:S02]  /*20ec0*/  SYNCS.PHASECHK.TRANS64.TRYWAIT P0, [R3+URZ], R0 ;  /* 0x00000000030075a7 */ /* 0x0022a4000800017f */
[----:B--2---:R-:W-:Y:S05]  /*20ed0*/  @!P0 NANOSLEEP.SYNCS 0x989680 ;  /* 0x009896800000895d */ /* 0x004fea0003900000 */
[----:B------:R-:W2:Y:S02]  /*20ee0*/  @!P0 SYNCS.PHASECHK.TRANS64 P0, [R3+URZ], R0 ;  /* 0x00000000030085a7 */ /* 0x000ea4000800007f */
[----:B--2---:R-:W-:Y:S05]  /*20ef0*/  @!P0 BRA `(.L_x_367) ;  /* 0xfffffffc00f08947 */ /* 0x004fea000383ffff */
[----:B------:R-:W-:Y:S05]  /*20f00*/  BRA `(.L_x_415) ;  /* 0xffffffec00987947 */ /* 0x000fea000383ffff */
.L_x_368:
[----:B-1----:R1:W2:Y:S02]  /*20f10*/  SYNCS.PHASECHK.TRANS64.TRYWAIT P0, [R3+URZ], R0 ;  /* 0x00000000030075a7 */ /* 0x0022a4000800017f */
[----:B--2---:R-:W-:Y:S05]  /*20f20*/  @!P0 NANOSLEEP.SYNCS 0x989680 ;  /* 0x009896800000895d */ /* 0x004fea0003900000 */
[----:B------:R-:W2:Y:S02]  /*20f30*/  @!P0 SYNCS.PHASECHK.TRANS64 P0, [R3+URZ], R0 ;  /* 0x00000000030085a7 */ /* 0x000ea4000800007f */
[----:B--2---:R-:W-:Y:S05]  /*20f40*/  @!P0 BRA `(.L_x_368) ;  /* 0xfffffffc00f08947 */ /* 0x004fea000383ffff */
[----:B------:R-:W-:Y:S05]  /*20f50*/  BRA `(.L_x_416) ;  /* 0xffffffec00a87947 */ /* 0x000fea000383ffff */
.L_x_369:
[----:B-1----:R1:W2:Y:S02]  /*20f60*/  SYNCS.PHASECHK.TRANS64.TRYWAIT P0, [R3+URZ], R0 ;  /* 0x00000000030075a7 */ /* 0x0022a4000800017f */
[----:B--2---:R-:W-:Y:S05]  /*20f70*/  @!P0 NANOSLEEP.SYNCS 0x989680 ;  /* 0x009896800000895d */ /* 0x004fea0003900000 */
[----:B------:R-:W2:Y:S02]  /*20f80*/  @!P0 SYNCS.PHASECHK.TRANS64 P0, [R3+URZ], R0 ;  /* 0x00000000030085a7 */ /* 0x000ea4000800007f */
[----:B--2---:R-:W-:Y:S05]  /*20f90*/  @!P0 BRA `(.L_x_369) ;  /* 0xfffffffc00f08947 */ /* 0x004fea000383ffff */
[----:B------:R-:W-:Y:S05]  /*20fa0*/  BRA `(.L_x_417) ;  /* 0xffffffec00b87947 */ /* 0x000fea000383ffff */
.L_x_370:
[----:B-1----:R1:W2:Y:S02]  /*20fb0*/  SYNCS.PHASECHK.TRANS64.TRYWAIT P0, [R3+URZ], R0 ;  /* 0x00000000030075a7 */ /* 0x0022a4000800017f */
[----:B--2---:R-:W-:Y:S05]  /*20fc0*/  @!P0 NANOSLEEP.SYNCS 0x989680 ;  /* 0x009896800000895d */ /* 0x004fea0003900000 */
[----:B------:R-:W2:Y:S02]  /*20fd0*/  @!P0 SYNCS.PHASECHK.TRANS64 P0, [R3+URZ], R0 ;  /* 0x00000000030085a7 */ /* 0x000ea4000800007f */
[----:B--2---:R-:W-:Y:S05]  /*20fe0*/  @!P0 BRA `(.L_x_370) ;  /* 0xfffffffc00f08947 */ /* 0x004fea000383ffff */
[----:B------:R-:W-:Y:S05]  /*20ff0*/  BRA `(.L_x_418) ;  /* 0xffffffec00c87947 */ /* 0x000fea000383ffff */
.L_x_419:
[----:B------:R-:W-:-:S00]  /*21000*/  BRA `(.L_x_419) ;  /* 0xfffffffc00fc7947 */ /* 0x000fc0000383ffff */
[----:B------:R-:W-:-:S00]  /*21010*/  NOP ;  /* 0x0000000000007918 */ /* 0x000fc00000000000 */
        /* <DEDUP_REMOVED lines=14> */
.L_x_420:


//--------------------- .nv.global.init           --------------------------
	.section	.nv.global.init,"aw",@progbits
.nv.global.init:
	.type		$str$24,@object
	.size		$str$24,($str$25 - $str$24)
$str$24:
        /*0000*/ 	.byte	0x28, 0x61, 0x64, 0x64, 0x72, 0x65, 0x73, 0x73, 0x20, 0x26, 0x20, 0x6d, 0x61, 0x73, 0x6b, 0x29
        /*0010*/ 	.byte	0x20, 0x3d, 0x3d, 0x20, 0x30, 0x00
	.type		$str$25,@object
	.size		$str$25,(__unnamed_1 - $str$25)
$str$25:
        /*0016*/ 	.byte	0x2f, 0x74, 0x6d, 0x70, 0x2f, 0x63, 0x75, 0x74, 0x6c, 0x61, 0x73, 0x73, 0x5f, 0x73, 0x77, 0x65
        /*0026*/ 	.byte	0x65, 0x70, 0x5f, 0x73, 0x72, 0x63, 0x2f, 0x69, 0x6e, 0x63, 0x6c, 0x75, 0x64, 0x65, 0x2f, 0x63
        /*0036*/ 	.byte	0x75, 0x74, 0x65, 0x2f, 0x70, 0x6f, 0x69, 0x6e, 0x74, 0x65, 0x72, 0x5f, 0x66, 0x6c, 0x61, 0x67
        /*0046*/ 	.byte	0x67, 0x65, 0x64, 0x2e, 0x68, 0x70, 0x70, 0x00
	.type		__unnamed_1,@object
	.size		__unnamed_1,(__unnamed_2 - __unnamed_1)
__unnamed_1:
        /* <DEDUP_REMOVED lines=28> */
        /*020e*/ 	.byte	0x3a, 0x43, 0x3c, 0x34, 0x30, 0x39, 0x36, 0x3e, 0x3e, 0x3e, 0x3e, 0x3e, 0x5d, 0x00
	.type		__unnamed_2,@object
	.size		__unnamed_2,(.L_1 - __unnamed_2)
__unnamed_2:
        /* <DEDUP_REMOVED lines=29> */
.L_1:


//--------------------- .nv.shared._ZN7cutlass13device_kernelINS_4gemm6kernel13GemmUniversalIN4cute5tupleIJiiiiEEENS1_10collective13CollectiveMmaINS1_37MainloopSm90TmaGmmaWarpSpecializedFP8ILi6ENS5_IJNS4_1CILi1EEESB_SB_EEENS1_35KernelTmaWarpSpecializedCooperativeEEENS5_IJNSA_ILi256EEESF_NSA_ILi64EEEEEENS_12float_e4m3_tENS5_IJlSB_lEEESI_SJ_NS4_8TiledMMAINS4_8MMA_AtomIJNS4_4SM904GMMA31MMA_64x256x32_F32E4M3E4M3_SS_TNILNSN_7ScaleInE1ELSP_1EEEEEENS4_6LayoutINS5_IJNSA_ILi2EEESB_SB_EEENS5_IJSB_NSA_ILi0EEESV_EEEEENS5_IJNS4_10UnderscoreESY_SY_EEEEENS4_13SM90_TMA_LOADENS4_14ComposedLayoutINS4_7SwizzleILi2ELi4ELi3EEENS4_18smem_ptr_flag_bitsILi8EEENSS_INS5_IJNSA_ILi8EEESG_EEENS5_IJSG_SB_EEEEEEEvNS4_8identityES11_S1B_vS1C_EENS_8epilogue10collective18CollectiveEpilogueINS1E_22Sm90TmaWarpSpecializedILi4ELi2ELi16ELb0ELb0EEEJSH_NS5_IJNSA_ILi128EEENSA_ILi32EEEEEESI_SJ_SI_SJ_NS1E_6fusion15FusionCallbacksIS1I_NS1M_17LinearCombinationISI_fSI_fLNS_15FloatRoundStyleE2EEESH_S1L_JEEES11_NS12_INS13_ILi1ELi4ELi3EEES16_NSS_INS5_IJS17_S1K_EEENS5_IJS1K_SB_EEEEEEENS4_39AutoVectorizingCopyWithAssumedAlignmentILi128EEENS4_14SM90_TMA_STOREES1W_S1Y_NS4_9Copy_AtomIJNS4_17SM90_U32x4_STSM_NENS_6half_tEEEEvEEEvvEEEEvNT_6ParamsE --------------------------
	.section	.nv.shared._ZN7cutlass13device_kernelINS_4gemm6kernel13GemmUniversalIN4cute5tupleIJiiiiEEENS1_10collective13CollectiveMmaINS1_37MainloopSm90TmaGmmaWarpSpecializedFP8ILi6ENS5_IJNS4_1CILi1EEESB_SB_EEENS1_35KernelTmaWarpSpecializedCooperativeEEENS5_IJNSA_ILi256EEESF_NSA_ILi64EEEEEENS_12float_e4m3_tENS5_IJlSB_lEEESI_SJ_NS4_8TiledMMAINS4_8MMA_AtomIJNS4_4SM904GMMA31MMA_64x256x32_F32E4M3E4M3_SS_TNILNSN_7ScaleInE1ELSP_1EEEEEENS4_6LayoutINS5_IJNSA_ILi2EEESB_SB_EEENS5_IJSB_NSA_ILi0EEESV_EEEEENS5_IJNS4_10UnderscoreESY_SY_EEEEENS4_13SM90_TMA_LOADENS4_14ComposedLayoutINS4_7SwizzleILi2ELi4ELi3EEENS4_18smem_ptr_flag_bitsILi8EEENSS_INS5_IJNSA_ILi8EEESG_EEENS5_IJSG_SB_EEEEEEEvNS4_8identityES11_S1B_vS1C_EENS_8epilogue10collective18CollectiveEpilogueINS1E_22Sm90TmaWarpSpecializedILi4ELi2ELi16ELb0ELb0EEEJSH_NS5_IJNSA_ILi128EEENSA_ILi32EEEEEESI_SJ_SI_SJ_NS1E_6fusion15FusionCallbacksIS1I_NS1M_17LinearCombinationISI_fSI_fLNS_15FloatRoundStyleE2EEESH_S1L_JEEES11_NS12_INS13_ILi1ELi4ELi3EEES16_NSS_INS5_IJS17_S1K_EEENS5_IJS1K_SB_EEEEEEENS4_39AutoVectorizingCopyWithAssumedAlignmentILi128EEENS4_14SM90_TMA_STOREES1W_S1Y_NS4_9Copy_AtomIJNS4_17SM90_U32x4_STSM_NENS_6half_tEEEEvEEEvvEEEEvNT_6ParamsE,"aw",@nobits
	.sectionflags	@""
	.align	16
	.zero		1024


//--------------------- .nv.shared.reserved.0     --------------------------
	.section	.nv.shared.reserved.0,"aw",@nobits
	.weak		__nv_reservedSMEM_offset_0_alias
	.size		__nv_reservedSMEM_offset_0_alias, 0, 0
	.other		__nv_reservedSMEM_offset_0_alias,@"STO_CUDA_RESERVED_SHARED STV_DEFAULT"
__nv_reservedSMEM_offset_0_alias:
	.zero		0


//--------------------- .nv.global                --------------------------
	.section	.nv.global,"aw",@nobits
.nv.global:
	.type		_ZN39_INTERNAL_c121ba4d_4_k_cu_eda04af1_29314cute1_E,@object
	.size		_ZN39_INTERNAL_c121ba4d_4_k_cu_eda04af1_29314cute1_E,(_ZN39_INTERNAL_c121ba4d_4_k_cu_eda04af1_29314cuda3std3__45__cpo6cbeginE - _ZN39_INTERNAL_c121ba4d_4_k_cu_eda04af1_29314cute1_E)
_ZN39_INTERNAL_c121ba4d_4_k_cu_eda04af1_29314cute1_E:
	.zero		1
	.type		_ZN39_INTERNAL_c121ba4d_4_k_cu_eda04af1_29314cuda3std3__45__cpo6cbeginE,@object
	.size		_ZN39_INTERNAL_c121ba4d_4_k_cu_eda04af1_29314cuda3std3__45__cpo6cbeginE,(_ZN39_INTERNAL_c121ba4d_4_k_cu_eda04af1_29314cuda3std3__48in_placeE - _ZN39_INTERNAL_c121ba4d_4_k_cu_eda04af1_29314cuda3std3__45__cpo6cbeginE)
_ZN39_INTERNAL_c121ba4d_4_k_cu_eda04af1_29314cuda3std3__45__cpo6cbeginE:
	.zero		1
	.type		_ZN39_INTERNAL_c121ba4d_4_k_cu_eda04af1_29314cuda3std3__48in_placeE,@object
	.size		_ZN39_INTERNAL_c121ba4d_4_k_cu_eda04af1_29314cuda3std3__48in_placeE,(_ZN39_INTERNAL_c121ba4d_4_k_cu_eda04af1_29314cuda3std6ranges3__45__cpo9iter_moveE - _ZN39_INTERNAL_c121ba4d_4_k_cu_eda04af1_29314cuda3std3__48in_placeE)
_ZN39_INTERNAL_c121ba4d_4_k_cu_eda04af1_29314cuda3std3__48in_placeE:
	.zero		1
	.type		_ZN39_INTERNAL_c121ba4d_4_k_cu_eda04af1_29314cuda3std6ranges3__45__cpo9iter_moveE,@object
	.size		_ZN39_INTERNAL_c121ba4d_4_k_cu_eda04af1_29314cuda3std6ranges3__45__cpo9iter_moveE,(_ZN39_INTERNAL_c121ba4d_4_k_cu_eda04af1_29314cuda3std3__45__cpo5beginE - _ZN39_INTERNAL_c121ba4d_4_k_cu_eda04af1_29314cuda3std6ranges3__45__cpo9iter_moveE)
_ZN39_INTERNAL_c121ba4d_4_k_cu_eda04af1_29314cuda3std6ranges3__45__cpo9iter_moveE:
	.zero		1
	.type		_ZN39_INTERNAL_c121ba4d_4_k_cu_eda04af1_29314cuda3std3__45__cpo5beginE,@object
	.size		_ZN39_INTERNAL_c121ba4d_4_k_cu_eda04af1_29314cuda3std3__45__cpo5beginE,(_ZN39_INTERNAL_c121ba4d_4_k_cu_eda04af1_29314cuda3std3__441_GLOBAL__N__c121ba4d_4_k_cu_eda04af1_29316ignoreE - _ZN39_INTERNAL_c121ba4d_4_k_cu_eda04af1_29314cuda3std3__45__cpo5beginE)
_ZN39_INTERNAL_c121ba4d_4_k_cu_eda04af1_29314cuda3std3__45__cpo5beginE:
	.zero		1
	.type		_ZN39_INTERNAL_c121ba4d_4_k_cu_eda04af1_29314cuda3std3__441_GLOBAL__N__c121ba4d_4_k_cu_eda04af1_29316ignoreE,@object
	.size		_ZN39_INTERNAL_c121ba4d_4_k_cu_eda04af1_29314cuda3std3__441_GLOBAL__N__c121ba4d_4_k_cu_eda04af1_29316ignoreE,(_ZN39_INTERNAL_c121ba4d_4_k_cu_eda04af1_29314cute7productE - _ZN39_INTERNAL_c121ba4d_4_k_cu_eda04af1_29314cuda3std3__441_GLOBAL__N__c121ba4d_4_k_cu_eda04af1_29316ignoreE)
_ZN39_INTERNAL_c121ba4d_4_k_cu_eda04af1_29314cuda3std3__441_GLOBAL__N__c121ba4d_4_k_cu_eda04af1_29316ignoreE:
	.zero		1
	.type		_ZN39_INTERNAL_c121ba4d_4_k_cu_eda04af1_29314cute7productE,@object
	.size		_ZN39_INTERNAL_c121ba4d_4_k_cu_eda04af1_29314cute7productE,(_ZN39_INTERNAL_c121ba4d_4_k_cu_eda04af1_29314cuda3std3__45__cpo3endE - _ZN39_INTERNAL_c121ba4d_4_k_cu_eda04af1_29314cute7productE)
_ZN39_INTERNAL_c121ba4d_4_k_cu_eda04af1_29314cute7productE:
	.zero		1
	.type		_ZN39_INTERNAL_c121ba4d_4_k_cu_eda04af1_29314cuda3std3__45__cpo3endE,@object
	.size		_ZN39_INTERNAL_c121ba4d_4_k_cu_eda04af1_29314cuda3std3__45__cpo3endE,(_ZN39_INTERNAL_c121ba4d_4_k_cu_eda04af1_29314cuda3std3__419piecewise_constructE - _ZN39_INTERNAL_c121ba4d_4_k_cu_eda04af1_29314cuda3std3__45__cpo3endE)
_ZN39_INTERNAL_c121ba4d_4_k_cu_eda04af1_29314cuda3std3__45__cpo3endE:
	.zero		1
	.type		_ZN39_INTERNAL_c121ba4d_4_k_cu_eda04af1_29314cuda3std3__419piecewise_constructE,@object
	.size		_ZN39_INTERNAL_c121ba4d_4_k_cu_eda04af1_29314cuda3std3__419piecewise_constructE,(_ZN39_INTERNAL_c121ba4d_4_k_cu_eda04af1_29314cuda3std3__45__cpo4cendE - _ZN39_INTERNAL_c121ba4d_4_k_cu_eda04af1_29314cuda3std3__419piecewise_constructE)
_ZN39_INTERNAL_c121ba4d_4_k_cu_eda04af1_29314cuda3std3__419piecewise_constructE:
	.zero		1
	.type		_ZN39_INTERNAL_c121ba4d_4_k_cu_eda04af1_29314cuda3std3__45__cpo4cendE,@object
	.size		_ZN39_INTERNAL_c121ba4d_4_k_cu_eda04af1_29314cuda3std3__45__cpo4cendE,(_ZN39_INTERNAL_c121ba4d_4_k_cu_eda04af1_29314cuda3std6ranges3__45__cpo4swapE - _ZN39_INTERNAL_c121ba4d_4_k_cu_eda04af1_29314cuda3std3__45__cpo4cendE)
_ZN39_INTERNAL_c121ba4d_4_k_cu_eda04af1_29314cuda3std3__45__cpo4cendE:
	.zero		1
	.type		_ZN39_INTERNAL_c121ba4d_4_k_cu_eda04af1_29314cuda3std6ranges3__45__cpo4swapE,@object
	.size		_ZN39_INTERNAL_c121ba4d_4_k_cu_eda04af1_29314cuda3std6ranges3__45__cpo4swapE,(.L_9 - _ZN39_INTERNAL_c121ba4d_4_k_cu_eda04af1_29314cuda3std6ranges3__45__cpo4swapE)
_ZN39_INTERNAL_c121ba4d_4_k_cu_eda04af1_29314cuda3std6ranges3__45__cpo4swapE:
	.zero		1
.L_9:


//--------------------- .nv.constant0._ZN7cutlass13device_kernelINS_4gemm6kernel13GemmUniversalIN4cute5tupleIJiiiiEEENS1_10collective13CollectiveMmaINS1_37MainloopSm90TmaGmmaWarpSpecializedFP8ILi6ENS5_IJNS4_1CILi1EEESB_SB_EEENS1_35KernelTmaWarpSpecializedCooperativeEEENS5_IJNSA_ILi256EEESF_NSA_ILi64EEEEEENS_12float_e4m3_tENS5_IJlSB_lEEESI_SJ_NS4_8TiledMMAINS4_8MMA_AtomIJNS4_4SM904GMMA31MMA_64x256x32_F32E4M3E4M3_SS_TNILNSN_7ScaleInE1ELSP_1EEEEEENS4_6LayoutINS5_IJNSA_ILi2EEESB_SB_EEENS5_IJSB_NSA_ILi0EEESV_EEEEENS5_IJNS4_10UnderscoreESY_SY_EEEEENS4_13SM90_TMA_LOADENS4_14ComposedLayoutINS4_7SwizzleILi2ELi4ELi3EEENS4_18smem_ptr_flag_bitsILi8EEENSS_INS5_IJNSA_ILi8EEESG_EEENS5_IJSG_SB_EEEEEEEvNS4_8identityES11_S1B_vS1C_EENS_8epilogue10collective18CollectiveEpilogueINS1E_22Sm90TmaWarpSpecializedILi4ELi2ELi16ELb0ELb0EEEJSH_NS5_IJNSA_ILi128EEENSA_ILi32EEEEEESI_SJ_SI_SJ_NS1E_6fusion15FusionCallbacksIS1I_NS1M_17LinearCombinationISI_fSI_fLNS_15FloatRoundStyleE2EEESH_S1L_JEEES11_NS12_INS13_ILi1ELi4ELi3EEES16_NSS_INS5_IJS17_S1K_EEENS5_IJS1K_SB_EEEEEEENS4_39AutoVectorizingCopyWithAssumedAlignmentILi128EEENS4_14SM90_TMA_STOREES1W_S1Y_NS4_9Copy_AtomIJNS4_17SM90_U32x4_STSM_NENS_6half_tEEEEvEEEvvEEEEvNT_6ParamsE --------------------------
	.section	.nv.constant0._ZN7cutlass13device_kernelINS_4gemm6kernel13GemmUniversalIN4cute5tupleIJiiiiEEENS1_10collective13CollectiveMmaINS1_37MainloopSm90TmaGmmaWarpSpecializedFP8ILi6ENS5_IJNS4_1CILi1EEESB_SB_EEENS1_35KernelTmaWarpSpecializedCooperativeEEENS5_IJNSA_ILi256EEESF_NSA_ILi64EEEEEENS_12float_e4m3_tENS5_IJlSB_lEEESI_SJ_NS4_8TiledMMAINS4_8MMA_AtomIJNS4_4SM904GMMA31MMA_64x256x32_F32E4M3E4M3_SS_TNILNSN_7ScaleInE1ELSP_1EEEEEENS4_6LayoutINS5_IJNSA_ILi2EEESB_SB_EEENS5_IJSB_NSA_ILi0EEESV_EEEEENS5_IJNS4_10UnderscoreESY_SY_EEEEENS4_13SM90_TMA_LOADENS4_14ComposedLayoutINS4_7SwizzleILi2ELi4ELi3EEENS4_18smem_ptr_flag_bitsILi8EEENSS_INS5_IJNSA_ILi8EEESG_EEENS5_IJSG_SB_EEEEEEEvNS4_8identityES11_S1B_vS1C_EENS_8epilogue10collective18CollectiveEpilogueINS1E_22Sm90TmaWarpSpecializedILi4ELi2ELi16ELb0ELb0EEEJSH_NS5_IJNSA_ILi128EEENSA_ILi32EEEEEESI_SJ_SI_SJ_NS1E_6fusion15FusionCallbacksIS1I_NS1M_17LinearCombinationISI_fSI_fLNS_15FloatRoundStyleE2EEESH_S1L_JEEES11_NS12_INS13_ILi1ELi4ELi3EEES16_NSS_INS5_IJS17_S1K_EEENS5_IJS1K_SB_EEEEEEENS4_39AutoVectorizingCopyWithAssumedAlignmentILi128EEENS4_14SM90_TMA_STOREES1W_S1Y_NS4_9Copy_AtomIJNS4_17SM90_U32x4_STSM_NENS_6half_tEEEEvEEEvvEEEEvNT_6ParamsE,"a",@progbits
	.sectionflags	@""
	.align	4
.nv.constant0._ZN7cutlass13device_kernelINS_4gemm6kernel13GemmUniversalIN4cute5tupleIJiiiiEEENS1_10collective13CollectiveMmaINS1_37MainloopSm90TmaGmmaWarpSpecializedFP8ILi6ENS5_IJNS4_1CILi1EEESB_SB_EEENS1_35KernelTmaWarpSpecializedCooperativeEEENS5_IJNSA_ILi256EEESF_NSA_ILi64EEEEEENS_12float_e4m3_tENS5_IJlSB_lEEESI_SJ_NS4_8TiledMMAINS4_8MMA_AtomIJNS4_4SM904GMMA31MMA_64x256x32_F32E4M3E4M3_SS_TNILNSN_7ScaleInE1ELSP_1EEEEEENS4_6LayoutINS5_IJNSA_ILi2EEESB_SB_EEENS5_IJSB_NSA_ILi0EEESV_EEEEENS5_IJNS4_10UnderscoreESY_SY_EEEEENS4_13SM90_TMA_LOADENS4_14ComposedLayoutINS4_7SwizzleILi2ELi4ELi3EEENS4_18smem_ptr_flag_bitsILi8EEENSS_INS5_IJNSA_ILi8EEESG_EEENS5_IJSG_SB_EEEEEEEvNS4_8identityES11_S1B_vS1C_EENS_8epilogue10collective18CollectiveEpilogueINS1E_22Sm90TmaWarpSpecializedILi4ELi2ELi16ELb0ELb0EEEJSH_NS5_IJNSA_ILi128EEENSA_ILi32EEEEEESI_SJ_SI_SJ_NS1E_6fusion15FusionCallbacksIS1I_NS1M_17LinearCombinationISI_fSI_fLNS_15FloatRoundStyleE2EEESH_S1L_JEEES11_NS12_INS13_ILi1ELi4ELi3EEES16_NSS_INS5_IJS17_S1K_EEENS5_IJS1K_SB_EEEEEEENS4_39AutoVectorizingCopyWithAssumedAlignmentILi128EEENS4_14SM90_TMA_STOREES1W_S1Y_NS4_9Copy_AtomIJNS4_17SM90_U32x4_STSM_NENS_6half_tEEEEvEEEvvEEEEvNT_6ParamsE:
	.zero		2432


//--------------------- SYMBOLS --------------------------

	.type		.nv.reservedSmem.offset0,@object
	.size		.nv.reservedSmem.offset0,0x4
	.type		__assertfail,@function
